	.target	sm_100a

	.elftype	@"ET_EXEC"


//--------------------- .note.nv.tkinfo           --------------------------
	.section	.note.nv.tkinfo,"",@"SHT_NOTE"
	.sectionflags	@"SHF_NOTE_NV_TKINFO"
	.tkinfo
        /*0018*/ 	.word	0x00000002
        /*0030*/ 	.string	""
        /*0030*/ 	.string	"ptxas"
        /*0030*/ 	.string	"Cuda compilation tools, release 13.0, V13.0.88"
        /*0030*/ 	.string	"Build cuda_13.0.r13.0/compiler.36424714_0"
        /*0030*/ 	.string	"-arch sm_100a -m 64 "



//--------------------- .note.nv.cuinfo           --------------------------
	.section	.note.nv.cuinfo,"",@"SHT_NOTE"
	.sectionflags	@"SHF_NOTE_NV_CUINFO"
        /*0018*/ 	.short	0x0002
        /*001a*/ 	.short	0x0064
        /*001c*/ 	.short	0x0082
	.zero		2


//--------------------- .nv.info                  --------------------------
	.section	.nv.info,"",@"SHT_CUDA_INFO"
	.align	4


	//----- nvinfo : EIATTR_REGCOUNT
	.align		4
        /*0000*/ 	.byte	0x04, 0x2f
        /*0002*/ 	.short	(.L_12 - .L_11)
	.align		4
.L_11:
        /*0004*/ 	.word	index@(_ZN7cutlass6KernelINS_4gemm6kernel14RankKUniversalINS1_11threadblock13MmaMultistageINS1_9GemmShapeILi64ELi64ELi16EEENS_9transform11threadblock28PredicatedTileAccessIteratorINS_11MatrixShapeILi64ELi16EEEdNS_6layout11ColumnMajorELi1ENS8_31PitchLinearWarpStripedThreadMapINS_16PitchLinearShapeILi64ELi16EEELi128ENSG_ILi16ELi2EEELi1EEENS_5ArrayIdLi1ELb1EEELb0ENSD_9NoPermuteEEENS9_25RegularTileAccessIteratorISC_dNSD_43ColumnMajorTensorOpMultiplicandCongruous64bELi1ESJ_Li8EEELNS_4arch14CacheOperation4KindE0ENSA_INSB_ILi16ELi64EEEdNSD_8RowMajorELi0ESJ_SL_Lb0ESM_EENSO_ISU_dNSD_40RowMajorTensorOpMultiplicandCongruous64bELi0ESJ_Li8EEELST_0EdSV_NS4_9MmaPolicyINS1_4warp11MmaTensorOpINS6_ILi32ELi32ELi16EEEdSP_dSX_dSV_NS10_17MmaTensorOpPolicyINSR_3MmaINS6_ILi8ELi8ELi4EEELi32EdSV_dSE_dSV_NSR_13OpMultiplyAddEEENSB_ILi1ELi1EEEEELi1ELb0EbEENSB_ILi0ELi0EEES1B_Li1EEELi3ELNS1_23SharedMemoryClearOptionE0EbEENS_8epilogue11threadblock8EpilogueIS7_S1A_Li1ENS1G_27PredicatedTileIteratorBlas3INS1G_26OutputTileOptimalThreadMapINS1G_15OutputTileShapeILi64ELi8ELi2ELi1ELi1EEENS1K_ILi1ELi4ELi1ELi1ELi4EEELi128ELi1ELi64EEEdLNS_8BlasModeE1EEENS1F_4warp24FragmentIteratorTensorOpIS12_S15_dNSK_IdLi2ELb1EEESV_EENS1Q_20TileIteratorTensorOpIS12_S15_dSV_EENS1G_18SharedLoadIteratorINS1N_18CompactedThreadMapEdLi8EEENS1F_6thread17LinearCombinationIdLi1EddLNS1Z_9ScaleType4KindE0ELNS_15FloatRoundStyleE2EdEENSB_ILi0ELi4EEELi1ELi1EEENS4_30GemmIdentityThreadblockSwizzleILi1EEELNS_8FillModeE1EEEEEvNT_6ParamsE)
        /*0008*/ 	.word	0x00000080


	//----- nvinfo : EIATTR_FRAME_SIZE
	.align		4
.L_12:
        /*000c*/ 	.byte	0x04, 0x11
        /*000e*/ 	.short	(.L_14 - .L_13)
	.align		4
.L_13:
        /*0010*/ 	.word	index@($__internal_1_$__cuda_sm20_rem_u64)
        /*0014*/ 	.word	0x00000000


	//----- nvinfo : EIATTR_FRAME_SIZE
	.align		4
.L_14:
        /*0018*/ 	.byte	0x04, 0x11
        /*001a*/ 	.short	(.L_16 - .L_15)
	.align		4
.L_15:
        /*001c*/ 	.word	index@($__internal_0_$__cuda_sm20_div_u64)
        /*0020*/ 	.word	0x00000000


	//----- nvinfo : EIATTR_FRAME_SIZE
	.align		4
.L_16:
        /*0024*/ 	.byte	0x04, 0x11
        /*0026*/ 	.short	(.L_18 - .L_17)
	.align		4
.L_17:
        /*0028*/ 	.word	index@(_ZN7cutlass6KernelINS_4gemm6kernel14RankKUniversalINS1_11threadblock13MmaMultistageINS1_9GemmShapeILi64ELi64ELi16EEENS_9transform11threadblock28PredicatedTileAccessIteratorINS_11MatrixShapeILi64ELi16EEEdNS_6layout11ColumnMajorELi1ENS8_31PitchLinearWarpStripedThreadMapINS_16PitchLinearShapeILi64ELi16EEELi128ENSG_ILi16ELi2EEELi1EEENS_5ArrayIdLi1ELb1EEELb0ENSD_9NoPermuteEEENS9_25RegularTileAccessIteratorISC_dNSD_43ColumnMajorTensorOpMultiplicandCongruous64bELi1ESJ_Li8EEELNS_4arch14CacheOperation4KindE0ENSA_INSB_ILi16ELi64EEEdNSD_8RowMajorELi0ESJ_SL_Lb0ESM_EENSO_ISU_dNSD_40RowMajorTensorOpMultiplicandCongruous64bELi0ESJ_Li8EEELST_0EdSV_NS4_9MmaPolicyINS1_4warp11MmaTensorOpINS6_ILi32ELi32ELi16EEEdSP_dSX_dSV_NS10_17MmaTensorOpPolicyINSR_3MmaINS6_ILi8ELi8ELi4EEELi32EdSV_dSE_dSV_NSR_13OpMultiplyAddEEENSB_ILi1ELi1EEEEELi1ELb0EbEENSB_ILi0ELi0EEES1B_Li1EEELi3ELNS1_23SharedMemoryClearOptionE0EbEENS_8epilogue11threadblock8EpilogueIS7_S1A_Li1ENS1G_27PredicatedTileIteratorBlas3INS1G_26OutputTileOptimalThreadMapINS1G_15OutputTileShapeILi64ELi8ELi2ELi1ELi1EEENS1K_ILi1ELi4ELi1ELi1ELi4EEELi128ELi1ELi64EEEdLNS_8BlasModeE1EEENS1F_4warp24FragmentIteratorTensorOpIS12_S15_dNSK_IdLi2ELb1EEESV_EENS1Q_20TileIteratorTensorOpIS12_S15_dSV_EENS1G_18SharedLoadIteratorINS1N_18CompactedThreadMapEdLi8EEENS1F_6thread17LinearCombinationIdLi1EddLNS1Z_9ScaleType4KindE0ELNS_15FloatRoundStyleE2EdEENSB_ILi0ELi4EEELi1ELi1EEENS4_30GemmIdentityThreadblockSwizzleILi1EEELNS_8FillModeE1EEEEEvNT_6ParamsE)
        /*002c*/ 	.word	0x00000000


	//----- nvinfo : EIATTR_MIN_STACK_SIZE
	.align		4
.L_18:
        /*0030*/ 	.byte	0x04, 0x12
        /*0032*/ 	.short	(.L_20 - .L_19)
	.align		4
.L_19:
        /*0034*/ 	.word	index@(_ZN7cutlass6KernelINS_4gemm6kernel14RankKUniversalINS1_11threadblock13MmaMultistageINS1_9GemmShapeILi64ELi64ELi16EEENS_9transform11threadblock28PredicatedTileAccessIteratorINS_11MatrixShapeILi64ELi16EEEdNS_6layout11ColumnMajorELi1ENS8_31PitchLinearWarpStripedThreadMapINS_16PitchLinearShapeILi64ELi16EEELi128ENSG_ILi16ELi2EEELi1EEENS_5ArrayIdLi1ELb1EEELb0ENSD_9NoPermuteEEENS9_25RegularTileAccessIteratorISC_dNSD_43ColumnMajorTensorOpMultiplicandCongruous64bELi1ESJ_Li8EEELNS_4arch14CacheOperation4KindE0ENSA_INSB_ILi16ELi64EEEdNSD_8RowMajorELi0ESJ_SL_Lb0ESM_EENSO_ISU_dNSD_40RowMajorTensorOpMultiplicandCongruous64bELi0ESJ_Li8EEELST_0EdSV_NS4_9MmaPolicyINS1_4warp11MmaTensorOpINS6_ILi32ELi32ELi16EEEdSP_dSX_dSV_NS10_17MmaTensorOpPolicyINSR_3MmaINS6_ILi8ELi8ELi4EEELi32EdSV_dSE_dSV_NSR_13OpMultiplyAddEEENSB_ILi1ELi1EEEEELi1ELb0EbEENSB_ILi0ELi0EEES1B_Li1EEELi3ELNS1_23SharedMemoryClearOptionE0EbEENS_8epilogue11threadblock8EpilogueIS7_S1A_Li1ENS1G_27PredicatedTileIteratorBlas3INS1G_26OutputTileOptimalThreadMapINS1G_15OutputTileShapeILi64ELi8ELi2ELi1ELi1EEENS1K_ILi1ELi4ELi1ELi1ELi4EEELi128ELi1ELi64EEEdLNS_8BlasModeE1EEENS1F_4warp24FragmentIteratorTensorOpIS12_S15_dNSK_IdLi2ELb1EEESV_EENS1Q_20TileIteratorTensorOpIS12_S15_dSV_EENS1G_18SharedLoadIteratorINS1N_18CompactedThreadMapEdLi8EEENS1F_6thread17LinearCombinationIdLi1EddLNS1Z_9ScaleType4KindE0ELNS_15FloatRoundStyleE2EdEENSB_ILi0ELi4EEELi1ELi1EEENS4_30GemmIdentityThreadblockSwizzleILi1EEELNS_8FillModeE1EEEEEvNT_6ParamsE)
        /*0038*/ 	.word	0x00000000
.L_20:


//--------------------- .nv.compat                --------------------------
	.section	.nv.compat,"",@"SHT_CUDA_COMPAT_INFO"
	.align	4
        /*0000*/ 	.byte	0x02, 0x09, 0x01, 0x00, 0x02, 0x02, 0x01, 0x00, 0x02, 0x05, 0x05, 0x00, 0x03, 0x07, 0x01, 0x01
        /*0010*/ 	.byte	0x02, 0x03, 0x00, 0x00, 0x02, 0x06, 0x01, 0x00, 0x04, 0x0b, 0x08, 0x00, 0x01, 0x00, 0x00, 0x00
        /*0020*/ 	.byte	0x00, 0x00, 0x00, 0x00


//--------------------- .nv.info._ZN7cutlass6KernelINS_4gemm6kernel14RankKUniversalINS1_11threadblock13MmaMultistageINS1_9GemmShapeILi64ELi64ELi16EEENS_9transform11threadblock28PredicatedTileAccessIteratorINS_11MatrixShapeILi64ELi16EEEdNS_6layout11ColumnMajorELi1ENS8_31PitchLinearWarpStripedThreadMapINS_16PitchLinearShapeILi64ELi16EEELi128ENSG_ILi16ELi2EEELi1EEENS_5ArrayIdLi1ELb1EEELb0ENSD_9NoPermuteEEENS9_25RegularTileAccessIteratorISC_dNSD_43ColumnMajorTensorOpMultiplicandCongruous64bELi1ESJ_Li8EEELNS_4arch14CacheOperation4KindE0ENSA_INSB_ILi16ELi64EEEdNSD_8RowMajorELi0ESJ_SL_Lb0ESM_EENSO_ISU_dNSD_40RowMajorTensorOpMultiplicandCongruous64bELi0ESJ_Li8EEELST_0EdSV_NS4_9MmaPolicyINS1_4warp11MmaTensorOpINS6_ILi32ELi32ELi16EEEdSP_dSX_dSV_NS10_17MmaTensorOpPolicyINSR_3MmaINS6_ILi8ELi8ELi4EEELi32EdSV_dSE_dSV_NSR_13OpMultiplyAddEEENSB_ILi1ELi1EEEEELi1ELb0EbEENSB_ILi0ELi0EEES1B_Li1EEELi3ELNS1_23SharedMemoryClearOptionE0EbEENS_8epilogue11threadblock8EpilogueIS7_S1A_Li1ENS1G_27PredicatedTileIteratorBlas3INS1G_26OutputTileOptimalThreadMapINS1G_15OutputTileShapeILi64ELi8ELi2ELi1ELi1EEENS1K_ILi1ELi4ELi1ELi1ELi4EEELi128ELi1ELi64EEEdLNS_8BlasModeE1EEENS1F_4warp24FragmentIteratorTensorOpIS12_S15_dNSK_IdLi2ELb1EEESV_EENS1Q_20TileIteratorTensorOpIS12_S15_dSV_EENS1G_18SharedLoadIteratorINS1N_18CompactedThreadMapEdLi8EEENS1F_6thread17LinearCombinationIdLi1EddLNS1Z_9ScaleType4KindE0ELNS_15FloatRoundStyleE2EdEENSB_ILi0ELi4EEELi1ELi1EEENS4_30GemmIdentityThreadblockSwizzleILi1EEELNS_8FillModeE1EEEEEvNT_6ParamsE --------------------------
	.section	.nv.info._ZN7cutlass6KernelINS_4gemm6kernel14RankKUniversalINS1_11threadblock13MmaMultistageINS1_9GemmShapeILi64ELi64ELi16EEENS_9transform11threadblock28PredicatedTileAccessIteratorINS_11MatrixShapeILi64ELi16EEEdNS_6layout11ColumnMajorELi1ENS8_31PitchLinearWarpStripedThreadMapINS_16PitchLinearShapeILi64ELi16EEELi128ENSG_ILi16ELi2EEELi1EEENS_5ArrayIdLi1ELb1EEELb0ENSD_9NoPermuteEEENS9_25RegularTileAccessIteratorISC_dNSD_43ColumnMajorTensorOpMultiplicandCongruous64bELi1ESJ_Li8EEELNS_4arch14CacheOperation4KindE0ENSA_INSB_ILi16ELi64EEEdNSD_8RowMajorELi0ESJ_SL_Lb0ESM_EENSO_ISU_dNSD_40RowMajorTensorOpMultiplicandCongruous64bELi0ESJ_Li8EEELST_0EdSV_NS4_9MmaPolicyINS1_4warp11MmaTensorOpINS6_ILi32ELi32ELi16EEEdSP_dSX_dSV_NS10_17MmaTensorOpPolicyINSR_3MmaINS6_ILi8ELi8ELi4EEELi32EdSV_dSE_dSV_NSR_13OpMultiplyAddEEENSB_ILi1ELi1EEEEELi1ELb0EbEENSB_ILi0ELi0EEES1B_Li1EEELi3ELNS1_23SharedMemoryClearOptionE0EbEENS_8epilogue11threadblock8EpilogueIS7_S1A_Li1ENS1G_27PredicatedTileIteratorBlas3INS1G_26OutputTileOptimalThreadMapINS1G_15OutputTileShapeILi64ELi8ELi2ELi1ELi1EEENS1K_ILi1ELi4ELi1ELi1ELi4EEELi128ELi1ELi64EEEdLNS_8BlasModeE1EEENS1F_4warp24FragmentIteratorTensorOpIS12_S15_dNSK_IdLi2ELb1EEESV_EENS1Q_20TileIteratorTensorOpIS12_S15_dSV_EENS1G_18SharedLoadIteratorINS1N_18CompactedThreadMapEdLi8EEENS1F_6thread17LinearCombinationIdLi1EddLNS1Z_9ScaleType4KindE0ELNS_15FloatRoundStyleE2EdEENSB_ILi0ELi4EEELi1ELi1EEENS4_30GemmIdentityThreadblockSwizzleILi1EEELNS_8FillModeE1EEEEEvNT_6ParamsE,"",@"SHT_CUDA_INFO"
	.sectionflags	@""
	.align	4


	//----- nvinfo : EIATTR_CUDA_API_VERSION
	.align		4
        /*0000*/ 	.byte	0x04, 0x37
        /*0002*/ 	.short	(.L_22 - .L_21)
.L_21:
        /*0004*/ 	.word	0x00000082


	//----- nvinfo : EIATTR_KPARAM_INFO
	.align		4
.L_22:
        /*0008*/ 	.byte	0x04, 0x17
        /*000a*/ 	.short	(.L_24 - .L_23)
.L_23:
        /*000c*/ 	.word	0x00000000
        /*0010*/ 	.short	0x0000
        /*0012*/ 	.short	0x0000
        /*0014*/ 	.byte	0x00, 0xf0, 0xc1, 0x05


	//----- nvinfo : EIATTR_SPARSE_MMA_MASK
	.align		4
.L_24:
        /*0018*/ 	.byte	0x03, 0x50
        /*001a*/ 	.short	0x0000


	//----- nvinfo : EIATTR_MAXREG_COUNT
	.align		4
        /*001c*/ 	.byte	0x03, 0x1b
        /*001e*/ 	.short	0x00ff


	//----- nvinfo : EIATTR_NUM_BARRIERS
	.align		4
        /*0020*/ 	.byte	0x02, 0x4c
        /*0022*/ 	.byte	0x01
	.zero		1


	//----- nvinfo : EIATTR_MERCURY_ISA_VERSION
	.align		4
        /*0024*/ 	.byte	0x03, 0x5f
        /*0026*/ 	.short	0x0101


	//----- nvinfo : EIATTR_COOP_GROUP_MASK_REGIDS
	.align		4
        /*0028*/ 	.byte	0x04, 0x29
        /*002a*/ 	.short	(.L_26 - .L_25)


	//   ....[0]....
.L_25:
        /*002c*/ 	.word	0xffffffff


	//----- nvinfo : EIATTR_COOP_GROUP_INSTR_OFFSETS
	.align		4
.L_26:
        /*0030*/ 	.byte	0x04, 0x28
        /*0032*/ 	.short	(.L_28 - .L_27)


	//   ....[0]....
.L_27:
        /*0034*/ 	.word	0x000006b0


	//----- nvinfo : EIATTR_VRC_CTA_INIT_COUNT
	.align		4
.L_28:
        /*0038*/ 	.byte	0x02, 0x4a
	.zero		1
	.zero		1


	//----- nvinfo : EIATTR_EXIT_INSTR_OFFSETS
	.align		4
        /*003c*/ 	.byte	0x04, 0x1c
        /*003e*/ 	.short	(.L_30 - .L_29)


	//   ....[0]....
.L_29:
        /*0040*/ 	.word	0x00000140


	//   ....[1]....
        /*0044*/ 	.word	0x00000180


	//   ....[2]....
        /*0048*/ 	.word	0x00019c10


	//   ....[3]....
        /*004c*/ 	.word	0x00019c90


	//   ....[4]....
        /*0050*/ 	.word	0x00019d20


	//----- nvinfo : EIATTR_CRS_STACK_SIZE
	.align		4
.L_30:
        /*0054*/ 	.byte	0x04, 0x1e
        /*0056*/ 	.short	(.L_32 - .L_31)
.L_31:
        /*0058*/ 	.word	0x00000000


	//----- nvinfo : EIATTR_CBANK_PARAM_SIZE
	.align		4
.L_32:
        /*005c*/ 	.byte	0x03, 0x19
        /*005e*/ 	.short	0x0170


	//----- nvinfo : EIATTR_PARAM_CBANK
	.align		4
        /*0060*/ 	.byte	0x04, 0x0a
        /*0062*/ 	.short	(.L_34 - .L_33)
	.align		4
.L_33:
        /*0064*/ 	.word	index@(.nv.constant0._ZN7cutlass6KernelINS_4gemm6kernel14RankKUniversalINS1_11threadblock13MmaMultistageINS1_9GemmShapeILi64ELi64ELi16EEENS_9transform11threadblock28PredicatedTileAccessIteratorINS_11MatrixShapeILi64ELi16EEEdNS_6layout11ColumnMajorELi1ENS8_31PitchLinearWarpStripedThreadMapINS_16PitchLinearShapeILi64ELi16EEELi128ENSG_ILi16ELi2EEELi1EEENS_5ArrayIdLi1ELb1EEELb0ENSD_9NoPermuteEEENS9_25RegularTileAccessIteratorISC_dNSD_43ColumnMajorTensorOpMultiplicandCongruous64bELi1ESJ_Li8EEELNS_4arch14CacheOperation4KindE0ENSA_INSB_ILi16ELi64EEEdNSD_8RowMajorELi0ESJ_SL_Lb0ESM_EENSO_ISU_dNSD_40RowMajorTensorOpMultiplicandCongruous64bELi0ESJ_Li8EEELST_0EdSV_NS4_9MmaPolicyINS1_4warp11MmaTensorOpINS6_ILi32ELi32ELi16EEEdSP_dSX_dSV_NS10_17MmaTensorOpPolicyINSR_3MmaINS6_ILi8ELi8ELi4EEELi32EdSV_dSE_dSV_NSR_13OpMultiplyAddEEENSB_ILi1ELi1EEEEELi1ELb0EbEENSB_ILi0ELi0EEES1B_Li1EEELi3ELNS1_23SharedMemoryClearOptionE0EbEENS_8epilogue11threadblock8EpilogueIS7_S1A_Li1ENS1G_27PredicatedTileIteratorBlas3INS1G_26OutputTileOptimalThreadMapINS1G_15OutputTileShapeILi64ELi8ELi2ELi1ELi1EEENS1K_ILi1ELi4ELi1ELi1ELi4EEELi128ELi1ELi64EEEdLNS_8BlasModeE1EEENS1F_4warp24FragmentIteratorTensorOpIS12_S15_dNSK_IdLi2ELb1EEESV_EENS1Q_20TileIteratorTensorOpIS12_S15_dSV_EENS1G_18SharedLoadIteratorINS1N_18CompactedThreadMapEdLi8EEENS1F_6thread17LinearCombinationIdLi1EddLNS1Z_9ScaleType4KindE0ELNS_15FloatRoundStyleE2EdEENSB_ILi0ELi4EEELi1ELi1EEENS4_30GemmIdentityThreadblockSwizzleILi1EEELNS_8FillModeE1EEEEEvNT_6ParamsE)
        /*0068*/ 	.short	0x0380
        /*006a*/ 	.short	0x0170


	//----- nvinfo : EIATTR_SW_WAR
	.align		4
.L_34:
        /*006c*/ 	.byte	0x04, 0x36
        /*006e*/ 	.short	(.L_36 - .L_35)
.L_35:
        /*0070*/ 	.word	0x00000008
.L_36:


//--------------------- .nv.callgraph             --------------------------
	.section	.nv.callgraph,"",@"SHT_CUDA_CALLGRAPH"
	.align	4
	.sectionentsize	8
	.align		4
        /*0000*/ 	.word	0x00000000
	.align		4
        /*0004*/ 	.word	0xffffffff
	.align		4
        /*0008*/ 	.word	0x00000000
	.align		4
        /*000c*/ 	.word	0xfffffffe
	.align		4
        /*0010*/ 	.word	0x00000000
	.align		4
        /*0014*/ 	.word	0xfffffffd
	.align		4
        /*0018*/ 	.word	0x00000000
	.align		4
        /*001c*/ 	.word	0xfffffffc


//--------------------- .nv.constant4             --------------------------
	.section	.nv.constant4,"a",@progbits
	.align	8
	.align		8
.nv.constant4:
        /*0000*/ 	.dword	_ZN39_INTERNAL_02b88fc6_4_k_cu_1278a996_33054cuda3std3__45__cpo5beginE
	.align		8
        /*0008*/ 	.dword	_ZN39_INTERNAL_02b88fc6_4_k_cu_1278a996_33054cuda3std3__45__cpo3endE
	.align		8
        /*0010*/ 	.dword	_ZN39_INTERNAL_02b88fc6_4_k_cu_1278a996_33054cuda3std3__45__cpo6cbeginE
	.align		8
        /*0018*/ 	.dword	_ZN39_INTERNAL_02b88fc6_4_k_cu_1278a996_33054cuda3std3__45__cpo4cendE
	.align		8
        /*0020*/ 	.dword	_ZN39_INTERNAL_02b88fc6_4_k_cu_1278a996_33054cuda3std3__441_GLOBAL__N__02b88fc6_4_k_cu_1278a996_33056ignoreE
	.align		8
        /*0028*/ 	.dword	_ZN39_INTERNAL_02b88fc6_4_k_cu_1278a996_33054cuda3std3__419piecewise_constructE
	.align		8
        /*0030*/ 	.dword	_ZN39_INTERNAL_02b88fc6_4_k_cu_1278a996_33054cuda3std3__48in_placeE
	.align		8
        /*0038*/ 	.dword	_ZN39_INTERNAL_02b88fc6_4_k_cu_1278a996_33054cuda3std6ranges3__45__cpo4swapE
	.align		8
        /*0040*/ 	.dword	_ZN39_INTERNAL_02b88fc6_4_k_cu_1278a996_33054cuda3std6ranges3__45__cpo9iter_moveE
	.align		8
        /*0048*/ 	.dword	_ZN39_INTERNAL_02b88fc6_4_k_cu_1278a996_33054cute7productE
	.align		8
        /*0050*/ 	.dword	_ZN39_INTERNAL_02b88fc6_4_k_cu_1278a996_33054cute1_E


//--------------------- .text._ZN7cutlass6KernelINS_4gemm6kernel14RankKUniversalINS1_11threadblock13MmaMultistageINS1_9GemmShapeILi64ELi64ELi16EEENS_9transform11threadblock28PredicatedTileAccessIteratorINS_11MatrixShapeILi64ELi16EEEdNS_6layout11ColumnMajorELi1ENS8_31PitchLinearWarpStripedThreadMapINS_16PitchLinearShapeILi64ELi16EEELi128ENSG_ILi16ELi2EEELi1EEENS_5ArrayIdLi1ELb1EEELb0ENSD_9NoPermuteEEENS9_25RegularTileAccessIteratorISC_dNSD_43ColumnMajorTensorOpMultiplicandCongruous64bELi1ESJ_Li8EEELNS_4arch14CacheOperation4KindE0ENSA_INSB_ILi16ELi64EEEdNSD_8RowMajorELi0ESJ_SL_Lb0ESM_EENSO_ISU_dNSD_40RowMajorTensorOpMultiplicandCongruous64bELi0ESJ_Li8EEELST_0EdSV_NS4_9MmaPolicyINS1_4warp11MmaTensorOpINS6_ILi32ELi32ELi16EEEdSP_dSX_dSV_NS10_17MmaTensorOpPolicyINSR_3MmaINS6_ILi8ELi8ELi4EEELi32EdSV_dSE_dSV_NSR_13OpMultiplyAddEEENSB_ILi1ELi1EEEEELi1ELb0EbEENSB_ILi0ELi0EEES1B_Li1EEELi3ELNS1_23SharedMemoryClearOptionE0EbEENS_8epilogue11threadblock8EpilogueIS7_S1A_Li1ENS1G_27PredicatedTileIteratorBlas3INS1G_26OutputTileOptimalThreadMapINS1G_15OutputTileShapeILi64ELi8ELi2ELi1ELi1EEENS1K_ILi1ELi4ELi1ELi1ELi4EEELi128ELi1ELi64EEEdLNS_8BlasModeE1EEENS1F_4warp24FragmentIteratorTensorOpIS12_S15_dNSK_IdLi2ELb1EEESV_EENS1Q_20TileIteratorTensorOpIS12_S15_dSV_EENS1G_18SharedLoadIteratorINS1N_18CompactedThreadMapEdLi8EEENS1F_6thread17LinearCombinationIdLi1EddLNS1Z_9ScaleType4KindE0ELNS_15FloatRoundStyleE2EdEENSB_ILi0ELi4EEELi1ELi1EEENS4_30GemmIdentityThreadblockSwizzleILi1EEELNS_8FillModeE1EEEEEvNT_6ParamsE --------------------------
	.section	.text._ZN7cutlass6KernelINS_4gemm6kernel14RankKUniversalINS1_11threadblock13MmaMultistageINS1_9GemmShapeILi64ELi64ELi16EEENS_9transform11threadblock28PredicatedTileAccessIteratorINS_11MatrixShapeILi64ELi16EEEdNS_6layout11ColumnMajorELi1ENS8_31PitchLinearWarpStripedThreadMapINS_16PitchLinearShapeILi64ELi16EEELi128ENSG_ILi16ELi2EEELi1EEENS_5ArrayIdLi1ELb1EEELb0ENSD_9NoPermuteEEENS9_25RegularTileAccessIteratorISC_dNSD_43ColumnMajorTensorOpMultiplicandCongruous64bELi1ESJ_Li8EEELNS_4arch14CacheOperation4KindE0ENSA_INSB_ILi16ELi64EEEdNSD_8RowMajorELi0ESJ_SL_Lb0ESM_EENSO_ISU_dNSD_40RowMajorTensorOpMultiplicandCongruous64bELi0ESJ_Li8EEELST_0EdSV_NS4_9MmaPolicyINS1_4warp11MmaTensorOpINS6_ILi32ELi32ELi16EEEdSP_dSX_dSV_NS10_17MmaTensorOpPolicyINSR_3MmaINS6_ILi8ELi8ELi4EEELi32EdSV_dSE_dSV_NSR_13OpMultiplyAddEEENSB_ILi1ELi1EEEEELi1ELb0EbEENSB_ILi0ELi0EEES1B_Li1EEELi3ELNS1_23SharedMemoryClearOptionE0EbEENS_8epilogue11threadblock8EpilogueIS7_S1A_Li1ENS1G_27PredicatedTileIteratorBlas3INS1G_26OutputTileOptimalThreadMapINS1G_15OutputTileShapeILi64ELi8ELi2ELi1ELi1EEENS1K_ILi1ELi4ELi1ELi1ELi4EEELi128ELi1ELi64EEEdLNS_8BlasModeE1EEENS1F_4warp24FragmentIteratorTensorOpIS12_S15_dNSK_IdLi2ELb1EEESV_EENS1Q_20TileIteratorTensorOpIS12_S15_dSV_EENS1G_18SharedLoadIteratorINS1N_18CompactedThreadMapEdLi8EEENS1F_6thread17LinearCombinationIdLi1EddLNS1Z_9ScaleType4KindE0ELNS_15FloatRoundStyleE2EdEENSB_ILi0ELi4EEELi1ELi1EEENS4_30GemmIdentityThreadblockSwizzleILi1EEELNS_8FillModeE1EEEEEvNT_6ParamsE,"ax",@progbits
	.align	128
.text._ZN7cutlass6KernelINS_4gemm6kernel14RankKUniversalINS1_11threadblock13MmaMultistageINS1_9GemmShapeILi64ELi64ELi16EEENS_9transform11threadblock28PredicatedTileAccessIteratorINS_11MatrixShapeILi64ELi16EEEdNS_6layout11ColumnMajorELi1ENS8_31PitchLinearWarpStripedThreadMapINS_16PitchLinearShapeILi64ELi16EEELi128ENSG_ILi16ELi2EEELi1EEENS_5ArrayIdLi1ELb1EEELb0ENSD_9NoPermuteEEENS9_25RegularTileAccessIteratorISC_dNSD_43ColumnMajorTensorOpMultiplicandCongruous64bELi1ESJ_Li8EEELNS_4arch14CacheOperation4KindE0ENSA_INSB_ILi16ELi64EEEdNSD_8RowMajorELi0ESJ_SL_Lb0ESM_EENSO_ISU_dNSD_40RowMajorTensorOpMultiplicandCongruous64bELi0ESJ_Li8EEELST_0EdSV_NS4_9MmaPolicyINS1_4warp11MmaTensorOpINS6_ILi32ELi32ELi16EEEdSP_dSX_dSV_NS10_17MmaTensorOpPolicyINSR_3MmaINS6_ILi8ELi8ELi4EEELi32EdSV_dSE_dSV_NSR_13OpMultiplyAddEEENSB_ILi1ELi1EEEEELi1ELb0EbEENSB_ILi0ELi0EEES1B_Li1EEELi3ELNS1_23SharedMemoryClearOptionE0EbEENS_8epilogue11threadblock8EpilogueIS7_S1A_Li1ENS1G_27PredicatedTileIteratorBlas3INS1G_26OutputTileOptimalThreadMapINS1G_15OutputTileShapeILi64ELi8ELi2ELi1ELi1EEENS1K_ILi1ELi4ELi1ELi1ELi4EEELi128ELi1ELi64EEEdLNS_8BlasModeE1EEENS1F_4warp24FragmentIteratorTensorOpIS12_S15_dNSK_IdLi2ELb1EEESV_EENS1Q_20TileIteratorTensorOpIS12_S15_dSV_EENS1G_18SharedLoadIteratorINS1N_18CompactedThreadMapEdLi8EEENS1F_6thread17LinearCombinationIdLi1EddLNS1Z_9ScaleType4KindE0ELNS_15FloatRoundStyleE2EdEENSB_ILi0ELi4EEELi1ELi1EEENS4_30GemmIdentityThreadblockSwizzleILi1EEELNS_8FillModeE1EEEEEvNT_6ParamsE:
        .type           _ZN7cutlass6KernelINS_4gemm6kernel14RankKUniversalINS1_11threadblock13MmaMultistageINS1_9GemmShapeILi64ELi64ELi16EEENS_9transform11threadblock28PredicatedTileAccessIteratorINS_11MatrixShapeILi64ELi16EEEdNS_6layout11ColumnMajorELi1ENS8_31PitchLinearWarpStripedThreadMapINS_16PitchLinearShapeILi64ELi16EEELi128ENSG_ILi16ELi2EEELi1EEENS_5ArrayIdLi1ELb1EEELb0ENSD_9NoPermuteEEENS9_25RegularTileAccessIteratorISC_dNSD_43ColumnMajorTensorOpMultiplicandCongruous64bELi1ESJ_Li8EEELNS_4arch14CacheOperation4KindE0ENSA_INSB_ILi16ELi64EEEdNSD_8RowMajorELi0ESJ_SL_Lb0ESM_EENSO_ISU_dNSD_40RowMajorTensorOpMultiplicandCongruous64bELi0ESJ_Li8EEELST_0EdSV_NS4_9MmaPolicyINS1_4warp11MmaTensorOpINS6_ILi32ELi32ELi16EEEdSP_dSX_dSV_NS10_17MmaTensorOpPolicyINSR_3MmaINS6_ILi8ELi8ELi4EEELi32EdSV_dSE_dSV_NSR_13OpMultiplyAddEEENSB_ILi1ELi1EEEEELi1ELb0EbEENSB_ILi0ELi0EEES1B_Li1EEELi3ELNS1_23SharedMemoryClearOptionE0EbEENS_8epilogue11threadblock8EpilogueIS7_S1A_Li1ENS1G_27PredicatedTileIteratorBlas3INS1G_26OutputTileOptimalThreadMapINS1G_15OutputTileShapeILi64ELi8ELi2ELi1ELi1EEENS1K_ILi1ELi4ELi1ELi1ELi4EEELi128ELi1ELi64EEEdLNS_8BlasModeE1EEENS1F_4warp24FragmentIteratorTensorOpIS12_S15_dNSK_IdLi2ELb1EEESV_EENS1Q_20TileIteratorTensorOpIS12_S15_dSV_EENS1G_18SharedLoadIteratorINS1N_18CompactedThreadMapEdLi8EEENS1F_6thread17LinearCombinationIdLi1EddLNS1Z_9ScaleType4KindE0ELNS_15FloatRoundStyleE2EdEENSB_ILi0ELi4EEELi1ELi1EEENS4_30GemmIdentityThreadblockSwizzleILi1EEELNS_8FillModeE1EEEEEvNT_6ParamsE,@function
        .size           _ZN7cutlass6KernelINS_4gemm6kernel14RankKUniversalINS1_11threadblock13MmaMultistageINS1_9GemmShapeILi64ELi64ELi16EEENS_9transform11threadblock28PredicatedTileAccessIteratorINS_11MatrixShapeILi64ELi16EEEdNS_6layout11ColumnMajorELi1ENS8_31PitchLinearWarpStripedThreadMapINS_16PitchLinearShapeILi64ELi16EEELi128ENSG_ILi16ELi2EEELi1EEENS_5ArrayIdLi1ELb1EEELb0ENSD_9NoPermuteEEENS9_25RegularTileAccessIteratorISC_dNSD_43ColumnMajorTensorOpMultiplicandCongruous64bELi1ESJ_Li8EEELNS_4arch14CacheOperation4KindE0ENSA_INSB_ILi16ELi64EEEdNSD_8RowMajorELi0ESJ_SL_Lb0ESM_EENSO_ISU_dNSD_40RowMajorTensorOpMultiplicandCongruous64bELi0ESJ_Li8EEELST_0EdSV_NS4_9MmaPolicyINS1_4warp11MmaTensorOpINS6_ILi32ELi32ELi16EEEdSP_dSX_dSV_NS10_17MmaTensorOpPolicyINSR_3MmaINS6_ILi8ELi8ELi4EEELi32EdSV_dSE_dSV_NSR_13OpMultiplyAddEEENSB_ILi1ELi1EEEEELi1ELb0EbEENSB_ILi0ELi0EEES1B_Li1EEELi3ELNS1_23SharedMemoryClearOptionE0EbEENS_8epilogue11threadblock8EpilogueIS7_S1A_Li1ENS1G_27PredicatedTileIteratorBlas3INS1G_26OutputTileOptimalThreadMapINS1G_15OutputTileShapeILi64ELi8ELi2ELi1ELi1EEENS1K_ILi1ELi4ELi1ELi1ELi4EEELi128ELi1ELi64EEEdLNS_8BlasModeE1EEENS1F_4warp24FragmentIteratorTensorOpIS12_S15_dNSK_IdLi2ELb1EEESV_EENS1Q_20TileIteratorTensorOpIS12_S15_dSV_EENS1G_18SharedLoadIteratorINS1N_18CompactedThreadMapEdLi8EEENS1F_6thread17LinearCombinationIdLi1EddLNS1Z_9ScaleType4KindE0ELNS_15FloatRoundStyleE2EdEENSB_ILi0ELi4EEELi1ELi1EEENS4_30GemmIdentityThreadblockSwizzleILi1EEELNS_8FillModeE1EEEEEvNT_6ParamsE,(.L_x_341 - _ZN7cutlass6KernelINS_4gemm6kernel14RankKUniversalINS1_11threadblock13MmaMultistageINS1_9GemmShapeILi64ELi64ELi16EEENS_9transform11threadblock28PredicatedTileAccessIteratorINS_11MatrixShapeILi64ELi16EEEdNS_6layout11ColumnMajorELi1ENS8_31PitchLinearWarpStripedThreadMapINS_16PitchLinearShapeILi64ELi16EEELi128ENSG_ILi16ELi2EEELi1EEENS_5ArrayIdLi1ELb1EEELb0ENSD_9NoPermuteEEENS9_25RegularTileAccessIteratorISC_dNSD_43ColumnMajorTensorOpMultiplicandCongruous64bELi1ESJ_Li8EEELNS_4arch14CacheOperation4KindE0ENSA_INSB_ILi16ELi64EEEdNSD_8RowMajorELi0ESJ_SL_Lb0ESM_EENSO_ISU_dNSD_40RowMajorTensorOpMultiplicandCongruous64bELi0ESJ_Li8EEELST_0EdSV_NS4_9MmaPolicyINS1_4warp11MmaTensorOpINS6_ILi32ELi32ELi16EEEdSP_dSX_dSV_NS10_17MmaTensorOpPolicyINSR_3MmaINS6_ILi8ELi8ELi4EEELi32EdSV_dSE_dSV_NSR_13OpMultiplyAddEEENSB_ILi1ELi1EEEEELi1ELb0EbEENSB_ILi0ELi0EEES1B_Li1EEELi3ELNS1_23SharedMemoryClearOptionE0EbEENS_8epilogue11threadblock8EpilogueIS7_S1A_Li1ENS1G_27PredicatedTileIteratorBlas3INS1G_26OutputTileOptimalThreadMapINS1G_15OutputTileShapeILi64ELi8ELi2ELi1ELi1EEENS1K_ILi1ELi4ELi1ELi1ELi4EEELi128ELi1ELi64EEEdLNS_8BlasModeE1EEENS1F_4warp24FragmentIteratorTensorOpIS12_S15_dNSK_IdLi2ELb1EEESV_EENS1Q_20TileIteratorTensorOpIS12_S15_dSV_EENS1G_18SharedLoadIteratorINS1N_18CompactedThreadMapEdLi8EEENS1F_6thread17LinearCombinationIdLi1EddLNS1Z_9ScaleType4KindE0ELNS_15FloatRoundStyleE2EdEENSB_ILi0ELi4EEELi1ELi1EEENS4_30GemmIdentityThreadblockSwizzleILi1EEELNS_8FillModeE1EEEEEvNT_6ParamsE)
        .other          _ZN7cutlass6KernelINS_4gemm6kernel14RankKUniversalINS1_11threadblock13MmaMultistageINS1_9GemmShapeILi64ELi64ELi16EEENS_9transform11threadblock28PredicatedTileAccessIteratorINS_11MatrixShapeILi64ELi16EEEdNS_6layout11ColumnMajorELi1ENS8_31PitchLinearWarpStripedThreadMapINS_16PitchLinearShapeILi64ELi16EEELi128ENSG_ILi16ELi2EEELi1EEENS_5ArrayIdLi1ELb1EEELb0ENSD_9NoPermuteEEENS9_25RegularTileAccessIteratorISC_dNSD_43ColumnMajorTensorOpMultiplicandCongruous64bELi1ESJ_Li8EEELNS_4arch14CacheOperation4KindE0ENSA_INSB_ILi16ELi64EEEdNSD_8RowMajorELi0ESJ_SL_Lb0ESM_EENSO_ISU_dNSD_40RowMajorTensorOpMultiplicandCongruous64bELi0ESJ_Li8EEELST_0EdSV_NS4_9MmaPolicyINS1_4warp11MmaTensorOpINS6_ILi32ELi32ELi16EEEdSP_dSX_dSV_NS10_17MmaTensorOpPolicyINSR_3MmaINS6_ILi8ELi8ELi4EEELi32EdSV_dSE_dSV_NSR_13OpMultiplyAddEEENSB_ILi1ELi1EEEEELi1ELb0EbEENSB_ILi0ELi0EEES1B_Li1EEELi3ELNS1_23SharedMemoryClearOptionE0EbEENS_8epilogue11threadblock8EpilogueIS7_S1A_Li1ENS1G_27PredicatedTileIteratorBlas3INS1G_26OutputTileOptimalThreadMapINS1G_15OutputTileShapeILi64ELi8ELi2ELi1ELi1EEENS1K_ILi1ELi4ELi1ELi1ELi4EEELi128ELi1ELi64EEEdLNS_8BlasModeE1EEENS1F_4warp24FragmentIteratorTensorOpIS12_S15_dNSK_IdLi2ELb1EEESV_EENS1Q_20TileIteratorTensorOpIS12_S15_dSV_EENS1G_18SharedLoadIteratorINS1N_18CompactedThreadMapEdLi8EEENS1F_6thread17LinearCombinationIdLi1EddLNS1Z_9ScaleType4KindE0ELNS_15FloatRoundStyleE2EdEENSB_ILi0ELi4EEELi1ELi1EEENS4_30GemmIdentityThreadblockSwizzleILi1EEELNS_8FillModeE1EEEEEvNT_6ParamsE,@"STO_CUDA_ENTRY STV_DEFAULT"
_ZN7cutlass6KernelINS_4gemm6kernel14RankKUniversalINS1_11threadblock13MmaMultistageINS1_9GemmShapeILi64ELi64ELi16EEENS_9transform11threadblock28PredicatedTileAccessIteratorINS_11MatrixShapeILi64ELi16EEEdNS_6layout11ColumnMajorELi1ENS8_31PitchLinearWarpStripedThreadMapINS_16PitchLinearShapeILi64ELi16EEELi128ENSG_ILi16ELi2EEELi1EEENS_5ArrayIdLi1ELb1EEELb0ENSD_9NoPermuteEEENS9_25RegularTileAccessIteratorISC_dNSD_43ColumnMajorTensorOpMultiplicandCongruous64bELi1ESJ_Li8EEELNS_4arch14CacheOperation4KindE0ENSA_INSB_ILi16ELi64EEEdNSD_8RowMajorELi0ESJ_SL_Lb0ESM_EENSO_ISU_dNSD_40RowMajorTensorOpMultiplicandCongruous64bELi0ESJ_Li8EEELST_0EdSV_NS4_9MmaPolicyINS1_4warp11MmaTensorOpINS6_ILi32ELi32ELi16EEEdSP_dSX_dSV_NS10_17MmaTensorOpPolicyINSR_3MmaINS6_ILi8ELi8ELi4EEELi32EdSV_dSE_dSV_NSR_13OpMultiplyAddEEENSB_ILi1ELi1EEEEELi1ELb0EbEENSB_ILi0ELi0EEES1B_Li1EEELi3ELNS1_23SharedMemoryClearOptionE0EbEENS_8epilogue11threadblock8EpilogueIS7_S1A_Li1ENS1G_27PredicatedTileIteratorBlas3INS1G_26OutputTileOptimalThreadMapINS1G_15OutputTileShapeILi64ELi8ELi2ELi1ELi1EEENS1K_ILi1ELi4ELi1ELi1ELi4EEELi128ELi1ELi64EEEdLNS_8BlasModeE1EEENS1F_4warp24FragmentIteratorTensorOpIS12_S15_dNSK_IdLi2ELb1EEESV_EENS1Q_20TileIteratorTensorOpIS12_S15_dSV_EENS1G_18SharedLoadIteratorINS1N_18CompactedThreadMapEdLi8EEENS1F_6thread17LinearCombinationIdLi1EddLNS1Z_9ScaleType4KindE0ELNS_15FloatRoundStyleE2EdEENSB_ILi0ELi4EEELi1ELi1EEENS4_30GemmIdentityThreadblockSwizzleILi1EEELNS_8FillModeE1EEEEEvNT_6ParamsE:
[----:B------:R-:W-:Y:S08]  /*0000*/  LDC R1, c[0x0][0x37c] ;  /* 0x0000df00ff017b82 */ /* 0x000ff00000000800 */
[----:B------:R-:W1:Y:S01]  /*0010*/  LDC.64 R8, c[0x0][0x468] ;  /* 0x00011a00ff087b82 */ /* 0x000e620000000a00 */
[----:B------:R-:W2:Y:S01]  /*0020*/  S2R R4, SR_CTAID.Y ;  /* 0x0000000000047919 */ /* 0x000ea20000002600 */
[----:B------:R-:W3:Y:S01]  /*0030*/  LDCU.U8 UR6, c[0x0][0x4e8] ;  /* 0x00009d00ff0677ac */ /* 0x000ee20008000000 */
[----:B------:R-:W-:Y:S01]  /*0040*/  IMAD.MOV.U32 R2, RZ, RZ, -0x1 ;  /* 0xffffffffff027424 */ /* 0x000fe200078e00ff */
[----:B------:R-:W4:Y:S01]  /*0050*/  S2R R0, SR_CTAID.X ;  /* 0x0000000000007919 */ /* 0x000f220000002500 */
[----:B------:R-:W4:Y:S03]  /*0060*/  LDCU UR5, c[0x0][0x38c] ;  /* 0x00007180ff0577ac */ /* 0x000f260008000800 */
[----:B------:R-:W3:Y:S01]  /*0070*/  LDC.64 R6, c[0x0][0x460] ;  /* 0x00011800ff067b82 */ /* 0x000ee20000000a00 */
[----:B------:R-:W4:Y:S07]  /*0080*/  LDCU UR4, c[0x0][0x390] ;  /* 0x00007200ff0477ac */ /* 0x000f2e0008000800 */
[----:B------:R-:W2:Y:S01]  /*0090*/  LDC R3, c[0x0][0x398] ;  /* 0x0000e600ff037b82 */ /* 0x000ea20000000800 */
[----:B-1----:R-:W-:-:S06]  /*00a0*/  DSETP.NEU.AND P0, PT, R8, 1, PT ;  /* 0x3ff000000800742a */ /* 0x002fcc0003f0d000 */
[----:B---3--:R-:W-:-:S06]  /*00b0*/  DSETP.EQ.AND P0, PT, R6, RZ, !P0 ;  /* 0x000000ff0600722a */ /* 0x008fcc0004702000 */
[----:B------:R-:W-:Y:S02]  /*00c0*/  ISETP.NE.AND P0, PT, RZ, UR6, P0 ;  /* 0x00000006ff007c0c */ /* 0x000fe40008705270 */
[-C--:B--2---:R-:W-:Y:S02]  /*00d0*/  SHF.L.U32 R5, R2, R3.reuse, RZ ;  /* 0x0000000302057219 */ /* 0x084fe400000006ff */
[----:B------:R-:W-:Y:S02]  /*00e0*/  SHF.L.U32 R4, R4, R3, RZ ;  /* 0x0000000304047219 */ /* 0x000fe400000006ff */
[----:B----4-:R-:W-:Y:S02]  /*00f0*/  LOP3.LUT R5, R0, R5, RZ, 0x30, !PT ;  /* 0x0000000500057212 */ /* 0x010fe400078e30ff */
[----:B------:R-:W-:-:S03]  /*0100*/  SHF.R.U32.HI R34, RZ, R3, R0 ;  /* 0x00000003ff227219 */ /* 0x000fc60000011600 */
[----:B------:R-:W-:Y:S01]  /*0110*/  IMAD.IADD R4, R4, 0x1, R5 ;  /* 0x0000000104047824 */ /* 0x000fe200078e0205 */
[----:B------:R-:W-:-:S04]  /*0120*/  ISETP.GE.OR P0, PT, R34, UR5, P0 ;  /* 0x0000000522007c0c */ /* 0x000fc80008706670 */
[----:B------:R-:W-:-:S13]  /*0130*/  ISETP.GE.OR P0, PT, R4, UR4, P0 ;  /* 0x0000000404007c0c */ /* 0x000fda0008706670 */
[----:B------:R-:W-:Y:S05]  /*0140*/  @P0 EXIT ;  /* 0x000000000000094d */ /* 0x000fea0003800000 */
[----:B------:R-:W-:Y:S01]  /*0150*/  IMAD.SHL.U32 R20, R4, 0x40, RZ ;  /* 0x0000004004147824 */ /* 0x000fe200078e00ff */
[----:B------:R-:W-:-:S04]  /*0160*/  LEA R3, R34, 0x40, 0x6 ;  /* 0x0000004022037811 */ /* 0x000fc800078e30ff */
[----:B------:R-:W-:-:S13]  /*0170*/  ISETP.GT.AND P0, PT, R3, R20, PT ;  /* 0x000000140300720c */ /* 0x000fda0003f04270 */
[----:B------:R-:W-:Y:S05]  /*0180*/  @!P0 EXIT ;  /* 0x000000000000894d */ /* 0x000fea0003800000 */
[----:B------:R-:W1:Y:S01]  /*0190*/  LDCU UR9, c[0x0][0x490] ;  /* 0x00009200ff0977ac */ /* 0x000e620008000800 */
[----:B------:R-:W2:Y:S01]  /*01a0*/  S2R R0, SR_CTAID.Z ;  /* 0x0000000000007919 */ /* 0x000ea20000002700 */
[----:B------:R-:W3:Y:S01]  /*01b0*/  LDCU UR8, c[0x0][0x388] ;  /* 0x00007100ff0877ac */ /* 0x000ee20008000800 */
[----:B------:R-:W4:Y:S01]  /*01c0*/  LDCU.64 UR6, c[0x0][0x4a0] ;  /* 0x00009400ff0677ac */ /* 0x000f220008000a00 */
[----:B------:R-:W4:Y:S01]  /*01d0*/  LDCU.64 UR4, c[0x0][0x4a8] ;  /* 0x00009500ff0477ac */ /* 0x000f220008000a00 */
[----:B------:R-:W2:Y:S01]  /*01e0*/  LDCU.64 UR14, c[0x0][0x358] ;  /* 0x00006b00ff0e77ac */ /* 0x000ea20008000a00 */
[----:B-1----:R-:W-:Y:S01]  /*01f0*/  UISETP.GT.U32.AND UP0, UPT, UR9, 0x1, UPT ;  /* 0x000000010900788c */ /* 0x002fe2000bf04070 */
[----:B---3--:R-:W-:Y:S02]  /*0200*/  MOV R33, UR8 ;  /* 0x0000000800217c02 */ /* 0x008fe40008000f00 */
[----:B----4-:R-:W-:Y:S01]  /*0210*/  MOV R6, UR6 ;  /* 0x0000000600067c02 */ /* 0x010fe20008000f00 */
[----:B------:R-:W-:Y:S01]  /*0220*/  IMAD.U32 R7, RZ, RZ, UR7 ;  /* 0x00000007ff077e24 */ /* 0x000fe2000f8e00ff */
[----:B------:R-:W-:Y:S01]  /*0230*/  MOV R4, UR4 ;  /* 0x0000000400047c02 */ /* 0x000fe20008000f00 */
[----:B------:R-:W-:-:S03]  /*0240*/  IMAD.U32 R5, RZ, RZ, UR5 ;  /* 0x00000005ff057e24 */ /* 0x000fc6000f8e00ff */
[----:B------:R-:W-:Y:S05]  /*0250*/  BRA.U UP0, `(.L_x_0) ;  /* 0x0000000100207547 */ /* 0x000fea000b800000 */
[----:B------:R-:W1:Y:S01]  /*0260*/  LDC R2, c[0x0][0x394] ;  /* 0x0000e500ff027b82 */ /* 0x000e620000000800 */
[----:B--2---:R-:W-:-:S07]  /*0270*/  IADD3 R3, PT, PT, R0, 0x1, RZ ;  /* 0x0000000100037810 */ /* 0x004fce0007ffe0ff */
[----:B------:R-:W2:Y:S01]  /*0280*/  LDC R33, c[0x0][0x498] ;  /* 0x00012600ff217b82 */ /* 0x000ea20000000800 */
[----:B-1----:R-:W-:Y:S01]  /*0290*/  ISETP.GE.AND P0, PT, R3, R2, PT ;  /* 0x000000020300720c */ /* 0x002fe20003f06270 */
[----:B--2---:R-:W-:-:S05]  /*02a0*/  IMAD R24, R0, R33, RZ ;  /* 0x0000002100187224 */ /* 0x004fca00078e02ff */
[----:B------:R-:W-:-:S07]  /*02b0*/  IADD3 R33, PT, PT, R24, R33, RZ ;  /* 0x0000002118217210 */ /* 0x000fce0007ffe0ff */
[----:B------:R-:W1:Y:S01]  /*02c0*/  @P0 LDC R33, c[0x0][0x388] ;  /* 0x0000e200ff210b82 */ /* 0x000e620000000800 */
[----:B------:R-:W-:Y:S05]  /*02d0*/  BRA `(.L_x_1) ;  /* 0x0000000000607947 */ /* 0x000fea0003800000 */
.L_x_0:
[----:B------:R-:W-:Y:S01]  /*02e0*/  UISETP.NE.AND UP0, UPT, UR9, 0x3, UPT ;  /* 0x000000030900788c */ /* 0x000fe2000bf05270 */
[----:B------:R-:W-:-:S08]  /*02f0*/  MOV R24, RZ ;  /* 0x000000ff00187202 */ /* 0x000fd00000000f00 */
[----:B------:R-:W-:Y:S05]  /*0300*/  BRA.U !UP0, `(.L_x_2) ;  /* 0x00000001083c7547 */ /* 0x000fea000b800000 */
[----:B------:R-:W-:-:S09]  /*0310*/  UISETP.NE.AND UP0, UPT, UR9, 0x2, UPT ;  /* 0x000000020900788c */ /* 0x000fd2000bf05270 */
[----:B------:R-:W-:Y:S05]  /*0320*/  BRA.U UP0, `(.L_x_1) ;  /* 0x00000001004c7547 */ /* 0x000fea000b800000 */
[----:B------:R-:W2:Y:S08]  /*0330*/  LDC.64 R8, c[0x0][0x4c0] ;  /* 0x00013000ff087b82 */ /* 0x000eb00000000a00 */
[----:B------:R-:W1:Y:S08]  /*0340*/  LDC.64 R2, c[0x0][0x4c8] ;  /* 0x00013200ff027b82 */ /* 0x000e700000000a00 */
[----:B------:R-:W3:Y:S08]  /*0350*/  LDC.64 R6, c[0x0][0x4a0] ;  /* 0x00012800ff067b82 */ /* 0x000ef00000000a00 */
[----:B------:R-:W4:Y:S01]  /*0360*/  LDC.64 R4, c[0x0][0x4a8] ;  /* 0x00012a00ff047b82 */ /* 0x000f220000000a00 */
[----:B--2---:R-:W-:-:S04]  /*0370*/  IMAD.WIDE.U32 R12, R0, R8, RZ ;  /* 0x00000008000c7225 */ /* 0x004fc800078e00ff */
[C---:B------:R-:W-:Y:S02]  /*0380*/  IMAD R9, R0.reuse, R9, R13 ;  /* 0x0000000900097224 */ /* 0x040fe400078e020d */
[----:B-1----:R-:W-:-:S04]  /*0390*/  IMAD.WIDE.U32 R10, R0, R2, RZ ;  /* 0x00000002000a7225 */ /* 0x002fc800078e00ff */
[----:B------:R-:W-:Y:S01]  /*03a0*/  IMAD R3, R0, R3, R11 ;  /* 0x0000000300037224 */ /* 0x000fe200078e020b */
[----:B---3--:R-:W-:-:S04]  /*03b0*/  LEA R6, P1, R12, R6, 0x3 ;  /* 0x000000060c067211 */ /* 0x008fc800078218ff */
[----:B------:R-:W-:Y:S02]  /*03c0*/  LEA.HI.X R7, R12, R7, R9, 0x3, P1 ;  /* 0x000000070c077211 */ /* 0x000fe400008f1c09 */
[----:B----4-:R-:W-:-:S04]  /*03d0*/  LEA R4, P0, R10, R4, 0x3 ;  /* 0x000000040a047211 */ /* 0x010fc800078018ff */
[----:B------:R-:W-:Y:S01]  /*03e0*/  LEA.HI.X R5, R10, R5, R3, 0x3, P0 ;  /* 0x000000050a057211 */ /* 0x000fe200000f1c03 */
[----:B------:R-:W-:Y:S08]  /*03f0*/  BRA `(.L_x_1) ;  /* 0x0000000000187947 */ /* 0x000ff00003800000 */
.L_x_2:
[----:B------:R-:W2:Y:S08]  /*0400*/  LDC.64 R6, c[0x0][0x4a0] ;  /* 0x00012800ff067b82 */ /* 0x000eb00000000a00 */
[----:B------:R-:W1:Y:S01]  /*0410*/  LDC.64 R4, c[0x0][0x4a8] ;  /* 0x00012a00ff047b82 */ /* 0x000e620000000a00 */
[----:B--2---:R-:W-:-:S06]  /*0420*/  IMAD.WIDE.U32 R6, R0, 0x8, R6 ;  /* 0x0000000800067825 */ /* 0x004fcc00078e0006 */
[----:B------:R-:W4:Y:S01]  /*0430*/  LDG.E.64 R6, desc[UR14][R6.64] ;  /* 0x0000000e06067981 */ /* 0x000f22000c1e1b00 */
[----:B-1----:R-:W-:-:S06]  /*0440*/  IMAD.WIDE.U32 R4, R0, 0x8, R4 ;  /* 0x0000000800047825 */ /* 0x002fcc00078e0004 */
[----:B------:R-:W4:Y:S02]  /*0450*/  LDG.E.64 R4, desc[UR14][R4.64] ;  /* 0x0000000e04047981 */ /* 0x000f24000c1e1b00 */
.L_x_1:
[----:B------:R-:W3:Y:S01]  /*0460*/  S2R R85, SR_TID.X ;  /* 0x0000000000557919 */ /* 0x000ee20000002100 */
[----:B-12---:R-:W-:Y:S01]  /*0470*/  IMAD.IADD R0, R33, 0x1, -R24 ;  /* 0x0000000121007824 */ /* 0x006fe200078e0a18 */
[----:B------:R-:W1:Y:S01]  /*0480*/  LDCU.128 UR8, c[0x0][0x3b0] ;  /* 0x00007600ff0877ac */ /* 0x000e620008000c00 */
[----:B------:R-:W-:Y:S02]  /*0490*/  CS2R R54, SRZ ;  /* 0x0000000000367805 */ /* 0x000fe4000001ff00 */
[----:B------:R-:W-:Y:S01]  /*04a0*/  CS2R R52, SRZ ;  /* 0x0000000000347805 */ /* 0x000fe2000001ff00 */
[C---:B------:R-:W-:Y:S01]  /*04b0*/  VIADD R8, R0.reuse, 0x1e ;  /* 0x0000001e00087836 */ /* 0x040fe20000000000 */
[----:B------:R-:W-:Y:S01]  /*04c0*/  SHF.R.S32.HI R9, RZ, 0x1f, R0 ;  /* 0x0000001fff097819 */ /* 0x000fe20000011400 */
[----:B------:R-:W2:Y:S01]  /*04d0*/  LDCU.64 UR12, c[0x0][0x380] ;  /* 0x00007000ff0c77ac */ /* 0x000ea20008000a00 */
[----:B------:R-:W-:Y:S01]  /*04e0*/  VIADD R3, R0, 0xffffffff ;  /* 0xffffffff00037836 */ /* 0x000fe20000000000 */
[----:B------:R-:W-:-:S02]  /*04f0*/  CS2R R50, SRZ ;  /* 0x0000000000327805 */ /* 0x000fc4000001ff00 */
[----:B------:R-:W-:Y:S01]  /*0500*/  LEA.HI R9, R9, R0, RZ, 0x4 ;  /* 0x0000000009097211 */ /* 0x000fe200078f20ff */
[----:B------:R-:W2:Y:S01]  /*0510*/  LDCU.128 UR4, c[0x0][0x3d0] ;  /* 0x00007a00ff0477ac */ /* 0x000ea20008000c00 */
[----:B------:R-:W-:Y:S02]  /*0520*/  ISETP.GE.U32.AND P1, PT, R8, 0x1f, PT ;  /* 0x0000001f0800780c */ /* 0x000fe40003f26070 */
[----:B------:R-:W-:Y:S02]  /*0530*/  CS2R R48, SRZ ;  /* 0x0000000000307805 */ /* 0x000fe4000001ff00 */
[----:B------:R-:W-:Y:S02]  /*0540*/  LOP3.LUT R9, R9, 0xfffffff0, RZ, 0xc0, !PT ;  /* 0xfffffff009097812 */ /* 0x000fe400078ec0ff */
[----:B------:R-:W-:Y:S02]  /*0550*/  CS2R R58, SRZ ;  /* 0x00000000003a7805 */ /* 0x000fe4000001ff00 */
[----:B------:R-:W-:-:S02]  /*0560*/  ISETP.GE.U32.AND P5, PT, R3, 0x10, PT ;  /* 0x000000100300780c */ /* 0x000fc40003fa6070 */
[----:B------:R-:W-:Y:S02]  /*0570*/  CS2R R56, SRZ ;  /* 0x0000000000387805 */ /* 0x000fe4000001ff00 */
[----:B------:R-:W-:Y:S01]  /*0580*/  CS2R R46, SRZ ;  /* 0x00000000002e7805 */ /* 0x000fe2000001ff00 */
[C---:B------:R-:W-:Y:S01]  /*0590*/  IMAD.IADD R8, R0.reuse, 0x1, -R9 ;  /* 0x0000000100087824 */ /* 0x040fe200078e0a09 */
[----:B-1----:R-:W-:Y:S01]  /*05a0*/  UIADD3 UR8, UP0, UPT, UR8, -UR10, URZ ;  /* 0x8000000a08087290 */ /* 0x002fe2000ff1e0ff */
[----:B------:R-:W-:Y:S01]  /*05b0*/  VIADD R0, R0, 0xf ;  /* 0x0000000f00007836 */ /* 0x000fe20000000000 */
[----:B------:R-:W-:Y:S02]  /*05c0*/  CS2R R44, SRZ ;  /* 0x00000000002c7805 */ /* 0x000fe4000001ff00 */
[----:B------:R-:W-:Y:S02]  /*05d0*/  CS2R R62, SRZ ;  /* 0x00000000003e7805 */ /* 0x000fe4000001ff00 */
[----:B------:R-:W-:Y:S01]  /*05e0*/  ISETP.NE.AND P0, PT, R8, RZ, PT ;  /* 0x000000ff0800720c */ /* 0x000fe20003f05270 */
[----:B------:R-:W-:Y:S01]  /*05f0*/  UIADD3.X UR9, UPT, UPT, UR9, ~UR11, URZ, UP0, !UPT ;  /* 0x8000000b09097290 */ /* 0x000fe200087fe4ff */
[----:B------:R-:W-:-:S02]  /*0600*/  SHF.R.S32.HI R107, RZ, 0x1f, R0 ;  /* 0x0000001fff6b7819 */ /* 0x000fc40000011400 */
[----:B------:R-:W-:Y:S02]  /*0610*/  CS2R R60, SRZ ;  /* 0x00000000003c7805 */ /* 0x000fe4000001ff00 */
[----:B------:R-:W-:Y:S01]  /*0620*/  SEL R8, R8, 0x10, P0 ;  /* 0x0000001008087807 */ /* 0x000fe20000000000 */
[----:B--2---:R-:W-:Y:S01]  /*0630*/  UIADD3 UR10, UP0, UPT, UR4, -UR6, URZ ;  /* 0x80000006040a7290 */ /* 0x004fe2000ff1e0ff */
[----:B------:R-:W-:Y:S02]  /*0640*/  LEA.HI R107, R107, R0, RZ, 0x4 ;  /* 0x000000006b6b7211 */ /* 0x000fe400078f20ff */
[----:B------:R-:W-:Y:S02]  /*0650*/  CS2R R42, SRZ ;  /* 0x00000000002a7805 */ /* 0x000fe4000001ff00 */
[--C-:B---3--:R-:W-:Y:S01]  /*0660*/  SHF.R.U32.HI R19, RZ, 0x5, R85.reuse ;  /* 0x00000005ff137819 */ /* 0x108fe20000011655 */
[----:B------:R-:W-:Y:S01]  /*0670*/  UIADD3.X UR11, UPT, UPT, UR5, ~UR7, URZ, UP0, !UPT ;  /* 0x80000007050b7290 */ /* 0x000fe200087fe4ff */
[----:B------:R-:W-:Y:S01]  /*0680*/  LOP3.LUT R11, R85, 0xf, RZ, 0xc0, !PT ;  /* 0x0000000f550b7812 */ /* 0x000fe200078ec0ff */
[----:B------:R-:W1:Y:S01]  /*0690*/  LDCU.64 UR6, c[0x0][0x3a0] ;  /* 0x00007400ff0677ac */ /* 0x000e620008000a00 */
[----:B------:R-:W-:Y:S01]  /*06a0*/  SHF.R.U32.HI R3, RZ, 0x4, R85 ;  /* 0x00000004ff037819 */ /* 0x000fe20000011655 */
[----:B------:R2:W3:Y:S01]  /*06b0*/  SHFL.IDX PT, R2, R19, RZ, 0x1f ;  /* 0x00001fff13027589 */ /* 0x0004e200000e0000 */
[----:B------:R-:W-:Y:S01]  /*06c0*/  VIADDMNMX R33, R24, R8, R33, PT ;  /* 0x0000000818217246 */ /* 0x000fe20003800121 */
[--C-:B------:R-:W-:Y:S01]  /*06d0*/  IMAD R34, R34, 0x40, R11.reuse ;  /* 0x0000004022227824 */ /* 0x100fe200078e020b */
[----:B------:R-:W-:Y:S01]  /*06e0*/  LOP3.LUT R10, R3, 0x1, RZ, 0xc0, !PT ;  /* 0x00000001030a7812 */ /* 0x000fe200078ec0ff */
[----:B------:R-:W-:Y:S01]  /*06f0*/  IMAD.IADD R20, R20, 0x1, R11 ;  /* 0x0000000114147824 */ /* 0x000fe200078e020b */
[----:B------:R-:W1:Y:S01]  /*0700*/  LDCU.64 UR4, c[0x0][0x3c0] ;  /* 0x00007800ff0477ac */ /* 0x000e620008000a00 */
[C---:B------:R-:W-:Y:S01]  /*0710*/  VIADD R9, R34.reuse, 0x10 ;  /* 0x0000001022097836 */ /* 0x040fe20000000000 */
[----:B------:R-:W-:-:S02]  /*0720*/  ISETP.GE.AND P4, PT, R34, UR12, PT ;  /* 0x0000000c22007c0c */ /* 0x000fc4000bf86270 */
[----:B------:R-:W-:Y:S02]  /*0730*/  CS2R R40, SRZ ;  /* 0x0000000000287805 */ /* 0x000fe4000001ff00 */
[----:B------:R-:W-:Y:S02]  /*0740*/  SHF.R.S32.HI R35, RZ, 0x1f, R34 ;  /* 0x0000001fff237819 */ /* 0x000fe40000011422 */
[----:B------:R-:W-:Y:S02]  /*0750*/  CS2R R66, SRZ ;  /* 0x0000000000427805 */ /* 0x000fe4000001ff00 */
[----:B------:R-:W-:Y:S01]  /*0760*/  ISETP.GE.AND P3, PT, R9, UR12, PT ;  /* 0x0000000c09007c0c */ /* 0x000fe2000bf66270 */
[----:B------:R-:W-:Y:S01]  /*0770*/  VIADD R9, R20, 0x10 ;  /* 0x0000001014097836 */ /* 0x000fe20000000000 */
[----:B------:R-:W-:Y:S02]  /*0780*/  SEL R16, RZ, 0x100, P4 ;  /* 0x00000100ff107807 */ /* 0x000fe40002000000 */
[----:B------:R-:W-:-:S02]  /*0790*/  CS2R R64, SRZ ;  /* 0x0000000000407805 */ /* 0x000fc4000001ff00 */
[----:B------:R-:W-:Y:S02]  /*07a0*/  SEL R31, RZ, 0x2, P3 ;  /* 0x00000002ff1f7807 */ /* 0x000fe40001800000 */
[----:B------:R-:W-:Y:S02]  /*07b0*/  CS2R R38, SRZ ;  /* 0x0000000000267805 */ /* 0x000fe4000001ff00 */
[----:B------:R-:W-:Y:S02]  /*07c0*/  SEL R15, RZ, 0x200, P3 ;  /* 0x00000200ff0f7807 */ /* 0x000fe40001800000 */
[----:B------:R-:W-:Y:S02]  /*07d0*/  CS2R R36, SRZ ;  /* 0x0000000000247805 */ /* 0x000fe4000001ff00 */
[----:B------:R-:W-:Y:S02]  /*07e0*/  SEL R28, RZ, 0x1, P4 ;  /* 0x00000001ff1c7807 */ /* 0x000fe40002000000 */
[----:B------:R-:W-:Y:S01]  /*07f0*/  SHF.R.S32.HI R21, RZ, 0x1f, R20 ;  /* 0x0000001fff157819 */ /* 0x000fe20000011414 */
[----:B--2---:R-:W-:Y:S01]  /*0800*/  IMAD R19, R19, 0x2, R10 ;  /* 0x0000000213137824 */ /* 0x004fe200078e020a */
[----:B---3--:R-:W-:Y:S01]  /*0810*/  R2UR UR16, R2 ;  /* 0x00000000021072ca */ /* 0x008fe200000e0000 */
[C---:B------:R-:W-:Y:S01]  /*0820*/  VIADD R2, R34.reuse, 0x20 ;  /* 0x0000002022027836 */ /* 0x040fe20000000000 */
[----:B------:R-:W-:Y:S01]  /*0830*/  SHF.R.U32.HI R11, RZ, 0x3, R11 ;  /* 0x00000003ff0b7819 */ /* 0x000fe2000001160b */
[----:B------:R-:W-:Y:S01]  /*0840*/  IMAD.IADD R24, R19, 0x1, R24 ;  /* 0x0000000113187824 */ /* 0x000fe200078e0218 */
[----:B------:R-:W-:Y:S01]  /*0850*/  SHF.R.U32.HI R84, RZ, 0x3, R85 ;  /* 0x00000003ff547819 */ /* 0x000fe20000011655 */
[----:B------:R-:W-:Y:S01]  /*0860*/  VIADD R10, R34, 0x30 ;  /* 0x00000030220a7836 */ /* 0x000fe20000000000 */
[----:B------:R-:W-:Y:S01]  /*0870*/  BAR.SYNC.DEFER_BLOCKING 0x0 ;  /* 0x0000000000007b1d */ /* 0x000fe20000010000 */
[----:B------:R-:W-:Y:S01]  /*0880*/  ISETP.GE.AND P2, PT, R2, UR12, PT ;  /* 0x0000000c02007c0c */ /* 0x000fe2000bf46270 */
[----:B------:R-:W-:Y:S01]  /*0890*/  VIADD R2, R20, 0x20 ;  /* 0x0000002014027836 */ /* 0x000fe20000000000 */
[C---:B------:R-:W-:Y:S01]  /*08a0*/  ISETP.LT.AND P0, PT, R24.reuse, R33, !P4 ;  /* 0x000000211800720c */ /* 0x040fe20006701270 */
[----:B-1----:R-:W-:Y:S01]  /*08b0*/  IMAD.WIDE.U32 R34, R24, UR6, R34 ;  /* 0x0000000618227c25 */ /* 0x002fe2000f8e0022 */
[----:B------:R-:W-:-:S02]  /*08c0*/  SEL R26, RZ, 0x4, P2 ;  /* 0x00000004ff1a7807 */ /* 0x000fc40001000000 */
[----:B------:R-:W-:Y:S01]  /*08d0*/  ISETP.GE.AND P3, PT, R2, UR13, PT ;  /* 0x0000000d02007c0c */ /* 0x000fe2000bf66270 */
[----:B------:R-:W-:Y:S01]  /*08e0*/  VIADD R2, R20, 0x30 ;  /* 0x0000003014027836 */ /* 0x000fe20000000000 */
[----:B------:R-:W-:Y:S01]  /*08f0*/  SEL R14, RZ, 0x400, P2 ;  /* 0x00000400ff0e7807 */ /* 0x000fe20001000000 */
[----:B------:R-:W-:Y:S01]  /*0900*/  USHF.R.S32.HI UR18, URZ, 0x1f, UR16 ;  /* 0x0000001fff127899 */ /* 0x000fe20008011410 */
[----:B------:R-:W-:Y:S02]  /*0910*/  SEL R17, RZ, 0x1, !P0 ;  /* 0x00000001ff117807 */ /* 0x000fe40004000000 */
[----:B------:R-:W-:Y:S01]  /*0920*/  ISETP.GE.AND P2, PT, R2, UR13, PT ;  /* 0x0000000d02007c0c */ /* 0x000fe2000bf46270 */
[----:B------:R-:W-:Y:S01]  /*0930*/  ULEA.HI UR18, UR18, UR16, URZ, 0x2 ;  /* 0x0000001012127291 */ /* 0x000fe2000f8f10ff */
[----:B------:R-:W-:Y:S02]  /*0940*/  SHF.R.U32.HI R2, RZ, 0x1, R85 ;  /* 0x00000001ff027819 */ /* 0x000fe40000011655 */
[----:B------:R-:W-:Y:S01]  /*0950*/  ISETP.GE.AND P0, PT, R9, UR13, PT ;  /* 0x0000000d09007c0c */ /* 0x000fe2000bf06270 */
[----:B------:R-:W-:Y:S01]  /*0960*/  IMAD.SHL.U32 R9, R85, 0x4, RZ ;  /* 0x0000000455097824 */ /* 0x000fe200078e00ff */
[----:B------:R-:W-:-:S02]  /*0970*/  LOP3.LUT R2, R2, 0x3, RZ, 0xc0, !PT ;  /* 0x0000000302027812 */ /* 0x000fc400078ec0ff */
[----:B------:R-:W-:Y:S01]  /*0980*/  ISETP.GE.AND P4, PT, R20, UR13, PT ;  /* 0x0000000d14007c0c */ /* 0x000fe2000bf86270 */
[----:B------:R-:W-:Y:S01]  /*0990*/  IMAD.WIDE.U32 R20, R24, UR4, R20 ;  /* 0x0000000418147c25 */ /* 0x000fe2000f8e0014 */
[----:B------:R-:W-:Y:S02]  /*09a0*/  LOP3.LUT R86, R2, 0x4, R9, 0xf8, !PT ;  /* 0x0000000402567812 */ /* 0x000fe400078ef809 */
[----:B------:R-:W-:Y:S02]  /*09b0*/  SHF.R.S32.HI R9, RZ, 0x1f, R24 ;  /* 0x0000001fff097819 */ /* 0x000fe40000011418 */
[----:B------:R-:W-:Y:S02]  /*09c0*/  SEL R12, RZ, 0x100, P4 ;  /* 0x00000100ff0c7807 */ /* 0x000fe40002000000 */
[----:B------:R-:W-:Y:S01]  /*09d0*/  SEL R23, RZ, 0x1, P4 ;  /* 0x00000001ff177807 */ /* 0x000fe20002000000 */
[C---:B------:R-:W-:Y:S01]  /*09e0*/  IMAD R13, R9.reuse, UR6, RZ ;  /* 0x00000006090d7c24 */ /* 0x040fe2000f8e02ff */
[----:B------:R-:W-:Y:S01]  /*09f0*/  ISETP.GE.AND P6, PT, R10, UR12, PT ;  /* 0x0000000c0a007c0c */ /* 0x000fe2000bfc6270 */
[----:B------:R-:W-:Y:S01]  /*0a00*/  IMAD R9, R9, UR4, RZ ;  /* 0x0000000409097c24 */ /* 0x000fe2000f8e02ff */
[C---:B------:R-:W-:Y:S01]  /*0a10*/  ISETP.LT.AND P4, PT, R24.reuse, R33, !P4 ;  /* 0x000000211800720c */ /* 0x040fe20006781270 */
[----:B------:R-:W-:Y:S01]  /*0a20*/  IMAD R18, R24, UR7, R13 ;  /* 0x0000000718127c24 */ /* 0x000fe2000f8e020d */
[----:B------:R-:W-:Y:S01]  /*0a30*/  LOP3.LUT R86, R86, 0x1, R3, 0x78, !PT ;  /* 0x0000000156567812 */ /* 0x000fe200078e7803 */
[----:B------:R-:W-:Y:S01]  /*0a40*/  IMAD R9, R24, UR5, R9 ;  /* 0x0000000518097c24 */ /* 0x000fe2000f8e0209 */
[----:B------:R-:W-:Y:S01]  /*0a50*/  SEL R27, RZ, 0x2, P0 ;  /* 0x00000002ff1b7807 */ /* 0x000fe20000000000 */
[----:B------:R-:W-:Y:S01]  /*0a60*/  IMAD.IADD R18, R35, 0x1, R18 ;  /* 0x0000000123127824 */ /* 0x000fe200078e0212 */
[----:B------:R-:W-:Y:S01]  /*0a70*/  SEL R22, RZ, 0x4, P3 ;  /* 0x00000004ff167807 */ /* 0x000fe20001800000 */
[----:B------:R-:W-:Y:S01]  /*0a80*/  IMAD R11, R86, 0x2, R11 ;  /* 0x00000002560b7824 */ /* 0x000fe200078e020b */
[----:B------:R-:W-:Y:S01]  /*0a90*/  SEL R29, RZ, 0x8, P6 ;  /* 0x00000008ff1d7807 */ /* 0x000fe20003000000 */
[----:B------:R-:W-:Y:S01]  /*0aa0*/  IMAD.IADD R9, R21, 0x1, R9 ;  /* 0x0000000115097824 */ /* 0x000fe200078e0209 */
[----:B------:R-:W-:Y:S01]  /*0ab0*/  IADD3 R28, PT, PT, R26, R31, R28 ;  /* 0x0000001f1a1c7210 */ /* 0x000fe20007ffe01c */
[----:B------:R-:W1:Y:S01]  /*0ac0*/  S2UR UR12, SR_CgaCtaId ;  /* 0x00000000000c79c3 */ /* 0x000e620000008800 */
[----:B------:R-:W-:-:S02]  /*0ad0*/  SEL R13, RZ, 0x1, !P4 ;  /* 0x00000001ff0d7807 */ /* 0x000fc40006000000 */
[----:B------:R-:W-:Y:S02]  /*0ae0*/  SEL R10, RZ, 0x200, P0 ;  /* 0x00000200ff0a7807 */ /* 0x000fe40000000000 */
[C---:B------:R-:W-:Y:S01]  /*0af0*/  ISETP.GE.AND P4, PT, R24.reuse, R33, PT ;  /* 0x000000211800720c */ /* 0x040fe20003f86270 */
[----:B------:R-:W-:Y:S01]  /*0b00*/  VIADD R24, R24, 0x8 ;  /* 0x0000000818187836 */ /* 0x000fe20000000000 */
[----:B----4-:R-:W-:Y:S02]  /*0b10*/  LEA R30, P0, R34, R6, 0x3 ;  /* 0x00000006221e7211 */ /* 0x010fe400078018ff */
[----:B------:R-:W-:Y:S02]  /*0b20*/  SEL R25, RZ, 0x8, P2 ;  /* 0x00000008ff197807 */ /* 0x000fe40001000000 */
[----:B------:R-:W-:Y:S02]  /*0b30*/  IADD3 R23, PT, PT, R22, R27, R23 ;  /* 0x0000001b16177210 */ /* 0x000fe40007ffe017 */
[----:B------:R-:W-:-:S02]  /*0b40*/  IADD3 R6, PT, PT, R16, R29, R28 ;  /* 0x0000001d10067210 */ /* 0x000fc40007ffe01c */
[----:B------:R-:W-:Y:S02]  /*0b50*/  LOP3.LUT R84, R84, 0x4, RZ, 0xc0, !PT ;  /* 0x0000000454547812 */ /* 0x000fe400078ec0ff */
[----:B------:R-:W-:Y:S02]  /*0b60*/  SEL R28, R31, RZ, !P4 ;  /* 0x000000ff1f1c7207 */ /* 0x000fe40006000000 */
[----:B------:R-:W-:Y:S02]  /*0b70*/  LEA.HI.X R31, R34, R7, R18, 0x3, P0 ;  /* 0x00000007221f7211 */ /* 0x000fe400000f1c12 */
[----:B------:R-:W-:Y:S02]  /*0b80*/  CS2R R34, SRZ ;  /* 0x0000000000227805 */ /* 0x000fe4000001ff00 */
[----:B------:R-:W-:Y:S02]  /*0b90*/  IADD3 R23, PT, PT, R12, R25, R23 ;  /* 0x000000190c177210 */ /* 0x000fe40007ffe017 */
[----:B------:R-:W-:-:S02]  /*0ba0*/  LEA R18, P0, R20, R4, 0x3 ;  /* 0x0000000414127211 */ /* 0x000fc400078018ff */
[----:B------:R-:W-:Y:S02]  /*0bb0*/  SEL R26, R26, RZ, !P4 ;  /* 0x000000ff1a1a7207 */ /* 0x000fe40006000000 */
[----:B------:R-:W-:Y:S02]  /*0bc0*/  SEL R29, R29, RZ, !P4 ;  /* 0x000000ff1d1d7207 */ /* 0x000fe40006000000 */
[----:B------:R-:W-:Y:S02]  /*0bd0*/  SEL R32, R27, RZ, !P4 ;  /* 0x000000ff1b207207 */ /* 0x000fe40006000000 */
[----:B------:R-:W-:Y:S02]  /*0be0*/  SEL R22, R22, RZ, !P4 ;  /* 0x000000ff16167207 */ /* 0x000fe40006000000 */
[----:B------:R-:W-:Y:S02]  /*0bf0*/  SEL R25, R25, RZ, !P4 ;  /* 0x000000ff19197207 */ /* 0x000fe40006000000 */
[----:B------:R-:W-:-:S02]  /*0c00*/  LOP3.LUT R19, R2, 0x3c, R19, 0xf8, !PT ;  /* 0x0000003c02137812 */ /* 0x000fc400078ef813 */
[----:B------:R-:W-:Y:S02]  /*0c10*/  LOP3.LUT R4, R11, R84, RZ, 0x3c, !PT ;  /* 0x000000540b047212 */ /* 0x000fe400078e3cff */
[----:B------:R-:W-:Y:S02]  /*0c20*/  ISETP.GE.AND P4, PT, R24, R33, PT ;  /* 0x000000211800720c */ /* 0x000fe40003f86270 */
[----:B------:R-:W-:Y:S01]  /*0c30*/  IADD3 R26, PT, PT, R26, R28, R17 ;  /* 0x0000001c1a1a7210 */ /* 0x000fe20007ffe011 */
[----:B------:R-:W-:Y:S01]  /*0c40*/  IMAD R4, R19, 0x40, R4 ;  /* 0x0000004013047824 */ /* 0x000fe200078e0204 */
[----:B------:R-:W-:Y:S02]  /*0c50*/  SEL R16, R16, RZ, !P4 ;  /* 0x000000ff10107207 */ /* 0x000fe40006000000 */
[----:B------:R-:W-:Y:S02]  /*0c60*/  LEA.HI.X R19, R20, R5, R9, 0x3, P0 ;  /* 0x0000000514137211 */ /* 0x000fe400000f1c09 */
[----:B------:R-:W-:-:S02]  /*0c70*/  CS2R R20, SRZ ;  /* 0x0000000000147805 */ /* 0x000fc4000001ff00 */
[----:B------:R-:W-:Y:S02]  /*0c80*/  IADD3 R6, PT, PT, R14, R15, R6 ;  /* 0x0000000f0e067210 */ /* 0x000fe40007ffe006 */
[----:B------:R-:W-:Y:S02]  /*0c90*/  SEL R9, RZ, 0x800, P6 ;  /* 0x00000800ff097807 */ /* 0x000fe40003000000 */
[----:B------:R-:W-:Y:S02]  /*0ca0*/  IADD3 R16, PT, PT, R16, R29, R26 ;  /* 0x0000001d10107210 */ /* 0x000fe40007ffe01a */
[----:B------:R-:W-:Y:S02]  /*0cb0*/  CS2R R26, SRZ ;  /* 0x00000000001a7805 */ /* 0x000fe4000001ff00 */
[----:B------:R-:W-:Y:S01]  /*0cc0*/  SEL R15, R15, RZ, !P4 ;  /* 0x000000ff0f0f7207 */ /* 0x000fe20006000000 */
[----:B------:R-:W-:Y:S01]  /*0cd0*/  IMAD.IADD R6, R9, 0x1, R6 ;  /* 0x0000000109067824 */ /* 0x000fe200078e0206 */
[----:B------:R-:W-:-:S02]  /*0ce0*/  SEL R14, R14, RZ, !P4 ;  /* 0x000000ff0e0e7207 */ /* 0x000fc40006000000 */
[----:B------:R-:W-:Y:S02]  /*0cf0*/  CS2R R28, SRZ ;  /* 0x00000000001c7805 */ /* 0x000fe4000001ff00 */
[----:B------:R-:W-:Y:S02]  /*0d00*/  SEL R9, R9, RZ, !P4 ;  /* 0x000000ff09097207 */ /* 0x000fe40006000000 */
[----:B------:R-:W-:Y:S01]  /*0d10*/  IADD3 R14, PT, PT, R14, R15, R16 ;  /* 0x0000000f0e0e7210 */ /* 0x000fe20007ffe010 */
[----:B------:R-:W-:Y:S01]  /*0d20*/  IMAD.WIDE.U32 R16, R8, UR6, RZ ;  /* 0x0000000608107c25 */ /* 0x000fe2000f8e00ff */
[----:B------:R-:W-:Y:S02]  /*0d30*/  SHF.R.S32.HI R5, RZ, 0x1f, R8 ;  /* 0x0000001fff057819 */ /* 0x000fe40000011408 */
[----:B------:R-:W-:Y:S01]  /*0d40*/  SEL R7, RZ, 0x400, P3 ;  /* 0x00000400ff077807 */ /* 0x000fe20001800000 */
[----:B------:R-:W-:Y:S01]  /*0d50*/  IMAD.IADD R9, R14, 0x1, R9 ;  /* 0x000000010e097824 */ /* 0x000fe200078e0209 */
[----:B------:R-:W-:Y:S01]  /*0d60*/  IADD3 R22, PT, PT, R22, R32, R13 ;  /* 0x0000002016167210 */ /* 0x000fe20007ffe00d */
[----:B------:R-:W-:Y:S01]  /*0d70*/  IMAD R11, R5, UR6, RZ ;  /* 0x00000006050b7c24 */ /* 0x000fe2000f8e02ff */
[----:B------:R-:W-:Y:S01]  /*0d80*/  SEL R12, R12, RZ, !P4 ;  /* 0x000000ff0c0c7207 */ /* 0x000fe20006000000 */
[----:B------:R-:W-:Y:S01]  /*0d90*/  UMOV UR6, 0x400 ;  /* 0x0000040000067882 */ /* 0x000fe20000000000 */
[----:B------:R-:W-:Y:S01]  /*0da0*/  IADD3 R23, PT, PT, R7, R10, R23 ;  /* 0x0000000a07177210 */ /* 0x000fe20007ffe017 */
[----:B------:R-:W-:Y:S01]  /*0db0*/  IMAD R11, R8, UR7, R11 ;  /* 0x00000007080b7c24 */ /* 0x000fe2000f8e020b */
[----:B------:R-:W-:Y:S01]  /*0dc0*/  SEL R13, R10, RZ, !P4 ;  /* 0x000000ff0a0d7207 */ /* 0x000fe20006000000 */
[----:B-1----:R-:W-:Y:S01]  /*0dd0*/  ULEA UR6, UR12, UR6, 0x18 ;  /* 0x000000060c067291 */ /* 0x002fe2000f8ec0ff */
[----:B------:R-:W-:Y:S01]  /*0de0*/  SEL R10, RZ, 0x800, P2 ;  /* 0x00000800ff0a7807 */ /* 0x000fe20001000000 */
[----:B------:R-:W-:Y:S01]  /*0df0*/  IMAD.IADD R11, R17, 0x1, R11 ;  /* 0x00000001110b7824 */ /* 0x000fe200078e020b */
[----:B------:R-:W-:Y:S01]  /*0e00*/  IADD3 R12, PT, PT, R12, R25, R22 ;  /* 0x000000190c0c7210 */ /* 0x000fe20007ffe016 */
[----:B------:R-:W-:Y:S01]  /*0e10*/  IMAD R5, R5, UR4, RZ ;  /* 0x0000000405057c24 */ /* 0x000fe2000f8e02ff */
[----:B------:R-:W-:Y:S01]  /*0e20*/  SEL R7, R7, RZ, !P4 ;  /* 0x000000ff07077207 */ /* 0x000fe20006000000 */
[----:B------:R-:W-:Y:S01]  /*0e30*/  IMAD.IADD R23, R10, 0x1, R23 ;  /* 0x000000010a177824 */ /* 0x000fe200078e0217 */
[----:B------:R-:W-:Y:S01]  /*0e40*/  SEL R9, R9, RZ, P1 ;  /* 0x000000ff09097207 */ /* 0x000fe20000800000 */
[----:B------:R-:W-:Y:S01]  /*0e50*/  IMAD R5, R8, UR5, R5 ;  /* 0x0000000508057c24 */ /* 0x000fe2000f8e0205 */
[----:B------:R-:W-:-:S02]  /*0e60*/  IADD3 R7, PT, PT, R7, R13, R12 ;  /* 0x0000000d07077210 */ /* 0x000fc40007ffe00c */
[----:B------:R-:W-:Y:S02]  /*0e70*/  CS2R R24, SRZ ;  /* 0x0000000000187805 */ /* 0x000fe4000001ff00 */
[----:B------:R-:W-:Y:S01]  /*0e80*/  SEL R10, R10, RZ, !P4 ;  /* 0x000000ff0a0a7207 */ /* 0x000fe20006000000 */
[C---:B------:R-:W-:Y:S01]  /*0e90*/  IMAD.SHL.U32 R12, R9.reuse, 0x8, RZ ;  /* 0x00000008090c7824 */ /* 0x040fe200078e00ff */
[C---:B------:R-:W-:Y:S02]  /*0ea0*/  LEA R114, P0, R16.reuse, UR8, 0x3 ;  /* 0x0000000810727c11 */ /* 0x040fe4000f8018ff */
[----:B------:R-:W-:Y:S02]  /*0eb0*/  CS2R R14, SRZ ;  /* 0x00000000000e7805 */ /* 0x000fe4000001ff00 */
[----:B------:R-:W-:Y:S01]  /*0ec0*/  LOP3.LUT P4, RZ, R9, 0x8, RZ, 0xc0, !PT ;  /* 0x0000000809ff7812 */ /* 0x000fe2000788c0ff */
[----:B------:R-:W-:Y:S01]  /*0ed0*/  IMAD.IADD R10, R7, 0x1, R10 ;  /* 0x00000001070a7824 */ /* 0x000fe200078e020a */
[----:B------:R-:W-:Y:S01]  /*0ee0*/  LEA.HI.X R11, R16, UR9, R11, 0x3, P0 ;  /* 0x00000009100b7c11 */ /* 0x000fe200080f1c0b */
[C---:B------:R-:W-:Y:S01]  /*0ef0*/  IMAD.SHL.U32 R7, R9.reuse, 0x4, RZ ;  /* 0x0000000409077824 */ /* 0x040fe200078e00ff */
[----:B------:R-:W-:Y:S01]  /*0f00*/  LOP3.LUT P0, RZ, R12, 0x8, RZ, 0xc0, !PT ;  /* 0x000000080cff7812 */ /* 0x000fe2000780c0ff */
[----:B------:R-:W-:Y:S01]  /*0f10*/  IMAD.SHL.U32 R12, R9, 0x2, RZ ;  /* 0x00000002090c7824 */ /* 0x000fe200078e00ff */
[----:B------:R-:W1:Y:S01]  /*0f20*/  LDCU.64 UR8, c[0x0][0x3a8] ;  /* 0x00007500ff0877ac */ /* 0x000e620008000a00 */
[----:B------:R-:W-:-:S02]  /*0f30*/  SEL R10, R10, RZ, P1 ;  /* 0x000000ff0a0a7207 */ /* 0x000fc40000800000 */
[----:B------:R-:W-:Y:S02]  /*0f40*/  CS2R R16, SRZ ;  /* 0x0000000000107805 */ /* 0x000fe4000001ff00 */
[----:B------:R-:W-:Y:S02]  /*0f50*/  LOP3.LUT P6, RZ, R7, 0x8, RZ, 0xc0, !PT ;  /* 0x0000000807ff7812 */ /* 0x000fe400078cc0ff */
[----:B------:R-:W-:Y:S02]  /*0f60*/  CS2R R32, SRZ ;  /* 0x0000000000207805 */ /* 0x000fe4000001ff00 */
[----:B------:R-:W-:Y:S02]  /*0f70*/  LOP3.LUT P2, RZ, R12, 0x8, RZ, 0xc0, !PT ;  /* 0x000000080cff7812 */ /* 0x000fe4000784c0ff */
[--C-:B------:R-:W-:Y:S02]  /*0f80*/  SHF.R.U32.HI R7, RZ, 0x5, R9.reuse ;  /* 0x00000005ff077819 */ /* 0x100fe40000011609 */
[----:B------:R-:W-:-:S02]  /*0f90*/  SHF.R.U32.HI R12, RZ, 0x6, R9 ;  /* 0x00000006ff0c7819 */ /* 0x000fc40000011609 */
[----:B------:R-:W-:Y:S02]  /*0fa0*/  LOP3.LUT P3, RZ, R7, 0x8, RZ, 0xc0, !PT ;  /* 0x0000000807ff7812 */ /* 0x000fe4000786c0ff */
[----:B------:R-:W-:Y:S02]  /*0fb0*/  LEA R7, R4, UR6, 0x3 ;  /* 0x0000000604077c11 */ /* 0x000fe4000f8e18ff */
[--C-:B------:R-:W-:Y:S02]  /*0fc0*/  SHF.R.U32.HI R4, RZ, 0x7, R9.reuse ;  /* 0x00000007ff047819 */ /* 0x100fe40000011609 */
[----:B------:R-:W-:Y:S01]  /*0fd0*/  SHF.R.U32.HI R9, RZ, 0x8, R9 ;  /* 0x00000008ff097819 */ /* 0x000fe20000011609 */
[----:B------:R-:W-:Y:S01]  /*0fe0*/  @!PT LDS RZ, [RZ] ;  /* 0x00000000fffff984 */ /* 0x000fe20000000800 */
[----:B------:R-:W-:Y:S01]  /*0ff0*/  @!PT LDS RZ, [RZ] ;  /* 0x00000000fffff984 */ /* 0x000fe20000000800 */
[----:B------:R-:W-:Y:S01]  /*1000*/  @!PT LDS RZ, [RZ] ;  /* 0x00000000fffff984 */ /* 0x000fe20000000800 */
[----:B------:R-:W-:Y:S01]  /*1010*/  LDGSTS.E.LTC128B.64 [R7], desc[UR14][R30.64], P0 ;  /* 0x000000001e077fae */ /* 0x000fe200081a160e */
[----:B------:R-:W-:Y:S01]  /*1020*/  LOP3.LUT P1, RZ, R4, 0x8, RZ, 0xc0, !PT ;  /* 0x0000000804ff7812 */ /* 0x000fe2000782c0ff */
[----:B------:R-:W-:Y:S01]  /*1030*/  IMAD.SHL.U32 R4, R10, 0x8, RZ ;  /* 0x000000080a047824 */ /* 0x000fe200078e00ff */
[----:B------:R-:W-:Y:S01]  /*1040*/  LOP3.LUT P0, RZ, R12, 0x8, RZ, 0xc0, !PT ;  /* 0x000000080cff7812 */ /* 0x000fe2000780c0ff */
[----:B------:R-:W-:Y:S01]  /*1050*/  LDGSTS.E.LTC128B.64 [R7+0x80], desc[UR14][R30.64+0x80], P6 ;  /* 0x000800801e077fae */ /* 0x000fe2000b1a160e */
[----:B------:R-:W-:Y:S01]  /*1060*/  LOP3.LUT P6, RZ, R9, 0x8, RZ, 0xc0, !PT ;  /* 0x0000000809ff7812 */ /* 0x000fe200078cc0ff */
[----:B------:R-:W-:Y:S01]  /*1070*/  IMAD.WIDE.U32 R8, R8, UR4, RZ ;  /* 0x0000000408087c25 */ /* 0x000fe2000f8e00ff */
[----:B------:R-:W2:Y:S01]  /*1080*/  LDCU.64 UR4, c[0x0][0x3c8] ;  /* 0x00007900ff0477ac */ /* 0x000ea20008000a00 */
[----:B------:R-:W-:Y:S01]  /*1090*/  LDGSTS.E.LTC128B.64 [R7+0x100], desc[UR14][R30.64+0x100], P2 ;  /* 0x001001001e077fae */ /* 0x000fe200091a160e */
[----:B-1----:R-:W-:Y:S01]  /*10a0*/  IADD3 R12, P2, PT, R30, UR8, RZ ;  /* 0x000000081e0c7c10 */ /* 0x002fe2000ff5e0ff */
[----:B------:R-:W-:Y:S01]  /*10b0*/  IMAD.IADD R5, R9, 0x1, R5 ;  /* 0x0000000109057824 */ /* 0x000fe200078e0205 */
[----:B------:R-:W-:Y:S01]  /*10c0*/  SEL R105, R6, RZ, P5 ;  /* 0x000000ff06697207 */ /* 0x000fe20002800000 */
[----:B------:R1:W-:Y:S01]  /*10d0*/  LDGSTS.E.LTC128B.64 [R7+0x180], desc[UR14][R30.64+0x180], P4 ;  /* 0x001801801e077fae */ /* 0x0003e2000a1a160e */
[----:B------:R-:W-:-:S02]  /*10e0*/  IADD3.X R13, PT, PT, R31, UR9, RZ, P2, !PT ;  /* 0x000000091f0d7c10 */ /* 0x000fc400097fe4ff */
[----:B------:R-:W-:Y:S01]  /*10f0*/  LOP3.LUT P4, RZ, R4, 0x8, RZ, 0xc0, !PT ;  /* 0x0000000804ff7812 */ /* 0x000fe2000788c0ff */
[----:B------:R-:W-:Y:S01]  /*1100*/  IMAD.SHL.U32 R4, R10, 0x4, RZ ;  /* 0x000000040a047824 */ /* 0x000fe200078e00ff */
[----:B------:R-:W-:Y:S01]  /*1110*/  IADD3 R114, P2, PT, R114, R12, RZ ;  /* 0x0000000c72727210 */ /* 0x000fe20007f5e0ff */
[----:B------:R-:W-:Y:S01]  /*1120*/  LDGSTS.E.LTC128B.64 [R7+0x1000], desc[UR14][R12.64], P3 ;  /* 0x010000000c077fae */ /* 0x000fe200099a160e */
[----:B------:R-:W-:Y:S02]  /*1130*/  SHF.R.U32.HI R6, RZ, 0x5, R10 ;  /* 0x00000005ff067819 */ /* 0x000fe4000001160a */
[----:B------:R-:W-:Y:S01]  /*1140*/  LOP3.LUT P3, RZ, R4, 0x8, RZ, 0xc0, !PT ;  /* 0x0000000804ff7812 */ /* 0x000fe2000786c0ff */
[----:B------:R-:W-:Y:S01]  /*1150*/  IMAD.SHL.U32 R4, R10, 0x2, RZ ;  /* 0x000000020a047824 */ /* 0x000fe200078e00ff */
[----:B------:R-:W-:Y:S01]  /*1160*/  LDGSTS.E.LTC128B.64 [R7+0x1080], desc[UR14][R12.64+0x80], P0 ;  /* 0x010800800c077fae */ /* 0x000fe200081a160e */
[----:B------:R-:W-:Y:S01]  /*1170*/  IMAD.X R115, R11, 0x1, R13, P2 ;  /* 0x000000010b737824 */ /* 0x000fe200010e060d */
[----:B------:R-:W-:-:S02]  /*1180*/  LEA R112, P0, R8, UR10, 0x3 ;  /* 0x0000000a08707c11 */ /* 0x000fc4000f8018ff */
[----:B------:R-:W-:Y:S01]  /*1190*/  LDGSTS.E.LTC128B.64 [R7+0x1100], desc[UR14][R12.64+0x100], P1 ;  /* 0x011001000c077fae */ /* 0x000fe200089a160e */
[----:B------:R-:W-:Y:S01]  /*11a0*/  LOP3.LUT P1, RZ, R4, 0x8, RZ, 0xc0, !PT ;  /* 0x0000000804ff7812 */ /* 0x000fe2000782c0ff */
[----:B------:R-:W-:Y:S01]  /*11b0*/  IMAD.SHL.U32 R4, R105, 0x8, RZ ;  /* 0x0000000869047824 */ /* 0x000fe200078e00ff */
[----:B------:R-:W-:Y:S01]  /*11c0*/  LOP3.LUT P2, RZ, R10, 0x8, RZ, 0xc0, !PT ;  /* 0x000000080aff7812 */ /* 0x000fe2000784c0ff */
[----:B------:R3:W-:Y:S01]  /*11d0*/  LDGSTS.E.LTC128B.64 [R7+0x1180], desc[UR14][R12.64+0x180], P6 ;  /* 0x011801800c077fae */ /* 0x0007e2000b1a160e */
[----:B------:R-:W-:Y:S02]  /*11e0*/  LEA.HI.X R5, R8, UR11, R5, 0x3, P0 ;  /* 0x0000000b08057c11 */ /* 0x000fe400080f1c05 */
[----:B------:R-:W-:Y:S01]  /*11f0*/  LOP3.LUT P0, RZ, R4, 0x8, RZ, 0xc0, !PT ;  /* 0x0000000804ff7812 */ /* 0x000fe2000780c0ff */
[----:B------:R-:W-:Y:S01]  /*1200*/  LDGSTS.E.LTC128B.64 [R7+0x6000], desc[UR14][R18.64], P4 ;  /* 0x0600000012077fae */ /* 0x000fe2000a1a160e */
[----:B------:R-:W-:Y:S02]  /*1210*/  SHF.R.U32.HI R4, RZ, 0x6, R10 ;  /* 0x00000006ff047819 */ /* 0x000fe4000001160a */
[----:B------:R-:W-:Y:S01]  /*1220*/  LOP3.LUT P6, RZ, R6, 0x8, RZ, 0xc0, !PT ;  /* 0x0000000806ff7812 */ /* 0x000fe200078cc0ff */
[----:B------:R-:W-:Y:S01]  /*1230*/  LDGSTS.E.LTC128B.64 [R7+0x6080], desc[UR14][R18.64+0x80], P3 ;  /* 0x0608008012077fae */ /* 0x000fe200099a160e */
[----:B------:R-:W-:-:S02]  /*1240*/  LOP3.LUT P3, RZ, R4, 0x8, RZ, 0xc0, !PT ;  /* 0x0000000804ff7812 */ /* 0x000fc4000786c0ff */
[----:B-1----:R-:W-:Y:S02]  /*1250*/  CS2R R30, SRZ ;  /* 0x00000000001e7805 */ /* 0x002fe4000001ff00 */
[--C-:B------:R-:W-:Y:S01]  /*1260*/  SHF.R.U32.HI R4, RZ, 0x7, R10.reuse ;  /* 0x00000007ff047819 */ /* 0x100fe2000001160a */
[----:B------:R-:W-:Y:S01]  /*1270*/  LDGSTS.E.LTC128B.64 [R7+0x6100], desc[UR14][R18.64+0x100], P1 ;  /* 0x0610010012077fae */ /* 0x000fe200089a160e */
[----:B--2---:R-:W-:Y:S02]  /*1280*/  IADD3 R8, P1, PT, R18, UR4, RZ ;  /* 0x0000000412087c10 */ /* 0x004fe4000ff3e0ff */
[----:B------:R-:W-:Y:S01]  /*1290*/  SHF.R.U32.HI R10, RZ, 0x8, R10 ;  /* 0x00000008ff0a7819 */ /* 0x000fe2000001160a */
[----:B------:R1:W-:Y:S01]  /*12a0*/  LDGSTS.E.LTC128B.64 [R7+0x6180], desc[UR14][R18.64+0x180], P2 ;  /* 0x0618018012077fae */ /* 0x0003e200091a160e */
[----:B------:R-:W-:Y:S02]  /*12b0*/  IADD3.X R9, PT, PT, R19, UR5, RZ, P1, !PT ;  /* 0x0000000513097c10 */ /* 0x000fe40008ffe4ff */
[----:B------:R-:W-:Y:S01]  /*12c0*/  LOP3.LUT P2, RZ, R4, 0x8, RZ, 0xc0, !PT ;  /* 0x0000000804ff7812 */ /* 0x000fe2000784c0ff */
[----:B------:R-:W-:Y:S01]  /*12d0*/  IMAD.SHL.U32 R4, R105, 0x4, RZ ;  /* 0x0000000469047824 */ /* 0x000fe200078e00ff */
[----:B------:R-:W-:Y:S01]  /*12e0*/  IADD3 R112, P4, PT, R112, R8, RZ ;  /* 0x0000000870707210 */ /* 0x000fe20007f9e0ff */
[----:B------:R-:W-:Y:S01]  /*12f0*/  LDGSTS.E.LTC128B.64 [R7+0x7000], desc[UR14][R8.64], P6 ;  /* 0x0700000008077fae */ /* 0x000fe2000b1a160e */
[----:B------:R-:W-:-:S02]  /*1300*/  LOP3.LUT P1, RZ, R10, 0x8, RZ, 0xc0, !PT ;  /* 0x000000080aff7812 */ /* 0x000fc4000782c0ff */
[----:B------:R-:W-:Y:S01]  /*1310*/  SEL R106, R23, RZ, P5 ;  /* 0x000000ff176a7207 */ /* 0x000fe20002800000 */
[----:B------:R-:W-:Y:S01]  /*1320*/  IMAD.X R113, R5, 0x1, R9, P4 ;  /* 0x0000000105717824 */ /* 0x000fe200020e0609 */
[----:B------:R-:W-:Y:S01]  /*1330*/  LOP3.LUT P4, RZ, R4, 0x8, RZ, 0xc0, !PT ;  /* 0x0000000804ff7812 */ /* 0x000fe2000788c0ff */
[----:B------:R-:W-:Y:S01]  /*1340*/  IMAD.SHL.U32 R5, R105, 0x2, RZ ;  /* 0x0000000269057824 */ /* 0x000fe200078e00ff */
[--C-:B------:R-:W-:Y:S01]  /*1350*/  SHF.R.U32.HI R4, RZ, 0x7, R105.reuse ;  /* 0x00000007ff047819 */ /* 0x100fe20000011669 */
[----:B------:R-:W-:Y:S01]  /*1360*/  LDGSTS.E.LTC128B.64 [R7+0x7080], desc[UR14][R8.64+0x80], P3 ;  /* 0x0708008008077fae */ /* 0x000fe200099a160e */
[----:B------:R-:W-:Y:S02]  /*1370*/  SHF.R.U32.HI R6, RZ, 0x5, R105 ;  /* 0x00000005ff067819 */ /* 0x000fe40000011669 */
[----:B------:R-:W-:Y:S02]  /*1380*/  CS2R R22, SRZ ;  /* 0x0000000000167805 */ /* 0x000fe4000001ff00 */
[----:B------:R-:W-:Y:S01]  /*1390*/  LOP3.LUT P6, RZ, R5, 0x8, RZ, 0xc0, !PT ;  /* 0x0000000805ff7812 */ /* 0x000fe200078cc0ff */
[----:B------:R-:W-:Y:S01]  /*13a0*/  LDGSTS.E.LTC128B.64 [R7+0x7100], desc[UR14][R8.64+0x100], P2 ;  /* 0x0710010008077fae */ /* 0x000fe200091a160e */
[----:B------:R-:W-:-:S02]  /*13b0*/  LOP3.LUT P5, RZ, R105, 0x8, RZ, 0xc0, !PT ;  /* 0x0000000869ff7812 */ /* 0x000fc400078ac0ff */
[----:B---3--:R-:W-:Y:S02]  /*13c0*/  CS2R R12, SRZ ;  /* 0x00000000000c7805 */ /* 0x008fe4000001ff00 */
[--C-:B------:R-:W-:Y:S01]  /*13d0*/  SHF.R.U32.HI R5, RZ, 0x6, R105.reuse ;  /* 0x00000006ff057819 */ /* 0x100fe20000011669 */
[----:B------:R2:W-:Y:S01]  /*13e0*/  LDGSTS.E.LTC128B.64 [R7+0x7180], desc[UR14][R8.64+0x180], P1 ;  /* 0x0718018008077fae */ /* 0x0005e200089a160e */
[----:B------:R-:W-:Y:S02]  /*13f0*/  LOP3.LUT P1, RZ, R4, 0x8, RZ, 0xc0, !PT ;  /* 0x0000000804ff7812 */ /* 0x000fe4000782c0ff */
[----:B------:R-:W-:Y:S01]  /*1400*/  SHF.R.U32.HI R4, RZ, 0x8, R105 ;  /* 0x00000008ff047819 */ /* 0x000fe20000011669 */
[----:B------:R-:W0:Y:S01]  /*1410*/  LDGDEPBAR ;  /* 0x00000000000079af */ /* 0x000e220000000000 */
[----:B------:R-:W-:Y:S02]  /*1420*/  LOP3.LUT P3, RZ, R6, 0x8, RZ, 0xc0, !PT ;  /* 0x0000000806ff7812 */ /* 0x000fe4000786c0ff */
[----:B-1----:R-:W-:-:S02]  /*1430*/  CS2R R18, SRZ ;  /* 0x0000000000127805 */ /* 0x002fc4000001ff00 */
[----:B------:R-:W-:Y:S01]  /*1440*/  LOP3.LUT P2, RZ, R5, 0x8, RZ, 0xc0, !PT ;  /* 0x0000000805ff7812 */ /* 0x000fe2000784c0ff */
[----:B------:R-:W-:Y:S01]  /*1450*/  LDGSTS.E.LTC128B.64 [R7+0x2000], desc[UR14][R114.64], P0 ;  /* 0x0200000072077fae */ /* 0x000fe200081a160e */
[----:B------:R-:W-:Y:S01]  /*1460*/  LOP3.LUT P0, RZ, R4, 0x8, RZ, 0xc0, !PT ;  /* 0x0000000804ff7812 */ /* 0x000fe2000780c0ff */
[C---:B------:R-:W-:Y:S01]  /*1470*/  IMAD.SHL.U32 R4, R106.reuse, 0x8, RZ ;  /* 0x000000086a047824 */ /* 0x040fe200078e00ff */
[----:B------:R-:W-:Y:S01]  /*1480*/  LEA.HI.SX32 R107, R107, 0xfffffffe, 0x1c ;  /* 0xfffffffe6b6b7811 */ /* 0x000fe200078fe2ff */
[----:B------:R-:W-:Y:S01]  /*1490*/  LDGSTS.E.LTC128B.64 [R7+0x2080], desc[UR14][R114.64+0x80], P4 ;  /* 0x0208008072077fae */ /* 0x000fe2000a1a160e */
[----:B------:R-:W-:-:S03]  /*14a0*/  IMAD.SHL.U32 R5, R106, 0x4, RZ ;  /* 0x000000046a057824 */ /* 0x000fc600078e00ff */
[----:B------:R-:W-:Y:S01]  /*14b0*/  LDGSTS.E.LTC128B.64 [R7+0x2100], desc[UR14][R114.64+0x100], P6 ;  /* 0x0210010072077fae */ /* 0x000fe2000b1a160e */
[----:B------:R-:W-:Y:S01]  /*14c0*/  LOP3.LUT P6, RZ, R4, 0x8, RZ, 0xc0, !PT ;  /* 0x0000000804ff7812 */ /* 0x000fe200078cc0ff */
[----:B------:R-:W-:Y:S02]  /*14d0*/  IMAD.SHL.U32 R4, R106, 0x2, RZ ;  /* 0x000000026a047824 */ /* 0x000fe400078e00ff */
[----:B------:R-:W-:Y:S01]  /*14e0*/  LDGSTS.E.LTC128B.64 [R7+0x2180], desc[UR14][R114.64+0x180], P5 ;  /* 0x0218018072077fae */ /* 0x000fe2000a9a160e */
[----:B------:R-:W-:Y:S02]  /*14f0*/  LOP3.LUT P5, RZ, R5, 0x8, RZ, 0xc0, !PT ;  /* 0x0000000805ff7812 */ /* 0x000fe400078ac0ff */
[----:B------:R-:W-:Y:S02]  /*1500*/  SHF.R.U32.HI R5, RZ, 0x6, R106 ;  /* 0x00000006ff057819 */ /* 0x000fe4000001166a */
[----:B--2---:R-:W-:-:S04]  /*1510*/  IADD3 R8, P4, PT, R114, UR8, RZ ;  /* 0x0000000872087c10 */ /* 0x004fc8000ff9e0ff */
[----:B------:R-:W-:Y:S02]  /*1520*/  IADD3.X R9, PT, PT, R115, UR9, RZ, P4, !PT ;  /* 0x0000000973097c10 */ /* 0x000fe4000a7fe4ff */
[----:B------:R-:W-:Y:S02]  /*1530*/  LOP3.LUT P4, RZ, R4, 0x8, RZ, 0xc0, !PT ;  /* 0x0000000804ff7812 */ /* 0x000fe4000788c0ff */
[--C-:B------:R-:W-:Y:S01]  /*1540*/  SHF.R.U32.HI R4, RZ, 0x5, R106.reuse ;  /* 0x00000005ff047819 */ /* 0x100fe2000001166a */
[----:B------:R-:W-:Y:S03]  /*1550*/  LDGSTS.E.LTC128B.64 [R7+0x3000], desc[UR14][R8.64], P3 ;  /* 0x0300000008077fae */ /* 0x000fe600099a160e */
[----:B------:R-:W-:Y:S01]  /*1560*/  LOP3.LUT P3, RZ, R4, 0x8, RZ, 0xc0, !PT ;  /* 0x0000000804ff7812 */ /* 0x000fe2000786c0ff */
[----:B------:R-:W-:Y:S01]  /*1570*/  LDGSTS.E.LTC128B.64 [R7+0x3080], desc[UR14][R8.64+0x80], P2 ;  /* 0x0308008008077fae */ /* 0x000fe200091a160e */
[----:B------:R-:W-:-:S02]  /*1580*/  SHF.R.U32.HI R4, RZ, 0x7, R106 ;  /* 0x00000007ff047819 */ /* 0x000fc4000001166a */
[----:B------:R-:W-:Y:S01]  /*1590*/  LOP3.LUT P2, RZ, R5, 0x8, RZ, 0xc0, !PT ;  /* 0x0000000805ff7812 */ /* 0x000fe2000784c0ff */
[----:B------:R-:W-:Y:S01]  /*15a0*/  LDGSTS.E.LTC128B.64 [R7+0x3100], desc[UR14][R8.64+0x100], P1 ;  /* 0x0310010008077fae */ /* 0x000fe200089a160e */
[----:B------:R-:W-:Y:S02]  /*15b0*/  LOP3.LUT P1, RZ, R4, 0x8, RZ, 0xc0, !PT ;  /* 0x0000000804ff7812 */ /* 0x000fe4000782c0ff */
[----:B------:R-:W-:Y:S01]  /*15c0*/  SHF.R.U32.HI R4, RZ, 0x8, R106 ;  /* 0x00000008ff047819 */ /* 0x000fe2000001166a */
[----:B------:R1:W-:Y:S01]  /*15d0*/  LDGSTS.E.LTC128B.64 [R7+0x3180], desc[UR14][R8.64+0x180], P0 ;  /* 0x0318018008077fae */ /* 0x0003e200081a160e */
[----:B------:R-:W-:Y:S01]  /*15e0*/  IADD3 R10, P0, PT, R112, UR4, RZ ;  /* 0x00000004700a7c10 */ /* 0x000fe2000ff1e0ff */
[----:B------:R-:W-:Y:S02]  /*15f0*/  ULOP3.LUT UR4, UR18, 0xfffc, URZ, 0xc0, !UPT ;  /* 0x0000fffc12047892 */ /* 0x000fe4000f8ec0ff */
[----:B------:R-:W-:Y:S01]  /*1600*/  LDGSTS.E.LTC128B.64 [R7+0x8000], desc[UR14][R112.64], P6 ;  /* 0x0800000070077fae */ /* 0x000fe2000b1a160e */
[----:B------:R-:W-:Y:S01]  /*1610*/  LOP3.LUT P6, RZ, R106, 0x8, RZ, 0xc0, !PT ;  /* 0x000000086aff7812 */ /* 0x000fe200078cc0ff */
[----:B------:R-:W-:Y:S01]  /*1620*/  UIADD3 UR4, UPT, UPT, UR16, -UR4, URZ ;  /* 0x8000000410047290 */ /* 0x000fe2000fffe0ff */
[----:B------:R-:W-:Y:S01]  /*1630*/  IADD3.X R11, PT, PT, R113, UR5, RZ, P0, !PT ;  /* 0x00000005710b7c10 */ /* 0x000fe200087fe4ff */
[----:B------:R-:W-:Y:S01]  /*1640*/  LDGSTS.E.LTC128B.64 [R7+0x8080], desc[UR14][R112.64+0x80], P5 ;  /* 0x0808008070077fae */ /* 0x000fe2000a9a160e */
[----:B------:R-:W-:Y:S01]  /*1650*/  LOP3.LUT P5, RZ, R4, 0x8, RZ, 0xc0, !PT ;  /* 0x0000000804ff7812 */ /* 0x000fe200078ac0ff */
[----:B------:R-:W-:Y:S01]  /*1660*/  ULOP3.LUT UR16, UR4, 0x80, URZ, 0xc0, !UPT ;  /* 0x0000008004107892 */ /* 0x000fe2000f8ec0ff */
[----:B------:R-:W-:Y:S01]  /*1670*/  ISETP.GE.AND P0, PT, R0, 0x10, PT ;  /* 0x000000100000780c */ /* 0x000fe20003f06270 */
[----:B------:R-:W-:Y:S01]  /*1680*/  LDGSTS.E.LTC128B.64 [R7+0x8100], desc[UR14][R112.64+0x100], P4 ;  /* 0x0810010070077fae */ /* 0x000fe2000a1a160e */
[----:B------:R-:W-:Y:S01]  /*1690*/  USHF.R.S32.HI UR18, URZ, 0x2, UR18 ;  /* 0x00000002ff127899 */ /* 0x000fe20008011412 */
[----:B------:R-:W-:Y:S01]  /*16a0*/  CS2R R4, SRZ ;  /* 0x0000000000047805 */ /* 0x000fe2000001ff00 */
[----:B------:R-:W-:-:S02]  /*16b0*/  ULEA.HI UR16, UR16, UR4, URZ, 0x19 ;  /* 0x0000000410107291 */ /* 0x000fc4000f8fc8ff */
[----:B------:R-:W-:Y:S01]  /*16c0*/  USHF.L.U32 UR7, UR18, 0xd, URZ ;  /* 0x0000000d12077899 */ /* 0x000fe200080006ff */
[----:B------:R-:W-:Y:S01]  /*16d0*/  LDGSTS.E.LTC128B.64 [R7+0x8180], desc[UR14][R112.64+0x180], P6 ;  /* 0x0818018070077fae */ /* 0x000fe2000b1a160e */
[----:B------:R-:W-:Y:S02]  /*16e0*/  ULOP3.LUT UR17, UR16, 0xfffe, URZ, 0xc0, !UPT ;  /* 0x0000fffe10117892 */ /* 0x000fe4000f8ec0ff */
[----:B------:R-:W-:Y:S01]  /*16f0*/  UPRMT UR16, UR16, 0x8880, URZ ;  /* 0x0000888010107896 */ /* 0x000fe200080000ff */
[----:B------:R-:W-:Y:S01]  /*1700*/  LDGSTS.E.LTC128B.64 [R7+0x9000], desc[UR14][R10.64], P3 ;  /* 0x090000000a077fae */ /* 0x000fe200099a160e */
[----:B------:R-:W-:Y:S02]  /*1710*/  UIADD3 UR17, UPT, UPT, URZ, -UR17, URZ ;  /* 0x80000011ff117290 */ /* 0x000fe4000fffe0ff */
[----:B------:R-:W-:Y:S01]  /*1720*/  USHF.R.S32.HI UR16, URZ, 0x1, UR16 ;  /* 0x00000001ff107899 */ /* 0x000fe20008011410 */
[----:B------:R-:W-:Y:S01]  /*1730*/  LDGSTS.E.LTC128B.64 [R7+0x9080], desc[UR14][R10.64+0x80], P2 ;  /* 0x090800800a077fae */ /* 0x000fe200091a160e */
[----:B------:R-:W-:Y:S01]  /*1740*/  UPRMT UR17, UR17, 0x7710, URZ ;  /* 0x0000771011117896 */ /* 0x000fe200080000ff */
[----:B-1----:R-:W-:Y:S01]  /*1750*/  CS2R R8, SRZ ;  /* 0x0000000000087805 */ /* 0x002fe2000001ff00 */
[----:B------:R-:W-:Y:S01]  /*1760*/  UPRMT UR16, UR16, 0x9910, URZ ;  /* 0x0000991010107896 */ /* 0x000fe200080000ff */
[----:B------:R-:W-:Y:S01]  /*1770*/  LDGSTS.E.LTC128B.64 [R7+0x9100], desc[UR14][R10.64+0x100], P1 ;  /* 0x091001000a077fae */ /* 0x000fe200089a160e */
[----:B------:R-:W-:-:S02]  /*1780*/  UIADD3 UR17, UPT, UPT, UR4, UR17, URZ ;  /* 0x0000001104117290 */ /* 0x000fc4000fffe0ff */
[----:B------:R-:W-:Y:S01]  /*1790*/  ULEA UR4, UR16, UR7, 0x8 ;  /* 0x0000000710047291 */ /* 0x000fe2000f8e40ff */
[----:B------:R1:W-:Y:S01]  /*17a0*/  LDGSTS.E.LTC128B.64 [R7+0x9180], desc[UR14][R10.64+0x180], P5 ;  /* 0x091801800a077fae */ /* 0x0003e2000a9a160e */
[----:B------:R-:W-:Y:S02]  /*17b0*/  UPRMT UR5, UR17, 0x8880, URZ ;  /* 0x0000888011057896 */ /* 0x000fe400080000ff */
[----:B------:R-:W-:Y:S01]  /*17c0*/  ULOP3.LUT UR17, UR17, 0xffff, URZ, 0xc0, !UPT ;  /* 0x0000ffff11117892 */ /* 0x000fe2000f8ec0ff */
[----:B------:R-:W0:Y:S01]  /*17d0*/  LDGDEPBAR ;  /* 0x00000000000079af */ /* 0x000e220000000000 */
[----:B------:R-:W-:Y:S02]  /*17e0*/  ULEA UR5, UR5, UR7, 0x8 ;  /* 0x0000000705057291 */ /* 0x000fe4000f8e40ff */
[----:B------:R-:W-:Y:S01]  /*17f0*/  UPRMT UR17, UR17, 0x8880, URZ ;  /* 0x0000888011117896 */ /* 0x000fe200080000ff */
[----:B-1----:R-:W-:Y:S01]  /*1800*/  CS2R R10, SRZ ;  /* 0x00000000000a7805 */ /* 0x002fe2000001ff00 */
[----:B------:R-:W-:-:S04]  /*1810*/  DEPBAR.LE SB0, 0x1 ;  /* 0x000080400000791a */ /* 0x000fc80000000000 */
[----:B------:R-:W-:Y:S01]  /*1820*/  CS2R R6, SRZ ;  /* 0x0000000000067805 */ /* 0x000fe2000001ff00 */
[----:B------:R-:W-:Y:S06]  /*1830*/  BAR.SYNC.DEFER_BLOCKING 0x0 ;  /* 0x0000000000007b1d */ /* 0x000fec0000010000 */
[----:B------:R-:W-:Y:S05]  /*1840*/  @!P0 BRA `(.L_x_3) ;  /* 0x0000001000188947 */ /* 0x000fea0003800000 */
[C---:B------:R-:W-:Y:S01]  /*1850*/  LOP3.LUT R54, R85.reuse, 0x1f, RZ, 0xc0, !PT ;  /* 0x0000001f55367812 */ /* 0x040fe200078ec0ff */
[----:B------:R-:W1:Y:S01]  /*1860*/  LDC.64 R100, c[0x0][0x3d0] ;  /* 0x0000f400ff647b82 */ /* 0x000e620000000a00 */
[----:B------:R-:W-:Y:S01]  /*1870*/  LOP3.LUT R55, R85, 0x8, RZ, 0xc0, !PT ;  /* 0x0000000855377812 */ /* 0x000fe200078ec0ff */
[----:B------:R-:W2:Y:S01]  /*1880*/  LDCU.64 UR10, c[0x0][0x3c8] ;  /* 0x00007900ff0a77ac */ /* 0x000ea20008000a00 */
[----:B------:R-:W-:Y:S02]  /*1890*/  SHF.R.U32.HI R54, RZ, 0x3, R54 ;  /* 0x00000003ff367819 */ /* 0x000fe40000011636 */
[----:B------:R-:W-:Y:S01]  /*18a0*/  LOP3.LUT R104, R2, 0x3c, R3, 0xf8, !PT ;  /* 0x0000003c02687812 */ /* 0x000fe200078ef803 */
[----:B------:R-:W3:Y:S01]  /*18b0*/  LDCU.64 UR8, c[0x0][0x3a8] ;  /* 0x00007500ff0877ac */ /* 0x000ee20008000a00 */
[C---:B------:R-:W-:Y:S01]  /*18c0*/  LOP3.LUT R0, R54.reuse, 0x7, R85, 0x78, !PT ;  /* 0x0000000736007812 */ /* 0x040fe200078e7855 */
[----:B------:R-:W1:Y:S01]  /*18d0*/  LDC.64 R2, c[0x0][0x3b0] ;  /* 0x0000ec00ff027b82 */ /* 0x000e620000000a00 */
[----:B------:R-:W-:Y:S01]  /*18e0*/  SHF.R.U32.HI R55, RZ, 0x3, R55 ;  /* 0x00000003ff377819 */ /* 0x000fe20000011637 */
[----:B------:R-:W-:Y:S01]  /*18f0*/  UMOV UR13, URZ ;  /* 0x000000ff000d7c82 */ /* 0x000fe20008000000 */
[----:B------:R-:W-:Y:S01]  /*1900*/  ISETP.NE.AND P0, PT, R107, RZ, PT ;  /* 0x000000ff6b00720c */ /* 0x000fe20003f05270 */
[----:B------:R-:W-:Y:S01]  /*1910*/  IMAD R0, R54, 0x20, R0 ;  /* 0x0000002036007824 */ /* 0x000fe200078e0200 */
[----:B------:R-:W-:Y:S01]  /*1920*/  UMOV UR12, 0x2 ;  /* 0x00000002000c7882 */ /* 0x000fe20000000000 */
[----:B------:R-:W-:Y:S01]  /*1930*/  IMAD R55, R86, 0x2, R55 ;  /* 0x0000000256377824 */ /* 0x000fe200078e0237 */
[----:B------:R-:W-:Y:S01]  /*1940*/  SEL R106, R106, RZ, P0 ;  /* 0x000000ff6a6a7207 */ /* 0x000fe20000000000 */
[----:B------:R-:W-:Y:S01]  /*1950*/  UMOV UR7, 0x4000 ;  /* 0x0000400000077882 */ /* 0x000fe20000000000 */
[----:B------:R-:W-:Y:S01]  /*1960*/  LEA R0, R0, UR6, 0x4 ;  /* 0x0000000600007c11 */ /* 0x000fe2000f8e20ff */
[----:B------:R-:W-:Y:S01]  /*1970*/  UMOV UR21, 0x4000 ;  /* 0x0000400000157882 */ /* 0x000fe20000000000 */
[----:B------:R-:W-:Y:S01]  /*1980*/  LOP3.LUT R55, R55, R84, RZ, 0x3c, !PT ;  /* 0x0000005437377212 */ /* 0x000fe200078e3cff */
[----:B------:R-:W-:Y:S01]  /*1990*/  UMOV UR19, 0xffffc000 ;  /* 0xffffc00000137882 */ /* 0x000fe20000000000 */
[----:B------:R-:W-:Y:S01]  /*19a0*/  SEL R105, R105, RZ, P0 ;  /* 0x000000ff69697207 */ /* 0x000fe20000000000 */
[----:B------:R1:W1:Y:S02]  /*19b0*/  LDS.128 R76, [R0+UR4+0x6080] ;  /* 0x00608004004c7984 */ /* 0x0002640008000c00 */
[----:B------:R-:W-:Y:S01]  /*19c0*/  IMAD R104, R104, 0x40, R55 ;  /* 0x0000004068687824 */ /* 0x000fe200078e0237 */
[----:B------:R-:W-:Y:S01]  /*19d0*/  CS2R R54, SRZ ;  /* 0x0000000000367805 */ /* 0x000fe2000001ff00 */
[----:B------:R1:W1:Y:S03]  /*19e0*/  LDS.128 R72, [R0+UR4+0x6000] ;  /* 0x0060000400487984 */ /* 0x0002660008000c00 */
[----:B------:R-:W-:Y:S01]  /*19f0*/  LEA R104, R104, UR6, 0x3 ;  /* 0x0000000668687c11 */ /* 0x000fe2000f8e18ff */
[----:B------:R1:W1:Y:S04]  /*1a00*/  LDS.128 R80, [R0+UR5+0x80] ;  /* 0x0000800500507984 */ /* 0x0002680008000c00 */
[----:B--23--:R1:W1:Y:S02]  /*1a10*/  LDS.128 R68, [R0+UR5] ;  /* 0x0000000500447984 */ /* 0x00c2640008000c00 */
.L_x_4:
[----:B------:R-:W-:-:S04]  /*1a20*/  DEPBAR.LE SB5, 0xc ;  /* 0x0000d3000000791a */ /* 0x000fc80000000000 */
[C---:B-1----:R-:W5:Y:S01]  /*1a30*/  DMMA.8x8x4 R4, R68.reuse, R72, R4 ;  /* 0x000000484404723f */ /* 0x042f620000000004 */
[----:B---3--:R-:W-:Y:S01]  /*1a40*/  LDS.128 R84, [R0+UR5+0x800] ;  /* 0x0008000500547984 */ /* 0x008fe20008000c00 */
[----:B------:R-:W-:Y:S02]  /*1a50*/  UIADD3 UR13, UPT, UPT, UR13, 0x1, URZ ;  /* 0x000000010d0d7890 */ /* 0x000fe4000fffe0ff */
[----:B------:R-:W-:Y:S01]  /*1a60*/  IADD3 R112, P3, P2, R112, UR10, R100 ;  /* 0x0000000a70707c10 */ /* 0x000fe2000fa7e064 */
[----:B------:R-:W-:Y:S01]  /*1a70*/  VIADD R109, R104, UR7 ;  /* 0x00000007686d7c36 */ /* 0x000fe20008000000 */
[----:B------:R-:W-:Y:S01]  /*1a80*/  IADD3 R114, P1, P0, R114, UR8, R2 ;  /* 0x0000000872727c10 */ /* 0x000fe2000f83e002 */
[C---:B------:R-:W-:Y:S01]  /*1a90*/  VIADD R103, R0.reuse, UR5 ;  /* 0x0000000500677c36 */ /* 0x040fe20008000000 */
[----:B------:R-:W-:Y:S01]  /*1aa0*/  IADD3.X R113, PT, PT, R113, UR11, R101, P3, P2 ;  /* 0x0000000b71717c10 */ /* 0x000fe20009fe4465 */
[----:B------:R-:W1:Y:S01]  /*1ab0*/  LDS.128 R88, [R0+UR4+0x6800] ;  /* 0x0068000400587984 */ /* 0x000e620008000c00 */
[----:B------:R-:W-:Y:S01]  /*1ac0*/  LOP3.LUT P3, RZ, R105, 0x1, RZ, 0xc0, !PT ;  /* 0x0000000169ff7812 */ /* 0x000fe2000786c0ff */
[----:B------:R-:W-:Y:S01]  /*1ad0*/  VIADD R102, R0, UR4 ;  /* 0x0000000400667c36 */ /* 0x000fe20008000000 */
[----:B------:R-:W-:Y:S01]  /*1ae0*/  IADD3.X R115, PT, PT, R115, UR9, R3, P1, P0 ;  /* 0x0000000973737c10 */ /* 0x000fe20008fe0403 */
[----:B------:R-:W-:Y:S01]  /*1af0*/  UISETP.NE.AND UP0, UPT, UR13, 0x3, UPT ;  /* 0x000000030d00788c */ /* 0x000fe2000bf05270 */
[----:B------:R-:W-:Y:S01]  /*1b00*/  LOP3.LUT P1, RZ, R106, 0x1, RZ, 0xc0, !PT ;  /* 0x000000016aff7812 */ /* 0x000fe2000782c0ff */
[----:B------:R-:W-:Y:S01]  /*1b10*/  UIADD3 UR12, UPT, UPT, UR12, 0x1, URZ ;  /* 0x000000010c0c7890 */ /* 0x000fe2000fffe0ff */
[C---:B------:R-:W5:Y:S01]  /*1b20*/  DMMA.8x8x4 R8, R68.reuse, R74, R8 ;  /* 0x0000004a4408723f */ /* 0x040f620000000008 */
[----:B------:R-:W1:Y:S01]  /*1b30*/  LDS.128 R92, [R0+UR4+0x6880] ;  /* 0x00688004005c7984 */ /* 0x000e620008000c00 */
[----:B------:R-:W-:Y:S02]  /*1b40*/  USEL UR6, UR19, 0x2000, !UP0 ;  /* 0x0000200013067887 */ /* 0x000fe4000c000000 */
[--C-:B------:R-:W-:Y:S01]  /*1b50*/  SHF.R.U32.HI R108, RZ, 0x1, R105.reuse ;  /* 0x00000001ff6c7819 */ /* 0x100fe20000011669 */
[----:B------:R-:W-:Y:S01]  /*1b60*/  USEL UR13, UR13, URZ, UP0 ;  /* 0x000000ff0d0d7287 */ /* 0x000fe20008000000 */
[--C-:B------:R-:W-:Y:S01]  /*1b70*/  SHF.R.U32.HI R110, RZ, 0x1, R106.reuse ;  /* 0x00000001ff6e7819 */ /* 0x100fe2000001166a */
[----:B------:R-:W-:Y:S01]  /*1b80*/  UISETP.NE.AND UP0, UPT, UR12, 0x3, UPT ;  /* 0x000000030c00788c */ /* 0x000fe2000bf05270 */
[----:B------:R-:W-:Y:S01]  /*1b90*/  LOP3.LUT P2, RZ, R108, 0x1, RZ, 0xc0, !PT ;  /* 0x000000016cff7812 */ /* 0x000fe2000784c0ff */
[----:B------:R-:W2:Y:S01]  /*1ba0*/  LDS.128 R96, [R0+UR5+0x880] ;  /* 0x0008800500607984 */ /* 0x000ea20008000c00 */
[----:B------:R-:W-:Y:S01]  /*1bb0*/  VIADD R108, R104, UR21 ;  /* 0x00000015686c7c36 */ /* 0x000fe20008000000 */
[----:B------:R-:W-:Y:S01]  /*1bc0*/  LOP3.LUT P0, RZ, R110, 0x1, RZ, 0xc0, !PT ;  /* 0x000000016eff7812 */ /* 0x000fe2000780c0ff */
[----:B------:R-:W-:Y:S01]  /*1bd0*/  USEL UR20, UR19, 0x2000, !UP0 ;  /* 0x0000200013147887 */ /* 0x000fe2000c000000 */
[--C-:B------:R-:W-:Y:S01]  /*1be0*/  SHF.R.U32.HI R117, RZ, 0x2, R105.reuse ;  /* 0x00000002ff757819 */ /* 0x100fe20000011669 */
[----:B------:R-:W-:Y:S01]  /*1bf0*/  USEL UR12, UR12, URZ, UP0 ;  /* 0x000000ff0c0c7287 */ /* 0x000fe20008000000 */
[--C-:B------:R-:W-:Y:S01]  /*1c00*/  SHF.R.U32.HI R116, RZ, 0x3, R105.reuse ;  /* 0x00000003ff747819 */ /* 0x100fe20000011669 */
[C---:B------:R-:W5:Y:S01]  /*1c10*/  DMMA.8x8x4 R12, R68.reuse, R76, R12 ;  /* 0x0000004c440c723f */ /* 0x040f62000000000c */
[----:B------:R-:W-:Y:S01]  /*1c20*/  @!PT LDS RZ, [RZ] ;  /* 0x00000000fffff984 */ /* 0x000fe20000000800 */
[----:B------:R-:W-:Y:S01]  /*1c30*/  @!PT LDS RZ, [RZ] ;  /* 0x00000000fffff984 */ /* 0x000fe20000000800 */
[----:B------:R-:W-:Y:S01]  /*1c40*/  @!PT LDS RZ, [RZ] ;  /* 0x00000000fffff984 */ /* 0x000fe20000000800 */
[----:B------:R3:W-:Y:S01]  /*1c50*/  @P3 LDGSTS.E.LTC128B.64 [R109], desc[UR14][R114.64] ;  /* 0x00000000726d3fae */ /* 0x0007e2000b9a160e */
[----:B------:R-:W-:Y:S01]  /*1c60*/  UIADD3 UR21, UPT, UPT, UR20, UR21, URZ ;  /* 0x0000001514157290 */ /* 0x000fe2000fffe0ff */
[----:B------:R-:W-:Y:S01]  /*1c70*/  LOP3.LUT P5, RZ, R117, 0x1, RZ, 0xc0, !PT ;  /* 0x0000000175ff7812 */ /* 0x000fe200078ac0ff */
[----:B------:R-:W-:Y:S01]  /*1c80*/  UIADD3 UR7, UPT, UPT, UR20, UR7, URZ ;  /* 0x0000000714077290 */ /* 0x000fe2000fffe0ff */
[----:B------:R-:W-:Y:S02]  /*1c90*/  LOP3.LUT P4, RZ, R116, 0x1, RZ, 0xc0, !PT ;  /* 0x0000000174ff7812 */ /* 0x000fe4000788c0ff */
[----:B------:R3:W-:Y:S01]  /*1ca0*/  @P2 LDGSTS.E.LTC128B.64 [R109+0x80], desc[UR14][R114.64+0x80] ;  /* 0x00080080726d2fae */ /* 0x0007e2000b9a160e */
[--C-:B------:R-:W-:Y:S02]  /*1cb0*/  SHF.R.U32.HI R111, RZ, 0x2, R106.reuse ;  /* 0x00000002ff6f7819 */ /* 0x100fe4000001166a */
[--C-:B------:R-:W-:Y:S02]  /*1cc0*/  SHF.R.U32.HI R110, RZ, 0x3, R106.reuse ;  /* 0x00000003ff6e7819 */ /* 0x100fe4000001166a */
[----:B------:R-:W-:Y:S01]  /*1cd0*/  LOP3.LUT P3, RZ, R111, 0x1, RZ, 0xc0, !PT ;  /* 0x000000016fff7812 */ /* 0x000fe2000786c0ff */
[----:B------:R3:W-:Y:S01]  /*1ce0*/  @P1 LDGSTS.E.LTC128B.64 [R108+0x6000], desc[UR14][R112.64] ;  /* 0x06000000706c1fae */ /* 0x0007e2000b9a160e */
[----:B------:R-:W-:Y:S02]  /*1cf0*/  LOP3.LUT P2, RZ, R110, 0x1, RZ, 0xc0, !PT ;  /* 0x000000016eff7812 */ /* 0x000fe4000784c0ff */
[-C--:B------:R-:W5:Y:S03]  /*1d00*/  DMMA.8x8x4 R16, R68, R78.reuse, R16 ;  /* 0x0000004e4410723f */ /* 0x080f660000000010 */
[----:B------:R3:W-:Y:S01]  /*1d10*/  @P0 LDGSTS.E.LTC128B.64 [R108+0x6080], desc[UR14][R112.64+0x80] ;  /* 0x06080080706c0fae */ /* 0x0007e2000b9a160e */
[----:B------:R-:W-:Y:S02]  /*1d20*/  IADD3 R118, P0, PT, R112, UR10, RZ ;  /* 0x0000000a70767c10 */ /* 0x000fe4000ff1e0ff */
[----:B------:R-:W-:Y:S02]  /*1d30*/  IADD3 R120, P1, PT, R114, UR8, RZ ;  /* 0x0000000872787c10 */ /* 0x000fe4000ff3e0ff */
[----:B------:R-:W-:Y:S02]  /*1d40*/  IADD3.X R119, PT, PT, R113, UR11, RZ, P0, !PT ;  /* 0x0000000b71777c10 */ /* 0x000fe400087fe4ff */
[----:B------:R-:W-:Y:S01]  /*1d50*/  IADD3.X R121, PT, PT, R115, UR9, RZ, P1, !PT ;  /* 0x0000000973797c10 */ /* 0x000fe20008ffe4ff */
[----:B------:R-:W-:Y:S05]  /*1d60*/  DEPBAR.LE SB5, 0xc ;  /* 0x0000d3000000791a */ /* 0x000fea0000000000 */
[C---:B------:R-:W5:Y:S04]  /*1d70*/  DMMA.8x8x4 R20, R70.reuse, R78, R20 ;  /* 0x0000004e4614723f */ /* 0x040f680000000014 */
[--C-:B------:R-:W-:Y:S02]  /*1d80*/  SHF.R.U32.HI R116, RZ, 0x8, R105.reuse ;  /* 0x00000008ff747819 */ /* 0x100fe40000011669 */
[--C-:B------:R-:W-:Y:S02]  /*1d90*/  SHF.R.U32.HI R110, RZ, 0x9, R105.reuse ;  /* 0x00000009ff6e7819 */ /* 0x100fe40000011669 */
[----:B------:R-:W-:Y:S02]  /*1da0*/  LOP3.LUT P0, RZ, R116, 0x1, RZ, 0xc0, !PT ;  /* 0x0000000174ff7812 */ /* 0x000fe4000780c0ff */
[----:B------:R-:W-:Y:S02]  /*1db0*/  LOP3.LUT P6, RZ, R110, 0x1, RZ, 0xc0, !PT ;  /* 0x000000016eff7812 */ /* 0x000fe400078cc0ff */
[--C-:B------:R-:W-:Y:S02]  /*1dc0*/  SHF.R.U32.HI R111, RZ, 0x8, R106.reuse ;  /* 0x00000008ff6f7819 */ /* 0x100fe4000001166a */
[----:B------:R-:W-:Y:S02]  /*1dd0*/  SHF.R.U32.HI R110, RZ, 0x9, R106 ;  /* 0x00000009ff6e7819 */ /* 0x000fe4000001166a */
[----:B------:R-:W-:Y:S01]  /*1de0*/  SHF.R.U32.HI R116, RZ, 0xb, R105 ;  /* 0x0000000bff747819 */ /* 0x000fe20000011669 */
[C---:B------:R-:W5:Y:S11]  /*1df0*/  DMMA.8x8x4 R24, R70.reuse, R76, R24 ;  /* 0x0000004c4618723f */ /* 0x040f760000000018 */
[----:B------:R-:W-:Y:S05]  /*1e00*/  @!UPT UIADD3 URZ, UPT, UPT, URZ, URZ, URZ ;  /* 0x000000fffffff290 */ /* 0x000fea000fffe0ff */
[C---:B------:R-:W5:Y:S11]  /*1e10*/  DMMA.8x8x4 R28, R70.reuse, R74, R28 ;  /* 0x0000004a461c723f */ /* 0x040f76000000001c */
[----:B------:R-:W-:Y:S05]  /*1e20*/  @!UPT UIADD3 URZ, UPT, UPT, URZ, URZ, URZ ;  /* 0x000000fffffff290 */ /* 0x000fea000fffe0ff */
[-C--:B---3--:R3:W5:Y:S02]  /*1e30*/  DMMA.8x8x4 R32, R70, R72.reuse, R32 ;  /* 0x000000484620723f */ /* 0x0887640000000020 */
[----:B---3--:R-:W-:Y:S01]  /*1e40*/  LDS.128 R68, [R0+UR5+0x1000] ;  /* 0x0010000500447984 */ /* 0x008fe20008000c00 */
[----:B------:R-:W-:Y:S11]  /*1e50*/  DEPBAR.LE SB5, 0xc ;  /* 0x0000d3000000791a */ /* 0x000ff60000000000 */
[----:B------:R-:W-:Y:S02]  /*1e60*/  @!UPT UIADD3 URZ, UPT, UPT, URZ, URZ, URZ ;  /* 0x000000fffffff290 */ /* 0x000fe4000fffe0ff */
[C---:B------:R-:W5:Y:S11]  /*1e70*/  DMMA.8x8x4 R36, R80.reuse, R72, R36 ;  /* 0x000000485024723f */ /* 0x040f760000000024 */
[----:B------:R-:W-:Y:S05]  /*1e80*/  @!UPT UIADD3 URZ, UPT, UPT, URZ, URZ, URZ ;  /* 0x000000fffffff290 */ /* 0x000fea000fffe0ff */
[C---:B------:R-:W5:Y:S11]  /*1e90*/  DMMA.8x8x4 R40, R80.reuse, R74, R40 ;  /* 0x0000004a5028723f */ /* 0x040f760000000028 */
[----:B------:R-:W-:Y:S05]  /*1ea0*/  @!UPT UIADD3 URZ, UPT, UPT, URZ, URZ, URZ ;  /* 0x000000fffffff290 */ /* 0x000fea000fffe0ff */
[C---:B------:R-:W5:Y:S11]  /*1eb0*/  DMMA.8x8x4 R44, R80.reuse, R76, R44 ;  /* 0x0000004c502c723f */ /* 0x040f76000000002c */
[----:B------:R-:W-:Y:S05]  /*1ec0*/  @!UPT UIADD3 URZ, UPT, UPT, URZ, URZ, URZ ;  /* 0x000000fffffff290 */ /* 0x000fea000fffe0ff */
[-C--:B------:R-:W5:Y:S01]  /*1ed0*/  DMMA.8x8x4 R48, R80, R78.reuse, R48 ;  /* 0x0000004e5030723f */ /* 0x080f620000000030 */
[----:B------:R-:W-:Y:S11]  /*1ee0*/  DEPBAR.LE SB5, 0xc ;  /* 0x0000d3000000791a */ /* 0x000ff60000000000 */
[----:B------:R-:W-:Y:S04]  /*1ef0*/  @!UPT UIADD3 URZ, UPT, UPT, URZ, URZ, URZ ;  /* 0x000000fffffff290 */ /* 0x000fe8000fffe0ff */
[C---:B------:R-:W5:Y:S11]  /*1f00*/  DMMA.8x8x4 R52, R82.reuse, R78, R52 ;  /* 0x0000004e5234723f */ /* 0x040f760000000034 */
[----:B------:R-:W-:Y:S05]  /*1f10*/  @!UPT UIADD3 URZ, UPT, UPT, URZ, URZ, URZ ;  /* 0x000000fffffff290 */ /* 0x000fea000fffe0ff */
[C---:B------:R3:W5:Y:S02]  /*1f20*/  DMMA.8x8x4 R56, R82.reuse, R76, R56 ;  /* 0x0000004c5238723f */ /* 0x0407640000000038 */
[----:B---3--:R-:W-:Y:S11]  /*1f30*/  LDS.128 R76, [R0+UR4+0x7080] ;  /* 0x00708004004c7984 */ /* 0x008ff60008000c00 */
[----:B------:R-:W-:Y:S03]  /*1f40*/  @!UPT UIADD3 URZ, UPT, UPT, URZ, URZ, URZ ;  /* 0x000000fffffff290 */ /* 0x000fe6000fffe0ff */
[C---:B------:R-:W5:Y:S11]  /*1f50*/  DMMA.8x8x4 R60, R82.reuse, R74, R60 ;  /* 0x0000004a523c723f */ /* 0x040f76000000003c */
[----:B------:R-:W-:Y:S05]  /*1f60*/  @!UPT UIADD3 URZ, UPT, UPT, URZ, URZ, URZ ;  /* 0x000000fffffff290 */ /* 0x000fea000fffe0ff */
[----:B------:R3:W5:Y:S02]  /*1f70*/  DMMA.8x8x4 R64, R82, R72, R64 ;  /* 0x000000485240723f */ /* 0x0007640000000040 */
[----:B---3--:R-:W3:Y:S08]  /*1f80*/  LDS.128 R72, [R0+UR4+0x7000] ;  /* 0x0070000400487984 */ /* 0x008ef00008000c00 */
[----:B------:R-:W4:Y:S01]  /*1f90*/  LDS.128 R80, [R0+UR5+0x1080] ;  /* 0x0010800500507984 */ /* 0x000f220008000c00 */
[----:B------:R-:W-:-:S05]  /*1fa0*/  DEPBAR.LE SB5, 0xc ;  /* 0x0000d3000000791a */ /* 0x000fca0000000000 */
[C---:B-1----:R-:W5:Y:S02]  /*1fb0*/  DMMA.8x8x4 R4, R84.reuse, R88, R4 ;  /* 0x000000585404723f */ /* 0x042f640000000004 */
[----:B------:R-:W-:Y:S01]  /*1fc0*/  @!PT LDS RZ, [RZ] ;  /* 0x00000000fffff984 */ /* 0x000fe20000000800 */
[----:B------:R-:W-:Y:S01]  /*1fd0*/  @!PT LDS RZ, [RZ] ;  /* 0x00000000fffff984 */ /* 0x000fe20000000800 */
[----:B------:R-:W-:Y:S01]  /*1fe0*/  @!PT LDS RZ, [RZ] ;  /* 0x00000000fffff984 */ /* 0x000fe20000000800 */
[----:B------:R1:W-:Y:S02]  /*1ff0*/  @P5 LDGSTS.E.LTC128B.64 [R109+0x100], desc[UR14][R114.64+0x100] ;  /* 0x00100100726d5fae */ /* 0x0003e4000b9a160e */
[----:B------:R-:W-:Y:S02]  /*2000*/  LOP3.LUT P5, RZ, R111, 0x1, RZ, 0xc0, !PT ;  /* 0x000000016fff7812 */ /* 0x000fe400078ac0ff */
[----:B------:R-:W-:Y:S02]  /*2010*/  SHF.R.U32.HI R111, RZ, 0xa, R105 ;  /* 0x0000000aff6f7819 */ /* 0x000fe40000011669 */
[----:B------:R1:W-:Y:S01]  /*2020*/  @P4 LDGSTS.E.LTC128B.64 [R109+0x180], desc[UR14][R114.64+0x180] ;  /* 0x00180180726d4fae */ /* 0x0003e2000b9a160e */
[----:B------:R-:W-:Y:S02]  /*2030*/  LOP3.LUT P4, RZ, R110, 0x1, RZ, 0xc0, !PT ;  /* 0x000000016eff7812 */ /* 0x000fe4000788c0ff */
[--C-:B------:R-:W-:Y:S05]  /*2040*/  SHF.R.U32.HI R110, RZ, 0xa, R106.reuse ;  /* 0x0000000aff6e7819 */ /* 0x100fea000001166a */
[C---:B------:R-:W5:Y:S01]  /*2050*/  DMMA.8x8x4 R8, R84.reuse, R90, R8 ;  /* 0x0000005a5408723f */ /* 0x040f620000000008 */
[----:B------:R1:W-:Y:S02]  /*2060*/  @P3 LDGSTS.E.LTC128B.64 [R108+0x6100], desc[UR14][R112.64+0x100] ;  /* 0x06100100706c3fae */ /* 0x0003e4000b9a160e */
[----:B------:R-:W-:Y:S02]  /*2070*/  LOP3.LUT P3, RZ, R111, 0x1, RZ, 0xc0, !PT ;  /* 0x000000016fff7812 */ /* 0x000fe4000786c0ff */
[----:B------:R-:W-:Y:S01]  /*2080*/  LOP3.LUT P1, RZ, R110, 0x1, RZ, 0xc0, !PT ;  /* 0x000000016eff7812 */ /* 0x000fe2000782c0ff */
[----:B------:R-:W-:Y:S01]  /*2090*/  VIADD R110, R107, 0xffffffff ;  /* 0xffffffff6b6e7836 */ /* 0x000fe20000000000 */
[----:B------:R-:W-:Y:S01]  /*20a0*/  SHF.R.U32.HI R111, RZ, 0xb, R106 ;  /* 0x0000000bff6f7819 */ /* 0x000fe2000001166a */
[----:B------:R1:W-:Y:S01]  /*20b0*/  @P2 LDGSTS.E.LTC128B.64 [R108+0x6180], desc[UR14][R112.64+0x180] ;  /* 0x06180180706c2fae */ /* 0x0003e2000b9a160e */
[----:B------:R-:W-:Y:S07]  /*20c0*/  LOP3.LUT P2, RZ, R116, 0x1, RZ, 0xc0, !PT ;  /* 0x0000000174ff7812 */ /* 0x000fee000784c0ff */
[C---:B------:R-:W5:Y:S11]  /*20d0*/  DMMA.8x8x4 R12, R84.reuse, R92, R12 ;  /* 0x0000005c540c723f */ /* 0x040f76000000000c */
[----:B------:R-:W-:Y:S05]  /*20e0*/  @!UPT UIADD3 URZ, UPT, UPT, URZ, URZ, URZ ;  /* 0x000000fffffff290 */ /* 0x000fea000fffe0ff */
[-C--:B------:R-:W5:Y:S01]  /*20f0*/  DMMA.8x8x4 R16, R84, R94.reuse, R16 ;  /* 0x0000005e5410723f */ /* 0x080f620000000010 */
[----:B------:R-:W-:Y:S11]  /*2100*/  DEPBAR.LE SB5, 0xc ;  /* 0x0000d3000000791a */ /* 0x000ff60000000000 */
[----:B------:R-:W-:Y:S04]  /*2110*/  @!UPT UIADD3 URZ, UPT, UPT, URZ, URZ, URZ ;  /* 0x000000fffffff290 */ /* 0x000fe8000fffe0ff */
[C---:B------:R-:W5:Y:S11]  /*2120*/  DMMA.8x8x4 R20, R86.reuse, R94, R20 ;  /* 0x0000005e5614723f */ /* 0x040f760000000014 */
[----:B------:R-:W-:Y:S05]  /*2130*/  @!UPT UIADD3 URZ, UPT, UPT, URZ, URZ, URZ ;  /* 0x000000fffffff290 */ /* 0x000fea000fffe0ff */
[C---:B------:R-:W5:Y:S11]  /*2140*/  DMMA.8x8x4 R24, R86.reuse, R92, R24 ;  /* 0x0000005c5618723f */ /* 0x040f760000000018 */
[----:B------:R-:W-:Y:S05]  /*2150*/  @!UPT UIADD3 URZ, UPT, UPT, URZ, URZ, URZ ;  /* 0x000000fffffff290 */ /* 0x000fea000fffe0ff */
[C---:B------:R-:W5:Y:S11]  /*2160*/  DMMA.8x8x4 R28, R86.reuse, R90, R28 ;  /* 0x0000005a561c723f */ /* 0x040f76000000001c */
[----:B------:R-:W-:Y:S05]  /*2170*/  @!UPT UIADD3 URZ, UPT, UPT, URZ, URZ, URZ ;  /* 0x000000fffffff290 */ /* 0x000fea000fffe0ff */
[-C--:B-1----:R1:W5:Y:S02]  /*2180*/  DMMA.8x8x4 R32, R86, R88.reuse, R32 ;  /* 0x000000585620723f */ /* 0x0823640000000020 */
[----:B-1----:R-:W-:Y:S01]  /*2190*/  LDS.128 R84, [R0+UR5+0x1800] ;  /* 0x0018000500547984 */ /* 0x002fe20008000c00 */
[----:B------:R-:W-:Y:S11]  /*21a0*/  DEPBAR.LE SB5, 0xc ;  /* 0x0000d3000000791a */ /* 0x000ff60000000000 */
[----:B------:R-:W-:Y:S02]  /*21b0*/  @!UPT UIADD3 URZ, UPT, UPT, URZ, URZ, URZ ;  /* 0x000000fffffff290 */ /* 0x000fe4000fffe0ff */
[C---:B--2---:R-:W5:Y:S11]  /*21c0*/  DMMA.8x8x4 R36, R96.reuse, R88, R36 ;  /* 0x000000586024723f */ /* 0x044f760000000024 */
        /* <DEDUP_REMOVED lines=11> */
[----:B-1----:R-:W-:Y:S11]  /*2280*/  LDS.128 R92, [R0+UR4+0x7880] ;  /* 0x00788004005c7984 */ /* 0x002ff60008000c00 */
[----:B------:R-:W-:Y:S03]  /*2290*/  @!UPT UIADD3 URZ, UPT, UPT, URZ, URZ, URZ ;  /* 0x000000fffffff290 */ /* 0x000fe6000fffe0ff */
[C---:B------:R-:W5:Y:S11]  /*22a0*/  DMMA.8x8x4 R60, R98.reuse, R90, R60 ;  /* 0x0000005a623c723f */ /* 0x040f76000000003c */
[----:B------:R-:W-:Y:S05]  /*22b0*/  @!UPT UIADD3 URZ, UPT, UPT, URZ, URZ, URZ ;  /* 0x000000fffffff290 */ /* 0x000fea000fffe0ff */
[----:B------:R1:W5:Y:S02]  /*22c0*/  DMMA.8x8x4 R64, R98, R88, R64 ;  /* 0x000000586240723f */ /* 0x0003640000000040 */
[----:B-1----:R-:W1:Y:S01]  /*22d0*/  LDS.128 R88, [R0+UR4+0x7800] ;  /* 0x0078000400587984 */ /* 0x002e620008000c00 */
[----:B------:R-:W-:Y:S07]  /*22e0*/  UIADD3 UR4, UPT, UPT, UR6, UR4, URZ ;  /* 0x0000000406047290 */ /* 0x000fee000fffe0ff */
[----:B------:R-:W2:Y:S01]  /*22f0*/  LDS.128 R96, [R0+UR5+0x1880] ;  /* 0x0018800500607984 */ /* 0x000ea20008000c00 */
[----:B------:R-:W-:Y:S01]  /*2300*/  UIADD3 UR5, UPT, UPT, UR6, UR5, URZ ;  /* 0x0000000506057290 */ /* 0x000fe2000fffe0ff */
[----:B------:R-:W-:-:S04]  /*2310*/  DEPBAR.LE SB5, 0xc ;  /* 0x0000d3000000791a */ /* 0x000fc80000000000 */
[C---:B---3--:R-:W5:Y:S02]  /*2320*/  DMMA.8x8x4 R4, R68.reuse, R72, R4 ;  /* 0x000000484404723f */ /* 0x048f640000000004 */
[----:B------:R-:W-:Y:S01]  /*2330*/  @!PT LDS RZ, [RZ] ;  /* 0x00000000fffff984 */ /* 0x000fe20000000800 */
[----:B------:R-:W-:Y:S01]  /*2340*/  @!PT LDS RZ, [RZ] ;  /* 0x00000000fffff984 */ /* 0x000fe20000000800 */
[----:B------:R-:W-:Y:S01]  /*2350*/  @!PT LDS RZ, [RZ] ;  /* 0x00000000fffff984 */ /* 0x000fe20000000800 */
[----:B------:R3:W-:Y:S02]  /*2360*/  @P0 LDGSTS.E.LTC128B.64 [R109+0x1000], desc[UR14][R120.64] ;  /* 0x01000000786d0fae */ /* 0x0007e4000b9a160e */
[----:B------:R-:W-:Y:S04]  /*2370*/  LOP3.LUT P0, RZ, R111, 0x1, RZ, 0xc0, !PT ;  /* 0x000000016fff7812 */ /* 0x000fe8000780c0ff */
[----:B------:R3:W-:Y:S08]  /*2380*/  @P6 LDGSTS.E.LTC128B.64 [R109+0x1080], desc[UR14][R120.64+0x80] ;  /* 0x01080080786d6fae */ /* 0x0007f0000b9a160e */
[C---:B------:R-:W5:Y:S01]  /*2390*/  DMMA.8x8x4 R8, R68.reuse, R74, R8 ;  /* 0x0000004a4408723f */ /* 0x040f620000000008 */
[----:B------:R3:W-:Y:S06]  /*23a0*/  @P5 LDGSTS.E.LTC128B.64 [R108+0x7000], desc[UR14][R118.64] ;  /* 0x07000000766c5fae */ /* 0x0007ec000b9a160e */
[----:B------:R3:W-:Y:S06]  /*23b0*/  @P4 LDGSTS.E.LTC128B.64 [R108+0x7080], desc[UR14][R118.64+0x80] ;  /* 0x07080080766c4fae */ /* 0x0007ec000b9a160e */
[----:B------:R3:W-:Y:S03]  /*23c0*/  @P3 LDGSTS.E.LTC128B.64 [R109+0x1100], desc[UR14][R120.64+0x100] ;  /* 0x01100100786d3fae */ /* 0x0007e6000b9a160e */
[C---:B------:R-:W5:Y:S03]  /*23d0*/  DMMA.8x8x4 R12, R68.reuse, R76, R12 ;  /* 0x0000004c440c723f */ /* 0x040f66000000000c */
[----:B------:R3:W-:Y:S06]  /*23e0*/  @P2 LDGSTS.E.LTC128B.64 [R109+0x1180], desc[UR14][R120.64+0x180] ;  /* 0x01180180786d2fae */ /* 0x0007ec000b9a160e */
[----:B------:R3:W-:Y:S07]  /*23f0*/  @P1 LDGSTS.E.LTC128B.64 [R108+0x7100], desc[UR14][R118.64+0x100] ;  /* 0x07100100766c1fae */ /* 0x0007ee000b9a160e */
[-C--:B------:R-:W5:Y:S01]  /*2400*/  DMMA.8x8x4 R16, R68, R78.reuse, R16 ;  /* 0x0000004e4410723f */ /* 0x080f620000000010 */
[----:B------:R3:W-:Y:S02]  /*2410*/  @P0 LDGSTS.E.LTC128B.64 [R108+0x7180], desc[UR14][R118.64+0x180] ;  /* 0x07180180766c0fae */ /* 0x0007e4000b9a160e */
[----:B------:R-:W-:Y:S04]  /*2420*/  ISETP.NE.AND P0, PT, R110, RZ, PT ;  /* 0x000000ff6e00720c */ /* 0x000fe80003f05270 */
[----:B------:R-:W0:Y:S01]  /*2430*/  LDGDEPBAR ;  /* 0x00000000000079af */ /* 0x000e220000000000 */
[----:B------:R-:W-:Y:S02]  /*2440*/  SEL R105, R105, RZ, P0 ;  /* 0x000000ff69697207 */ /* 0x000fe40000000000 */
[----:B------:R-:W-:Y:S01]  /*2450*/  SEL R106, R106, RZ, P0 ;  /* 0x000000ff6a6a7207 */ /* 0x000fe20000000000 */
[----:B------:R-:W-:Y:S05]  /*2460*/  DEPBAR.LE SB5, 0xc ;  /* 0x0000d3000000791a */ /* 0x000fea0000000000 */
[C---:B------:R-:W5:Y:S04]  /*2470*/  DMMA.8x8x4 R20, R70.reuse, R78, R20 ;  /* 0x0000004e4614723f */ /* 0x040f680000000014 */
[----:B------:R-:W-:Y:S01]  /*2480*/  ISETP.GT.AND P0, PT, R107, -0x1, PT ;  /* 0xffffffff6b00780c */ /* 0x000fe20003f04270 */
[----:B------:R-:W-:Y:S11]  /*2490*/  IMAD.MOV.U32 R107, RZ, RZ, R110 ;  /* 0x000000ffff6b7224 */ /* 0x000ff600078e006e */
[C---:B------:R-:W5:Y:S01]  /*24a0*/  DMMA.8x8x4 R24, R70.reuse, R76, R24 ;  /* 0x0000004c4618723f */ /* 0x040f620000000018 */
[----:B------:R-:W-:Y:S04]  /*24b0*/  DEPBAR.LE SB0, 0x1 ;  /* 0x000080400000791a */ /* 0x000fe80000000000 */
[----:B------:R-:W-:Y:S11]  /*24c0*/  BAR.SYNC.DEFER_BLOCKING 0x0 ;  /* 0x0000000000007b1d */ /* 0x000ff60000010000 */
[C---:B------:R-:W5:Y:S11]  /*24d0*/  DMMA.8x8x4 R28, R70.reuse, R74, R28 ;  /* 0x0000004a461c723f */ /* 0x040f76000000001c */
[----:B------:R-:W-:Y:S05]  /*24e0*/  @!UPT UIADD3 URZ, UPT, UPT, URZ, URZ, URZ ;  /* 0x000000fffffff290 */ /* 0x000fea000fffe0ff */
[-C--:B---3--:R3:W5:Y:S02]  /*24f0*/  DMMA.8x8x4 R32, R70, R72.reuse, R32 ;  /* 0x000000484620723f */ /* 0x0887640000000020 */
[----:B---3--:R3:W1:Y:S01]  /*2500*/  LDS.128 R68, [R103+UR6] ;  /* 0x0000000667447984 */ /* 0x0086620008000c00 */
[----:B------:R-:W-:Y:S11]  /*2510*/  DEPBAR.LE SB5, 0xc ;  /* 0x0000d3000000791a */ /* 0x000ff60000000000 */
[----:B------:R-:W-:Y:S02]  /*2520*/  @!UPT UIADD3 URZ, UPT, UPT, URZ, URZ, URZ ;  /* 0x000000fffffff290 */ /* 0x000fe4000fffe0ff */
[C---:B----4-:R-:W5:Y:S11]  /*2530*/  DMMA.8x8x4 R36, R80.reuse, R72, R36 ;  /* 0x000000485024723f */ /* 0x050f760000000024 */
        /* <DEDUP_REMOVED lines=10> */
[C---:B---3--:R3:W5:Y:S02]  /*25e0*/  DMMA.8x8x4 R56, R82.reuse, R76, R56 ;  /* 0x0000004c5238723f */ /* 0x0487640000000038 */
[----:B---3--:R3:W1:Y:S11]  /*25f0*/  LDS.128 R76, [R102+UR6+0x6080] ;  /* 0x00608006664c7984 */ /* 0x0086760008000c00 */
[----:B------:R-:W-:Y:S03]  /*2600*/  @!UPT UIADD3 URZ, UPT, UPT, URZ, URZ, URZ ;  /* 0x000000fffffff290 */ /* 0x000fe6000fffe0ff */
[C---:B------:R-:W5:Y:S11]  /*2610*/  DMMA.8x8x4 R60, R82.reuse, R74, R60 ;  /* 0x0000004a523c723f */ /* 0x040f76000000003c */
[----:B------:R-:W-:Y:S05]  /*2620*/  @!UPT UIADD3 URZ, UPT, UPT, URZ, URZ, URZ ;  /* 0x000000fffffff290 */ /* 0x000fea000fffe0ff */
[----:B---3--:R3:W5:Y:S02]  /*2630*/  DMMA.8x8x4 R64, R82, R72, R64 ;  /* 0x000000485240723f */ /* 0x0087640000000040 */
[----:B---3--:R3:W2:Y:S08]  /*2640*/  LDS.128 R80, [R103+UR6+0x80] ;  /* 0x0000800667507984 */ /* 0x0086b00008000c00 */
[----:B------:R3:W2:Y:S01]  /*2650*/  LDS.128 R72, [R102+UR6+0x6000] ;  /* 0x0060000666487984 */ /* 0x0006a20008000c00 */
[----:B------:R-:W-:-:S05]  /*2660*/  DEPBAR.LE SB5, 0xc ;  /* 0x0000d3000000791a */ /* 0x000fca0000000000 */
[C---:B-1----:R3:W5:Y:S11]  /*2670*/  DMMA.8x8x4 R4, R84.reuse, R88, R4 ;  /* 0x000000585404723f */ /* 0x0427760000000004 */
[----:B------:R-:W-:Y:S05]  /*2680*/  @!UPT UIADD3 URZ, UPT, UPT, URZ, URZ, URZ ;  /* 0x000000fffffff290 */ /* 0x000fea000fffe0ff */
[C---:B------:R3:W5:Y:S11]  /*2690*/  DMMA.8x8x4 R8, R84.reuse, R90, R8 ;  /* 0x0000005a5408723f */ /* 0x0407760000000008 */
[----:B------:R-:W-:Y:S05]  /*26a0*/  @!UPT UIADD3 URZ, UPT, UPT, URZ, URZ, URZ ;  /* 0x000000fffffff290 */ /* 0x000fea000fffe0ff */
[C---:B------:R3:W5:Y:S11]  /*26b0*/  DMMA.8x8x4 R12, R84.reuse, R92, R12 ;  /* 0x0000005c540c723f */ /* 0x040776000000000c */
[----:B------:R-:W-:Y:S05]  /*26c0*/  @!UPT UIADD3 URZ, UPT, UPT, URZ, URZ, URZ ;  /* 0x000000fffffff290 */ /* 0x000fea000fffe0ff */
[-C--:B------:R3:W5:Y:S01]  /*26d0*/  DMMA.8x8x4 R16, R84, R94.reuse, R16 ;  /* 0x0000005e5410723f */ /* 0x0807620000000010 */
[----:B------:R-:W-:Y:S11]  /*26e0*/  DEPBAR.LE SB5, 0xc ;  /* 0x0000d3000000791a */ /* 0x000ff60000000000 */
[----:B------:R-:W-:Y:S04]  /*26f0*/  @!UPT UIADD3 URZ, UPT, UPT, URZ, URZ, URZ ;  /* 0x000000fffffff290 */ /* 0x000fe8000fffe0ff */
[C---:B------:R3:W5:Y:S11]  /*2700*/  DMMA.8x8x4 R20, R86.reuse, R94, R20 ;  /* 0x0000005e5614723f */ /* 0x0407760000000014 */
        /* <DEDUP_REMOVED lines=8> */
[C---:B--2---:R3:W5:Y:S11]  /*2790*/  DMMA.8x8x4 R36, R96.reuse, R88, R36 ;  /* 0x000000586024723f */ /* 0x0447760000000024 */
        /* <DEDUP_REMOVED lines=14> */
[----:B------:R3:W5:Y:S01]  /*2880*/  DMMA.8x8x4 R64, R98, R88, R64 ;  /* 0x000000586240723f */ /* 0x0007620000000040 */
[----:B------:R-:W-:Y:S03]  /*2890*/  @!UPT UIADD3 URZ, UPT, UPT, URZ, URZ, URZ ;  /* 0x000000fffffff290 */ /* 0x000fe6000fffe0ff */
[----:B------:R-:W-:Y:S11]  /*28a0*/  @P0 BRA `(.L_x_4) ;  /* 0xfffffff0005c0947 */ /* 0x000ff6000383ffff */
.L_x_3:
[----:B------:R-:W0:Y:S01]  /*28b0*/  LDGDEPBAR ;  /* 0x00000000000079af */ /* 0x000e220000000000 */
[----:B------:R-:W1:Y:S03]  /*28c0*/  LDCU.64 UR4, c[0x0][0x480] ;  /* 0x00009000ff0477ac */ /* 0x000e660008000a00 */
[----:B------:R-:W0:Y:S01]  /*28d0*/  LDGDEPBAR ;  /* 0x00000000000079af */ /* 0x000e220000000000 */
[----:B-1----:R-:W-:-:S04]  /*28e0*/  UISETP.NE.U32.AND UP0, UPT, UR4, URZ, UPT ;  /* 0x000000ff0400728c */ /* 0x002fc8000bf05070 */
[----:B------:R-:W-:Y:S01]  /*28f0*/  UISETP.NE.AND.EX UP0, UPT, UR5, URZ, UPT, UP0 ;  /* 0x000000ff0500728c */ /* 0x000fe2000bf05300 */
[----:B------:R-:W-:-:S04]  /*2900*/  DEPBAR.LE SB0, 0x0 ;  /* 0x000080000000791a */ /* 0x000fc80000000000 */
[----:B------:R-:W-:Y:S06]  /*2910*/  BAR.SYNC.DEFER_BLOCKING 0x0 ;  /* 0x0000000000007b1d */ /* 0x000fec0000010000 */
[----:B------:R-:W-:Y:S05]  /*2920*/  BRA.U !UP0, `(.L_x_5) ;  /* 0x00000001081c7547 */ /* 0x000fea000b800000 */
[----:B------:R-:W1:Y:S02]  /*2930*/  LDC.64 R112, c[0x0][0x480] ;  /* 0x00012000ff707b82 */ /* 0x000e640000000a00 */
[----:B-1----:R-:W2:Y:S02]  /*2940*/  LDG.E.64 R112, desc[UR14][R112.64] ;  /* 0x0000000e70707981 */ /* 0x002ea4000c1e1b00 */
[----:B--2---:R-:W-:-:S04]  /*2950*/  ISETP.NE.U32.AND P0, PT, R112, RZ, PT ;  /* 0x000000ff7000720c */ /* 0x004fc80003f05070 */
[----:B------:R-:W-:-:S13]  /*2960*/  ISETP.NE.AND.EX P0, PT, R113, RZ, PT, P0 ;  /* 0x000000ff7100720c */ /* 0x000fda0003f05300 */
[----:B------:R-:W-:Y:S05]  /*2970*/  @!P0 BRA `(.L_x_5) ;  /* 0x0000000000088947 */ /* 0x000fea0003800000 */
[----:B------:R-:W4:Y:S01]  /*2980*/  LD.E.64 R112, desc[UR14][R112.64] ;  /* 0x0000000e70707980 */ /* 0x000f22000c101b00 */
[----:B------:R-:W-:Y:S05]  /*2990*/  BRA `(.L_x_6) ;  /* 0x00000000001c7947 */ /* 0x000fea0003800000 */
.L_x_5:
[----:B------:R-:W1:Y:S01]  /*29a0*/  LDCU.64 UR4, c[0x0][0x470] ;  /* 0x00008e00ff0477ac */ /* 0x000e620008000a00 */
[----:B------:R-:W2:Y:S01]  /*29b0*/  LDC.64 R112, c[0x0][0x460] ;  /* 0x00011800ff707b82 */ /* 0x000ea20000000a00 */
[----:B-1----:R-:W-:-:S04]  /*29c0*/  UISETP.NE.U32.AND UP0, UPT, UR4, URZ, UPT ;  /* 0x000000ff0400728c */ /* 0x002fc8000bf05070 */
[----:B------:R-:W-:-:S09]  /*29d0*/  UISETP.NE.AND.EX UP0, UPT, UR5, URZ, UPT, UP0 ;  /* 0x000000ff0500728c */ /* 0x000fd2000bf05300 */
[----:B------:R-:W-:Y:S05]  /*29e0*/  BRA.U !UP0, `(.L_x_6) ;  /* 0x0000000108087547 */ /* 0x000fea000b800000 */
[----:B--2---:R-:W1:Y:S02]  /*29f0*/  LDC.64 R112, c[0x0][0x470] ;  /* 0x00011c00ff707b82 */ /* 0x004e640000000a00 */
[----:B-1----:R-:W4:Y:S02]  /*2a00*/  LDG.E.64 R112, desc[UR14][R112.64] ;  /* 0x0000000e70707981 */ /* 0x002f24000c1e1b00 */
.L_x_6:
[----:B------:R-:W1:Y:S02]  /*2a10*/  LDCU.64 UR4, c[0x0][0x488] ;  /* 0x00009100ff0477ac */ /* 0x000e640008000a00 */
[----:B-1----:R-:W-:-:S04]  /*2a20*/  UISETP.NE.U32.AND UP0, UPT, UR4, URZ, UPT ;  /* 0x000000ff0400728c */ /* 0x002fc8000bf05070 */
[----:B------:R-:W-:-:S09]  /*2a30*/  UISETP.NE.AND.EX UP0, UPT, UR5, URZ, UPT, UP0 ;  /* 0x000000ff0500728c */ /* 0x000fd2000bf05300 */
        /* <DEDUP_REMOVED lines=8> */
.L_x_7:
[----:B------:R-:W1:Y:S01]  /*2ac0*/  LDCU.64 UR4, c[0x0][0x478] ;  /* 0x00008f00ff0477ac */ /* 0x000e620008000a00 */
[----:B------:R-:W2:Y:S01]  /*2ad0*/  LDC.64 R110, c[0x0][0x468] ;  /* 0x00011a00ff6e7b82 */ /* 0x000ea20000000a00 */
[----:B-1----:R-:W-:-:S04]  /*2ae0*/  UISETP.NE.U32.AND UP0, UPT, UR4, URZ, UPT ;  /* 0x000000ff0400728c */ /* 0x002fc8000bf05070 */
[----:B------:R-:W-:-:S09]  /*2af0*/  UISETP.NE.AND.EX UP0, UPT, UR5, URZ, UPT, UP0 ;  /* 0x000000ff0500728c */ /* 0x000fd2000bf05300 */
[----:B------:R-:W-:Y:S05]  /*2b00*/  BRA.U !UP0, `(.L_x_8) ;  /* 0x0000000108087547 */ /* 0x000fea000b800000 */
[----:B--2---:R-:W1:Y:S02]  /*2b10*/  LDC.64 R110, c[0x0][0x478] ;  /* 0x00011e00ff6e7b82 */ /* 0x004e640000000a00 */
[----:B-1----:R-:W4:Y:S02]  /*2b20*/  LDG.E.64 R110, desc[UR14][R110.64] ;  /* 0x0000000e6e6e7981 */ /* 0x002f24000c1e1b00 */
.L_x_8:
[----:B---3--:R-:W1:Y:S01]  /*2b30*/  S2R R92, SR_CTAID.Y ;  /* 0x00000000005c7919 */ /* 0x008e620000002600 */
[----:B------:R-:W3:Y:S01]  /*2b40*/  S2UR UR8, SR_CTAID.X ;  /* 0x00000000000879c3 */ /* 0x000ee20000002500 */
[----:B------:R-:W2:Y:S01]  /*2b50*/  LDCU UR7, c[0x0][0x398] ;  /* 0x00007300ff0777ac */ /* 0x000ea20008000800 */
[----:B------:R-:W1:Y:S01]  /*2b60*/  S2R R80, SR_TID.X ;  /* 0x0000000000507919 */ /* 0x000e620000002100 */
[----:B------:R-:W2:Y:S01]  /*2b70*/  LDCU UR20, c[0x0][0x490] ;  /* 0x00009200ff1477ac */ /* 0x000ea20008000800 */
[----:B------:R-:W1:Y:S04]  /*2b80*/  S2R R0, SR_CTAID.Z ;  /* 0x0000000000007919 */ /* 0x000e680000002700 */
[----:B------:R-:W1:Y:S01]  /*2b90*/  LDC R3, c[0x0][0x38c] ;  /* 0x0000e300ff037b82 */ /* 0x000e620000000800 */
[----:B------:R-:W-:Y:S01]  /*2ba0*/  UMOV UR6, 0xffffffff ;  /* 0xffffffff00067882 */ /* 0x000fe20000000000 */
[----:B------:R-:W3:Y:S06]  /*2bb0*/  LDCU.64 UR4, c[0x0][0x4b0] ;  /* 0x00009600ff0477ac */ /* 0x000eec0008000a00 */
[----:B------:R-:W1:Y:S01]  /*2bc0*/  LDC.64 R108, c[0x0][0x4e0] ;  /* 0x00013800ff6c7b82 */ /* 0x000e620000000a00 */
[----:B--2---:R-:W-:-:S02]  /*2bd0*/  USHF.L.U32 UR6, UR6, UR7, URZ ;  /* 0x0000000706067299 */ /* 0x004fc400080006ff */
[----:B------:R-:W-:-:S05]  /*2be0*/  UISETP.NE.AND UP0, UPT, UR20, URZ, UPT ;  /* 0x000000ff1400728c */ /* 0x000fca000bf05270 */
[----:B------:R-:W2:Y:S01]  /*2bf0*/  LDC R68, c[0x0][0x4b8] ;  /* 0x00012e00ff447b82 */ /* 0x000ea20000000800 */
[----:B---3--:R-:W-:Y:S01]  /*2c00*/  ULOP3.LUT UR6, UR8, UR6, URZ, 0x30, !UPT ;  /* 0x0000000608067292 */ /* 0x008fe2000f8e30ff */
[----:B------:R-:W-:Y:S02]  /*2c10*/  MOV R2, UR4 ;  /* 0x0000000400027c02 */ /* 0x000fe40008000f00 */
[----:B-1----:R-:W-:-:S04]  /*2c20*/  SHF.L.U32 R92, R92, UR7, RZ ;  /* 0x000000075c5c7c19 */ /* 0x002fc800080006ff */
[----:B------:R-:W1:Y:S01]  /*2c30*/  LDC R69, c[0x0][0x4bc] ;  /* 0x00012f00ff457b82 */ /* 0x000e620000000800 */
[----:B------:R-:W-:Y:S01]  /*2c40*/  USHF.R.U32.HI UR7, URZ, UR7, UR8 ;  /* 0x00000007ff077299 */ /* 0x000fe20008011608 */
[----:B------:R-:W-:-:S05]  /*2c50*/  IADD3 R92, PT, PT, R92, UR6, RZ ;  /* 0x000000065c5c7c10 */ /* 0x000fca000fffe0ff */
[----:B------:R-:W-:-:S04]  /*2c60*/  IMAD R3, R92, R3, UR7 ;  /* 0x000000075c037e24 */ /* 0x000fc8000f8e0203 */
[----:B------:R-:W-:Y:S01]  /*2c70*/  IMAD.WIDE R108, R3, 0x4, R108 ;  /* 0x00000004036c7825 */ /* 0x000fe200078e026c */
[----:B------:R-:W-:Y:S01]  /*2c80*/  MOV R3, UR5 ;  /* 0x0000000500037c02 */ /* 0x000fe20008000f00 */
[----:B------:R-:W-:Y:S06]  /*2c90*/  BRA.U UP0, `(.L_x_9) ;  /* 0x0000000100307547 */ /* 0x000fec000b800000 */
[----:B------:R-:W3:Y:S01]  /*2ca0*/  LDCU UR4, c[0x0][0x394] ;  /* 0x00007280ff0477ac */ /* 0x000ee20008000800 */
[----:B------:R-:W-:Y:S01]  /*2cb0*/  MOV R81, 0xffffffff ;  /* 0xffffffff00517802 */ /* 0x000fe20000000f00 */
[----:B---3--:R-:W-:-:S09]  /*2cc0*/  UISETP.GE.AND UP0, UPT, UR4, 0x2, UPT ;  /* 0x000000020400788c */ /* 0x008fd2000bf06270 */
[----:B------:R-:W-:Y:S05]  /*2cd0*/  BRA.U !UP0, `(.L_x_10) ;  /* 0x0000000108a47547 */ /* 0x000fea000b800000 */
[----:B------:R-:W-:Y:S01]  /*2ce0*/  ISETP.NE.AND P0, PT, R80, RZ, PT ;  /* 0x000000ff5000720c */ /* 0x000fe20003f05270 */
[----:B------:R-:W-:-:S12]  /*2cf0*/  IMAD.MOV.U32 R81, RZ, RZ, -0x1 ;  /* 0xffffffffff517424 */ /* 0x000fd800078e00ff */
[----:B------:R3:W2:Y:S04]  /*2d00*/  @!P0 LDG.E.STRONG.GPU R81, desc[UR14][R108.64] ;  /* 0x0000000e6c518981 */ /* 0x0006a8000c1ef900 */
[----:B--2---:R-:W-:Y:S01]  /*2d10*/  @!P0 CCTL.IVALL ;  /* 0x00000000ff00898f */ /* 0x004fe20002000000 */
[----:B------:R-:W-:-:S04]  /*2d20*/  ISETP.NE.AND P0, PT, R0, RZ, PT ;  /* 0x000000ff0000720c */ /* 0x000fc80003f05270 */
[----:B----4-:R-:W-:Y:S02]  /*2d30*/  FSEL R110, R110, RZ, !P0 ;  /* 0x000000ff6e6e7208 */ /* 0x010fe40004000000 */
[----:B------:R-:W-:Y:S01]  /*2d40*/  FSEL R111, R111, 1.875, !P0 ;  /* 0x3ff000006f6f7808 */ /* 0x000fe20004000000 */
[----:B------:R-:W-:Y:S06]  /*2d50*/  BRA `(.L_x_10) ;  /* 0x0000000000847947 */ /* 0x000fec0003800000 */
.L_x_9:
[----:B------:R-:W-:Y:S01]  /*2d60*/  UISETP.NE.AND UP0, UPT, UR20, 0x3, UPT ;  /* 0x000000031400788c */ /* 0x000fe2000bf05270 */
[----:B------:R-:W-:-:S08]  /*2d70*/  MOV R81, 0xffffffff ;  /* 0xffffffff00517802 */ /* 0x000fd00000000f00 */
[----:B------:R-:W-:Y:S05]  /*2d80*/  BRA.U !UP0, `(.L_x_11) ;  /* 0x0000000108607547 */ /* 0x000fea000b800000 */
[----:B------:R-:W-:-:S09]  /*2d90*/  UISETP.NE.AND UP0, UPT, UR20, 0x2, UPT ;  /* 0x000000021400788c */ /* 0x000fd2000bf05270 */
[----:B------:R-:W-:Y:S05]  /*2da0*/  BRA.U !UP0, `(.L_x_12) ;  /* 0x0000000108247547 */ /* 0x000fea000b800000 */
[----:B------:R-:W-:-:S09]  /*2db0*/  UISETP.NE.AND UP0, UPT, UR20, 0x1, UPT ;  /* 0x000000011400788c */ /* 0x000fd2000bf05270 */
[----:B------:R-:W-:Y:S05]  /*2dc0*/  BRA.U UP0, `(.L_x_10) ;  /* 0x0000000100687547 */ /* 0x000fea000b800000 */
[----:B------:R-:W3:Y:S08]  /*2dd0*/  LDC.64 R70, c[0x0][0x4d8] ;  /* 0x00013600ff467b82 */ /* 0x000ef00000000a00 */
[----:B-12---:R-:W1:Y:S01]  /*2de0*/  LDC.64 R68, c[0x0][0x4b8] ;  /* 0x00012e00ff447b82 */ /* 0x006e620000000a00 */
[----:B---3--:R-:W-:-:S04]  /*2df0*/  IMAD.WIDE.U32 R72, R0, R70, RZ ;  /* 0x0000004600487225 */ /* 0x008fc800078e00ff */
[----:B------:R-:W-:Y:S01]  /*2e00*/  IMAD R70, R0, R71, R73 ;  /* 0x0000004700467224 */ /* 0x000fe200078e0249 */
[----:B-1----:R-:W-:-:S04]  /*2e10*/  LEA R68, P0, R72, R68, 0x3 ;  /* 0x0000004448447211 */ /* 0x002fc800078018ff */
[----:B------:R-:W-:Y:S01]  /*2e20*/  LEA.HI.X R69, R72, R69, R70, 0x3, P0 ;  /* 0x0000004548457211 */ /* 0x000fe200000f1c46 */
[----:B------:R-:W-:Y:S08]  /*2e30*/  BRA `(.L_x_10) ;  /* 0x00000000004c7947 */ /* 0x000ff00003800000 */
.L_x_12:
[----:B------:R-:W3:Y:S08]  /*2e40*/  LDC.64 R72, c[0x0][0x4d0] ;  /* 0x00013400ff487b82 */ /* 0x000ef00000000a00 */
[----:B------:R-:W3:Y:S08]  /*2e50*/  LDC.64 R2, c[0x0][0x4d8] ;  /* 0x00013600ff027b82 */ /* 0x000ef00000000a00 */
[----:B------:R-:W3:Y:S08]  /*2e60*/  LDC.64 R70, c[0x0][0x4b0] ;  /* 0x00012c00ff467b82 */ /* 0x000ef00000000a00 */
[----:B-12---:R-:W1:Y:S01]  /*2e70*/  LDC.64 R68, c[0x0][0x4b8] ;  /* 0x00012e00ff447b82 */ /* 0x006e620000000a00 */
[----:B---3--:R-:W-:-:S04]  /*2e80*/  IMAD.WIDE.U32 R76, R0, R72, RZ ;  /* 0x00000048004c7225 */ /* 0x008fc800078e00ff */
[C---:B------:R-:W-:Y:S02]  /*2e90*/  IMAD R72, R0.reuse, R73, R77 ;  /* 0x0000004900487224 */ /* 0x040fe400078e024d */
[----:B------:R-:W-:Y:S01]  /*2ea0*/  IMAD.WIDE.U32 R74, R0, R2, RZ ;  /* 0x00000002004a7225 */ /* 0x000fe200078e00ff */
[----:B------:R-:W-:-:S03]  /*2eb0*/  LEA R2, P1, R76, R70, 0x3 ;  /* 0x000000464c027211 */ /* 0x000fc600078218ff */
[----:B------:R-:W-:Y:S01]  /*2ec0*/  IMAD R70, R0, R3, R75 ;  /* 0x0000000300467224 */ /* 0x000fe200078e024b */
[----:B------:R-:W-:Y:S02]  /*2ed0*/  LEA.HI.X R3, R76, R71, R72, 0x3, P1 ;  /* 0x000000474c037211 */ /* 0x000fe400008f1c48 */
[----:B-1----:R-:W-:-:S04]  /*2ee0*/  LEA R68, P0, R74, R68, 0x3 ;  /* 0x000000444a447211 */ /* 0x002fc800078018ff */
[----:B------:R-:W-:Y:S01]  /*2ef0*/  LEA.HI.X R69, R74, R69, R70, 0x3, P0 ;  /* 0x000000454a457211 */ /* 0x000fe200000f1c46 */
[----:B------:R-:W-:Y:S08]  /*2f00*/  BRA `(.L_x_10) ;  /* 0x0000000000187947 */ /* 0x000ff00003800000 */
.L_x_11:
[----:B------:R-:W3:Y:S08]  /*2f10*/  LDC.64 R2, c[0x0][0x4b0] ;  /* 0x00012c00ff027b82 */ /* 0x000ef00000000a00 */
[----:B-12---:R-:W1:Y:S01]  /*2f20*/  LDC.64 R68, c[0x0][0x4b8] ;  /* 0x00012e00ff447b82 */ /* 0x006e620000000a00 */
[----:B---3--:R-:W-:-:S06]  /*2f30*/  IMAD.WIDE.U32 R2, R0, 0x8, R2 ;  /* 0x0000000800027825 */ /* 0x008fcc00078e0002 */
[----:B------:R-:W4:Y:S01]  /*2f40*/  LDG.E.64 R2, desc[UR14][R2.64] ;  /* 0x0000000e02027981 */ /* 0x000f22000c1e1b00 */
[----:B-1----:R-:W-:-:S06]  /*2f50*/  IMAD.WIDE.U32 R68, R0, 0x8, R68 ;  /* 0x0000000800447825 */ /* 0x002fcc00078e0044 */
[----:B------:R-:W4:Y:S02]  /*2f60*/  LDG.E.64 R68, desc[UR14][R68.64] ;  /* 0x0000000e44447981 */ /* 0x000f24000c1e1b00 */
.L_x_10:
[----:B------:R-:W1:Y:S01]  /*2f70*/  LDC R70, c[0x0][0x394] ;  /* 0x0000e500ff467b82 */ /* 0x000e620000000800 */
[----:B------:R-:W2:Y:S01]  /*2f80*/  LDCU.64 UR4, c[0x0][0x420] ;  /* 0x00008400ff0477ac */ /* 0x000ea20008000a00 */
[--C-:B------:R-:W-:Y:S02]  /*2f90*/  SHF.R.U32.HI R73, RZ, 0x1, R80.reuse ;  /* 0x00000001ff497819 */ /* 0x100fe40000011650 */
[----:B------:R-:W-:Y:S01]  /*2fa0*/  LOP3.LUT R71, R80, 0x1f, RZ, 0xc0, !PT ;  /* 0x0000001f50477812 */ /* 0x000fe200078ec0ff */
[----:B------:R-:W3:Y:S01]  /*2fb0*/  LDCU.64 UR12, c[0x0][0x3e0] ;  /* 0x00007c00ff0c77ac */ /* 0x000ee20008000a00 */
[----:B------:R-:W-:Y:S02]  /*2fc0*/  SHF.R.U32.HI R72, RZ, 0x3, R80 ;  /* 0x00000003ff487819 */ /* 0x000fe40000011650 */
[----:B------:R-:W3:Y:S01]  /*2fd0*/  S2UR UR19, SR_CgaCtaId ;  /* 0x00000000001379c3 */ /* 0x000ee20000008800 */
[----:B------:R-:W-:Y:S01]  /*2fe0*/  LOP3.LUT R73, R73, 0x1e0, RZ, 0xc0, !PT ;  /* 0x000001e049497812 */ /* 0x000fe200078ec0ff */
[----:B------:R-:W-:Y:S01]  /*2ff0*/  USHF.L.U32 UR21, UR7, 0x6, URZ ;  /* 0x0000000607157899 */ /* 0x000fe200080006ff */
[--C-:B------:R-:W-:Y:S01]  /*3000*/  IMAD R92, R92, 0x40, R71.reuse ;  /* 0x000000405c5c7824 */ /* 0x100fe200078e0247 */
[----:B------:R-:W-:Y:S01]  /*3010*/  ULEA UR17, UR18, UR17, 0x1 ;  /* 0x0000001112117291 */ /* 0x000fe2000f8e08ff */
[----:B------:R-:W-:Y:S01]  /*3020*/  LOP3.LUT R94, R73, 0x4, R72, 0xf8, !PT ;  /* 0x00000004495e7812 */ /* 0x000fe200078ef848 */
[----:B------:R-:W3:Y:S01]  /*3030*/  LDCU.64 UR10, c[0x0][0x3e0] ;  /* 0x00007c00ff0a77ac */ /* 0x000ee20008000a00 */
[----:B------:R-:W-:Y:S01]  /*3040*/  IMAD.WIDE R84, R92, 0x8, RZ ;  /* 0x000000085c547825 */ /* 0x000fe200078e02ff */
[----:B------:R-:W-:Y:S01]  /*3050*/  LOP3.LUT R93, R80, 0x3, RZ, 0xc0, !PT ;  /* 0x00000003505d7812 */ /* 0x000fe200078ec0ff */
[----:B------:R-:W3:Y:S01]  /*3060*/  LDCU.64 UR8, c[0x0][0x3e8] ;  /* 0x00007d00ff0877ac */ /* 0x000ee20008000a00 */
[----:B------:R-:W-:Y:S01]  /*3070*/  IADD3 R94, PT, PT, R94, UR21, RZ ;  /* 0x000000155e5e7c10 */ /* 0x000fe2000fffe0ff */
[----:B------:R-:W-:Y:S01]  /*3080*/  IMAD.SHL.U32 R73, R80, 0x8, RZ ;  /* 0x0000000850497824 */ /* 0x000fe200078e00ff */
[----:B------:R-:W-:Y:S01]  /*3090*/  SHF.R.U32.HI R76, RZ, 0x2, R71 ;  /* 0x00000002ff4c7819 */ /* 0x000fe20000011647 */
[----:B------:R-:W3:Y:S01]  /*30a0*/  LDCU.64 UR6, c[0x0][0x400] ;  /* 0x00008000ff0677ac */ /* 0x000ee20008000a00 */
[----:B--2---:R-:W-:Y:S01]  /*30b0*/  IMAD.U32 R77, RZ, RZ, UR4 ;  /* 0x00000004ff4d7e24 */ /* 0x004fe2000f8e00ff */
[----:B-1----:R-:W-:Y:S01]  /*30c0*/  ISETP.GT.AND P5, PT, R70, 0x1, PT ;  /* 0x000000014600780c */ /* 0x002fe20003fa4270 */
[----:B------:R-:W-:Y:S01]  /*30d0*/  IMAD.U32 R75, RZ, RZ, UR5 ;  /* 0x00000005ff4b7e24 */ /* 0x000fe2000f8e00ff */
[----:B------:R-:W-:Y:S01]  /*30e0*/  USHF.L.U32 UR16, UR16, 0x4, URZ ;  /* 0x0000000410107899 */ /* 0x000fe200080006ff */
[----:B---3--:R-:W-:Y:S01]  /*30f0*/  IMAD.WIDE.U32 R114, R94, UR12, R84 ;  /* 0x0000000c5e727c25 */ /* 0x008fe2000f8e0054 */
[----:B------:R-:W-:Y:S01]  /*3100*/  USHF.L.U32 UR17, UR17, 0x3, URZ ;  /* 0x0000000311117899 */ /* 0x000fe200080006ff */
[----:B------:R-:W-:Y:S01]  /*3110*/  ISETP.EQ.AND P5, PT, RZ, UR20, P5 ;  /* 0x00000014ff007c0c */ /* 0x000fe2000afa2270 */
[----:B------:R-:W-:Y:S01]  /*3120*/  UMOV UR12, 0x400 ;  /* 0x00000400000c7882 */ /* 0x000fe20000000000 */
[----:B------:R-:W-:Y:S01]  /*3130*/  IMAD R93, R76, 0x22, R93 ;  /* 0x000000224c5d7824 */ /* 0x000fe200078e025d */
[----:B------:R-:W-:Y:S01]  /*3140*/  UIMAD UR16, UR17, 0x22, UR16 ;  /* 0x00000022111078a4 */ /* 0x000fe2000f8e0210 */
[----:B------:R-:W-:Y:S01]  /*3150*/  LOP3.LUT R74, R72, 0x7c, RZ, 0xc0, !PT ;  /* 0x0000007c484a7812 */ /* 0x000fe200078ec0ff */
[----:B------:R-:W-:Y:S01]  /*3160*/  ULEA UR12, UR19, UR12, 0x18 ;  /* 0x0000000c130c7291 */ /* 0x000fe2000f8ec0ff */
[----:B------:R-:W-:Y:S01]  /*3170*/  LOP3.LUT R73, R73, 0xf8, RZ, 0xc0, !PT ;  /* 0x000000f849497812 */ /* 0x000fe200078ec0ff */
[----:B------:R-:W-:Y:S01]  /*3180*/  IMAD.WIDE.U32 R84, R94, R77, R84 ;  /* 0x0000004d5e547225 */ /* 0x000fe200078e0054 */
[----:B----4-:R-:W-:-:S02]  /*3190*/  IADD3 R114, P1, PT, R2, R114, RZ ;  /* 0x0000007202727210 */ /* 0x010fc40007f3e0ff */
[----:B------:R-:W-:Y:S01]  /*31a0*/  MOV R91, UR10 ;  /* 0x0000000a005b7c02 */ /* 0x000fe20008000f00 */
[----:B------:R-:W-:Y:S01]  /*31b0*/  IMAD R83, R94, R75, RZ ;  /* 0x0000004b5e537224 */ /* 0x000fe200078e02ff */
[----:B------:R-:W-:Y:S01]  /*31c0*/  IADD3 R78, P0, PT, R68, R84, RZ ;  /* 0x00000054444e7210 */ /* 0x000fe20007f1e0ff */
[----:B------:R-:W-:Y:S01]  /*31d0*/  VIADD R93, R93, UR16 ;  /* 0x000000105d5d7c36 */ /* 0x000fe20008000000 */
[----:B------:R-:W-:Y:S01]  /*31e0*/  MOV R71, UR9 ;  /* 0x0000000900477c02 */ /* 0x000fe20008000f00 */
[----:B------:R-:W-:Y:S01]  /*31f0*/  IMAD.IADD R83, R85, 0x1, R83 ;  /* 0x0000000155537824 */ /* 0x000fe200078e0253 */
[----:B------:R-:W-:Y:S01]  /*3200*/  IADD3 R76, PT, PT, R92, 0x20, RZ ;  /* 0x000000205c4c7810 */ /* 0x000fe20007ffe0ff */
[----:B------:R-:W-:Y:S01]  /*3210*/  IMAD R74, R74, 0x220, R73 ;  /* 0x000002204a4a7824 */ /* 0x000fe200078e0249 */
[----:B------:R-:W-:Y:S01]  /*3220*/  MOV R73, UR7 ;  /* 0x0000000700497c02 */ /* 0x000fe20008000f00 */
[----:B------:R-:W-:Y:S01]  /*3230*/  IMAD R82, R94, UR13, R115 ;  /* 0x0000000d5e527c24 */ /* 0x000fe2000f8e0273 */
[----:B------:R-:W-:Y:S01]  /*3240*/  LEA R93, R93, UR12, 0x4 ;  /* 0x0000000c5d5d7c11 */ /* 0x000fe2000f8e20ff */
[----:B------:R-:W-:Y:S01]  /*3250*/  IMAD.U32 R90, RZ, RZ, UR11 ;  /* 0x0000000bff5a7e24 */ /* 0x000fe2000f8e00ff */
[----:B------:R-:W-:Y:S01]  /*3260*/  IADD3.X R79, PT, PT, R69, R83, RZ, P0, !PT ;  /* 0x00000053454f7210 */ /* 0x000fe200007fe4ff */
[----:B------:R-:W-:-:S02]  /*3270*/  IMAD.U32 R70, RZ, RZ, UR8 ;  /* 0x00000008ff467e24 */ /* 0x000fc4000f8e00ff */
[----:B------:R-:W-:Y:S02]  /*3280*/  IMAD.U32 R72, RZ, RZ, UR6 ;  /* 0x00000006ff487e24 */ /* 0x000fe4000f8e00ff */
[----:B------:R-:W-:Y:S01]  /*3290*/  IMAD.X R105, R82, 0x1, R3, P1 ;  /* 0x0000000152697824 */ /* 0x000fe200008e0603 */
[----:B------:R-:W-:Y:S06]  /*32a0*/  @!P5 BRA `(.L_x_13) ;  /* 0x0000000000a4d947 */ /* 0x000fec0003800000 */
[----:B------:R-:W-:-:S13]  /*32b0*/  ISETP.NE.AND P0, PT, R81, R0, PT ;  /* 0x000000005100720c */ /* 0x000fda0003f05270 */
[----:B------:R-:W-:Y:S06]  /*32c0*/  BAR.RED.AND.DEFER_BLOCKING 0x0, P0 ;  /* 0x0000000000007b1d */ /* 0x000fec0000014400 */
[----:B------:R-:W1:Y:S02]  /*32d0*/  B2R.RESULT RZ, P0 ;  /* 0x0000000000ff731c */ /* 0x000e640000004000 */
[----:B-1----:R-:W-:Y:S05]  /*32e0*/  @!P0 BRA `(.L_x_14) ;  /* 0x0000000000288947 */ /* 0x002fea0003800000 */
[----:B------:R-:W-:-:S13]  /*32f0*/  ISETP.NE.AND P1, PT, R80, RZ, PT ;  /* 0x000000ff5000720c */ /* 0x000fda0003f25270 */
.L_x_16:
[----:B------:R-:W-:Y:S05]  /*3300*/  YIELD ;  /* 0x0000000000007946 */ /* 0x000fea0003800000 */
[----:B-1---5:R-:W-:Y:S05]  /*3310*/  @P1 BRA `(.L_x_15) ;  /* 0x0000000000081947 */ /* 0x022fea0003800000 */
[----:B------:R1:W2:Y:S04]  /*3320*/  LDG.E.STRONG.GPU R81, desc[UR14][R108.64] ;  /* 0x0000000e6c517981 */ /* 0x0002a8000c1ef900 */
[----:B--2---:R-:W-:Y:S01]  /*3330*/  CCTL.IVALL ;  /* 0x00000000ff00798f */ /* 0x004fe20002000000 */
.L_x_15:
[----:B------:R-:W-:Y:S01]  /*3340*/  ISETP.NE.AND P0, PT, R81, R0, PT ;  /* 0x000000005100720c */ /* 0x000fe20003f05270 */
[----:B------:R-:W-:-:S12]  /*3350*/  WARPSYNC.ALL ;  /* 0x0000000000007948 */ /* 0x000fd80003800000 */
[----:B------:R-:W-:Y:S06]  /*3360*/  BAR.RED.AND.DEFER_BLOCKING 0x0, P0 ;  /* 0x0000000000007b1d */ /* 0x000fec0000014400 */
[----:B------:R-:W2:Y:S02]  /*3370*/  B2R.RESULT RZ, P0 ;  /* 0x0000000000ff731c */ /* 0x000ea40000004000 */
[----:B--2---:R-:W-:Y:S05]  /*3380*/  @P0 BRA `(.L_x_16) ;  /* 0xfffffffc00dc0947 */ /* 0x004fea000383ffff */
.L_x_14:
[----:B------:R-:W-:Y:S05]  /*3390*/  WARPSYNC.ALL ;  /* 0x0000000000007948 */ /* 0x000fea0003800000 */
[----:B------:R-:W-:Y:S01]  /*33a0*/  ISETP.NE.AND P0, PT, R0, RZ, PT ;  /* 0x000000ff0000720c */ /* 0x000fe20003f05270 */
[----:B------:R-:W2:Y:S08]  /*33b0*/  LDC.64 R70, c[0x0][0x3e8] ;  /* 0x0000fa00ff467b82 */ /* 0x000eb00000000a00 */
[----:B------:R-:W-:Y:S01]  /*33c0*/  BAR.SYNC.DEFER_BLOCKING 0x0 ;  /* 0x0000000000007b1d */ /* 0x000fe20000010000 */
[----:B------:R-:W-:-:S02]  /*33d0*/  SEL R114, R114, R78, !P0 ;  /* 0x0000004e72727207 */ /* 0x000fc40004000000 */
[----:B------:R-:W-:Y:S02]  /*33e0*/  SEL R105, R105, R79, !P0 ;  /* 0x0000004f69697207 */ /* 0x000fe40004000000 */
[----:B------:R-:W-:Y:S01]  /*33f0*/  SEL R2, R2, R68, !P0 ;  /* 0x0000004402027207 */ /* 0x000fe20004000000 */
[----:B------:R-:W3:Y:S02]  /*3400*/  LDCU.64 UR4, c[0x0][0x420] ;  /* 0x00008400ff0477ac */ /* 0x000ee40008000a00 */
[----:B------:R-:W4:Y:S01]  /*3410*/  LDC.64 R72, c[0x0][0x400] ;  /* 0x00010000ff487b82 */ /* 0x000f220000000a00 */
[----:B------:R-:W-:-:S07]  /*3420*/  SEL R3, R3, R69, !P0 ;  /* 0x0000004503037207 */ /* 0x000fce0004000000 */
[----:B------:R-:W1:Y:S08]  /*3430*/  LDC.64 R80, c[0x0][0x3e0] ;  /* 0x0000f800ff507b82 */ /* 0x000e700000000a00 */
[----:B--2---:R-:W2:Y:S01]  /*3440*/  @P0 LDC R70, c[0x0][0x428] ;  /* 0x00010a00ff460b82 */ /* 0x004ea20000000800 */
[----:B---3--:R-:W-:Y:S02]  /*3450*/  IMAD.U32 R77, RZ, RZ, UR4 ;  /* 0x00000004ff4d7e24 */ /* 0x008fe4000f8e00ff */
[----:B------:R-:W-:-:S05]  /*3460*/  IMAD.U32 R75, RZ, RZ, UR5 ;  /* 0x00000005ff4b7e24 */ /* 0x000fca000f8e00ff */
[----:B------:R-:W3:Y:S08]  /*3470*/  @P0 LDC R71, c[0x0][0x42c] ;  /* 0x00010b00ff470b82 */ /* 0x000ef00000000800 */
[----:B----4-:R-:W2:Y:S01]  /*3480*/  @P0 LDC R72, c[0x0][0x440] ;  /* 0x00011000ff480b82 */ /* 0x010ea20000000800 */
[----:B-1----:R-:W-:Y:S02]  /*3490*/  SEL R91, R80, R77, !P0 ;  /* 0x0000004d505b7207 */ /* 0x002fe40004000000 */
[----:B------:R-:W-:-:S05]  /*34a0*/  SEL R90, R81, R75, !P0 ;  /* 0x0000004b515a7207 */ /* 0x000fca0004000000 */
[----:B------:R-:W1:Y:S01]  /*34b0*/  @P0 LDC R73, c[0x0][0x444] ;  /* 0x00011100ff490b82 */ /* 0x000e620000000800 */
[----:B------:R-:W-:Y:S01]  /*34c0*/  @!PT LDS RZ, [RZ] ;  /* 0x00000000fffff984 */ /* 0x000fe20000000800 */
[----:B------:R-:W-:Y:S01]  /*34d0*/  @!PT LDS RZ, [RZ] ;  /* 0x00000000fffff984 */ /* 0x000fe20000000800 */
[----:B------:R-:W-:Y:S01]  /*34e0*/  @!PT LDS RZ, [RZ] ;  /* 0x00000000fffff984 */ /* 0x000fe20000000800 */
[----:B------:R-:W-:Y:S01]  /*34f0*/  @!PT LDS RZ, [RZ] ;  /* 0x00000000fffff984 */ /* 0x000fe20000000800 */
[----:B------:R-:W-:Y:S06]  /*3500*/  MEMBAR.SC.GPU ;  /* 0x0000000000007992 */ /* 0x000fec0000002000 */
[----:B------:R-:W-:-:S00]  /*3510*/  ERRBAR ;  /* 0x00000000000079ab */ /* 0x000fc00000000000 */
[----:B------:R-:W-:Y:S06]  /*3520*/  CGAERRBAR ;  /* 0x00000000000075ab */ /* 0x000fec0000000000 */
[----:B------:R-:W-:Y:S01]  /*3530*/  CCTL.IVALL ;  /* 0x00000000ff00798f */ /* 0x000fe20002000000 */
.L_x_13:
[----:B------:R-:W4:Y:S01]  /*3540*/  S2UR UR7, SR_CTAID.X ;  /* 0x00000000000779c3 */ /* 0x000f220000002500 */
[----:B------:R-:W3:Y:S01]  /*3550*/  LDCU UR6, c[0x0][0x398] ;  /* 0x00007300ff0677ac */ /* 0x000ee20008000800 */
[----:B------:R-:W-:Y:S01]  /*3560*/  DSETP.NEU.AND P0, PT, R110, RZ, PT ;  /* 0x000000ff6e00722a */ /* 0x000fe20003f0d000 */
[----:B------:R-:W-:Y:S01]  /*3570*/  BSSY.RECONVERGENT B2, `(.L_x_17) ;  /* 0x0001669000027945 */ /* 0x000fe20003800200 */
[----:B------:R-:W-:-:S04]  /*3580*/  UMOV UR5, 0xffffffff ;  /* 0xffffffff00057882 */ /* 0x000fc80000000000 */
[----:B------:R-:W2:Y:S08]  /*3590*/  S2UR UR4, SR_CTAID.Y ;  /* 0x00000000000479c3 */ /* 0x000eb00000002600 */
[----:B------:R-:W1:Y:S01]  /*35a0*/  S2UR UR8, SR_CgaCtaId ;  /* 0x00000000000879c3 */ /* 0x000e620000008800 */
[----:B---3--:R-:W-:-:S04]  /*35b0*/  USHF.L.U32 UR5, UR5, UR6, URZ ;  /* 0x0000000605057299 */ /* 0x008fc800080006ff */
[----:B----4-:R-:W-:Y:S02]  /*35c0*/  ULOP3.LUT UR5, UR7, UR5, URZ, 0x30, !UPT ;  /* 0x0000000507057292 */ /* 0x010fe4000f8e30ff */
[----:B--2---:R-:W-:-:S04]  /*35d0*/  USHF.L.U32 UR4, UR4, UR6, URZ ;  /* 0x0000000604047299 */ /* 0x004fc800080006ff */
[----:B------:R-:W-:-:S03]  /*35e0*/  UIADD3 UR4, UPT, UPT, UR4, UR5, URZ ;  /* 0x0000000504047290 */ /* 0x000fc6000fffe0ff */
[----:B------:R-:W-:Y:S01]  /*35f0*/  UMOV UR5, 0x400 ;  /* 0x0000040000057882 */ /* 0x000fe20000000000 */
[----:B------:R-:W-:Y:S02]  /*3600*/  ULEA UR9, UR4, 0x40, 0x6 ;  /* 0x0000004004097891 */ /* 0x000fe4000f8e30ff */
[----:B-1----:R-:W-:Y:S01]  /*3610*/  ULEA UR8, UR8, UR5, 0x18 ;  /* 0x0000000508087291 */ /* 0x002fe2000f8ec0ff */
[----:B------:R-:W-:Y:S11]  /*3620*/  @!P0 BRA `(.L_x_18) ;  /* 0x000000ec00888947 */ /* 0x000ff60003800000 */
[----:B------:R-:W-:Y:S01]  /*3630*/  UISETP.GE.AND UP0, UPT, UR21, UR9, UPT ;  /* 0x000000091500728c */ /* 0x000fe2000bf06270 */
[----:B------:R-:W-:Y:S08]  /*3640*/  BSSY.RECONVERGENT B1, `(.L_x_19) ;  /* 0x00001b6000017945 */ /* 0x000ff00003800200 */
[----:B------:R-:W-:Y:S05]  /*3650*/  BRA.U !UP0, `(.L_x_20) ;  /* 0x0000000108a87547 */ /* 0x000fea000b800000 */
[----:B------:R-:W1:Y:S01]  /*3660*/  LDCU.64 UR8, c[0x0][0x380] ;  /* 0x00007000ff0877ac */ /* 0x000e620008000a00 */
[----:B------:R-:W-:Y:S01]  /*3670*/  CS2R R88, SRZ ;  /* 0x0000000000587805 */ /* 0x000fe2000001ff00 */
[----:B------:R-:W-:Y:S01]  /*3680*/  VIADD R74, R94, 0x1 ;  /* 0x000000015e4a7836 */ /* 0x000fe20000000000 */
[----:B------:R-:W-:Y:S02]  /*3690*/  CS2R R86, SRZ ;  /* 0x0000000000567805 */ /* 0x000fe4000001ff00 */
[----:B-1----:R-:W-:Y:S02]  /*36a0*/  ISETP.GE.AND P0, PT, R92, UR9, PT ;  /* 0x000000095c007c0c */ /* 0x002fe4000bf06270 */
[----:B------:R-:W-:Y:S02]  /*36b0*/  ISETP.GE.AND P1, PT, R76, UR9, PT ;  /* 0x000000094c007c0c */ /* 0x000fe4000bf26270 */
[C---:B------:R-:W-:Y:S02]  /*36c0*/  ISETP.LT.AND P3, PT, R94.reuse, UR8, !P0 ;  /* 0x000000085e007c0c */ /* 0x040fe4000c761270 */
[----:B------:R-:W-:-:S02]  /*36d0*/  ISETP.LT.AND P2, PT, R94, UR8, !P1 ;  /* 0x000000085e007c0c */ /* 0x000fc4000cf41270 */
[C---:B------:R-:W-:Y:S02]  /*36e0*/  ISETP.LT.AND P4, PT, R74.reuse, UR8, !P1 ;  /* 0x000000084a007c0c */ /* 0x040fe4000cf81270 */
[----:B------:R-:W-:-:S07]  /*36f0*/  ISETP.LT.AND P6, PT, R74, UR8, !P0 ;  /* 0x000000084a007c0c */ /* 0x000fce000c7c1270 */
[----:B------:R-:W-:-:S05]  /*3700*/  @P3 IMAD.MOV.U32 R104, RZ, RZ, R114 ;  /* 0x000000ffff683224 */ /* 0x000fca00078e0072 */
[----:B------:R1:W4:Y:S01]  /*3710*/  @P3 LDG.E.LTC128B.64 R88, desc[UR14][R104.64] ;  /* 0x0000000e68583981 */ /* 0x000322000c1e1b20 */
[----:B------:R-:W-:Y:S01]  /*3720*/  VIADD R74, R94, 0x2 ;  /* 0x000000025e4a7836 */ /* 0x000fe20000000000 */
[----:B------:R-:W-:-:S04]  /*3730*/  CS2R R82, SRZ ;  /* 0x0000000000527805 */ /* 0x000fc8000001ff00 */
[----:B------:R-:W-:Y:S01]  /*3740*/  ISETP.LT.AND P3, PT, R74, UR8, !P0 ;  /* 0x000000084a007c0c */ /* 0x000fe2000c761270 */
[----:B-1----:R-:W-:-:S05]  /*3750*/  @P2 IMAD.MOV.U32 R104, RZ, RZ, R114 ;  /* 0x000000ffff682224 */ /* 0x002fca00078e0072 */
[----:B------:R-:W4:Y:S01]  /*3760*/  @P2 LDG.E.LTC128B.64 R86, desc[UR14][R104.64+0x100] ;  /* 0x0001000e68562981 */ /* 0x000f22000c1e1b20 */
[----:B------:R-:W-:Y:S02]  /*3770*/  IADD3 R76, P2, PT, R70, R114, RZ ;  /* 0x00000072464c7210 */ /* 0x000fe40007f5e0ff */
[----:B------:R-:W-:-:S03]  /*3780*/  CS2R R84, SRZ ;  /* 0x0000000000547805 */ /* 0x000fc6000001ff00 */
[----:B------:R-:W-:Y:S01]  /*3790*/  IMAD.X R77, R71, 0x1, R105, P2 ;  /* 0x00000001474d7824 */ /* 0x000fe200010e0669 */
[----:B------:R-:W-:Y:S01]  /*37a0*/  ISETP.LT.AND P2, PT, R74, UR8, !P1 ;  /* 0x000000084a007c0c */ /* 0x000fe2000cf41270 */
[----:B------:R-:W-:Y:S02]  /*37b0*/  @P4 IMAD.MOV.U32 R100, RZ, RZ, R76 ;  /* 0x000000ffff644224 */ /* 0x000fe400078e004c */
[----:B------:R-:W-:Y:S01]  /*37c0*/  @P4 IMAD.MOV.U32 R101, RZ, RZ, R77 ;  /* 0x000000ffff654224 */ /* 0x000fe200078e004d */
[----:B------:R1:W4:Y:S01]  /*37d0*/  @P6 LDG.E.LTC128B.64 R84, desc[UR14][R76.64] ;  /* 0x0000000e4c546981 */ /* 0x000322000c1e1b20 */
[----:B------:R-:W-:-:S03]  /*37e0*/  VIADD R74, R94, 0x3 ;  /* 0x000000035e4a7836 */ /* 0x000fc60000000000 */
[----:B------:R2:W4:Y:S01]  /*37f0*/  @P4 LDG.E.LTC128B.64 R82, desc[UR14][R100.64+0x100] ;  /* 0x0001000e64524981 */ /* 0x000522000c1e1b20 */
[----:B------:R-:W-:Y:S02]  /*3800*/  IADD3 R98, P4, PT, R70, R76, RZ ;  /* 0x0000004c46627210 */ /* 0x000fe40007f9e0ff */
[----:B------:R-:W-:Y:S02]  /*3810*/  CS2R R80, SRZ ;  /* 0x0000000000507805 */ /* 0x000fe4000001ff00 */
[----:B------:R-:W-:Y:S02]  /*3820*/  ISETP.LT.AND P0, PT, R74, UR8, !P0 ;  /* 0x000000084a007c0c */ /* 0x000fe4000c701270 */
[----:B------:R-:W-:Y:S01]  /*3830*/  CS2R R78, SRZ ;  /* 0x00000000004e7805 */ /* 0x000fe2000001ff00 */
[----:B------:R-:W-:Y:S01]  /*3840*/  IMAD.X R99, R71, 0x1, R77, P4 ;  /* 0x0000000147637824 */ /* 0x000fe200020e064d */
[----:B------:R-:W-:-:S04]  /*3850*/  IADD3 R96, P4, PT, R70, R98, RZ ;  /* 0x0000006246607210 */ /* 0x000fc80007f9e0ff */
[----:B------:R2:W4:Y:S01]  /*3860*/  @P3 LDG.E.LTC128B.64 R80, desc[UR14][R98.64] ;  /* 0x0000000e62503981 */ /* 0x000522000c1e1b20 */
[----:B------:R-:W-:-:S03]  /*3870*/  IMAD.X R97, R71, 0x1, R99, P4 ;  /* 0x0000000147617824 */ /* 0x000fc600020e0663 */
[----:B------:R2:W4:Y:S01]  /*3880*/  @P2 LDG.E.LTC128B.64 R78, desc[UR14][R98.64+0x100] ;  /* 0x0001000e624e2981 */ /* 0x000522000c1e1b20 */
[----:B-1----:R-:W-:-:S06]  /*3890*/  CS2R R76, SRZ ;  /* 0x00000000004c7805 */ /* 0x002fcc000001ff00 */
[----:B------:R2:W4:Y:S01]  /*38a0*/  @P0 LDG.E.LTC128B.64 R76, desc[UR14][R96.64] ;  /* 0x0000000e604c0981 */ /* 0x000522000c1e1b20 */
[----:B------:R-:W-:Y:S02]  /*38b0*/  ISETP.LT.AND P1, PT, R74, UR8, !P1 ;  /* 0x000000084a007c0c */ /* 0x000fe4000cf21270 */
[----:B------:R-:W-:-:S11]  /*38c0*/  CS2R R74, SRZ ;  /* 0x00000000004a7805 */ /* 0x000fd6000001ff00 */
[----:B------:R-:W-:Y:S05]  /*38d0*/  @!P1 BRA `(.L_x_21) ;  /* 0x0000001800309947 */ /* 0x000fea0003800000 */
[----:B------:R1:W4:Y:S01]  /*38e0*/  LDG.E.LTC128B.64 R74, desc[UR14][R96.64+0x100] ;  /* 0x0001000e604a7981 */ /* 0x000322000c1e1b20 */
[----:B------:R-:W-:Y:S05]  /*38f0*/  BRA `(.L_x_21) ;  /* 0x0000001800287947 */ /* 0x000fea0003800000 */
.L_x_20:
[----:B------:R-:W-:Y:S01]  /*3900*/  IADD3 R80, P0, PT, -R2, R114, RZ ;  /* 0x0000007202507210 */ /* 0x000fe20007f1e1ff */
[----:B------:R-:W-:Y:S04]  /*3910*/  BSSY.RECONVERGENT B0, `(.L_x_22) ;  /* 0x0000028000007945 */ /* 0x000fe80003800200 */
[----:B------:R-:W-:-:S05]  /*3920*/  IMAD.X R81, R105, 0x1, ~R3, P0 ;  /* 0x0000000169517824 */ /* 0x000fca00000e0e03 */
[----:B------:R-:W-:-:S04]  /*3930*/  LOP3.LUT R74, R81, R90, RZ, 0xfc, !PT ;  /* 0x0000005a514a7212 */ /* 0x000fc800078efcff */
[----:B------:R-:W-:-:S13]  /*3940*/  ISETP.NE.U32.AND P0, PT, R74, RZ, PT ;  /* 0x000000ff4a00720c */ /* 0x000fda0003f05070 */
[----:B------:R-:W-:Y:S05]  /*3950*/  @P0 BRA `(.L_x_23) ;  /* 0x0000000000580947 */ /* 0x000fea0003800000 */
[----:B------:R-:W1:Y:S01]  /*3960*/  I2F.U32.RP R79, R91 ;  /* 0x0000005b004f7306 */ /* 0x000e620000209000 */
[----:B------:R-:W-:Y:S01]  /*3970*/  IMAD.MOV.U32 R82, RZ, RZ, RZ ;  /* 0x000000ffff527224 */ /* 0x000fe200078e00ff */
[----:B------:R-:W-:-:S06]  /*3980*/  ISETP.NE.U32.AND P0, PT, R91, RZ, PT ;  /* 0x000000ff5b00720c */ /* 0x000fcc0003f05070 */
[----:B-1----:R-:W1:Y:S02]  /*3990*/  MUFU.RCP R77, R79 ;  /* 0x0000004f004d7308 */ /* 0x002e640000001000 */
[----:B-1----:R-:W-:-:S06]  /*39a0*/  IADD3 R77, PT, PT, R77, 0xffffffe, RZ ;  /* 0x0ffffffe4d4d7810 */ /* 0x002fcc0007ffe0ff */
[----:B------:R-:W1:Y:S02]  /*39b0*/  F2I.FTZ.U32.TRUNC.NTZ R83, R77 ;  /* 0x0000004d00537305 */ /* 0x000e64000021f000 */
[----:B-1----:R-:W-:-:S05]  /*39c0*/  IADD3 R74, PT, PT, RZ, -R83, RZ ;  /* 0x80000053ff4a7210 */ /* 0x002fca0007ffe0ff */
[----:B------:R-:W-:-:S04]  /*39d0*/  IMAD R74, R74, R91, RZ ;  /* 0x0000005b4a4a7224 */ /* 0x000fc800078e02ff */
[----:B------:R-:W-:-:S06]  /*39e0*/  IMAD.HI.U32 R75, R83, R74, R82 ;  /* 0x0000004a534b7227 */ /* 0x000fcc00078e0052 */
[----:B------:R-:W-:-:S04]  /*39f0*/  IMAD.HI.U32 R78, R75, R80, RZ ;  /* 0x000000504b4e7227 */ /* 0x000fc800078e00ff */
[----:B------:R-:W-:Y:S01]  /*3a00*/  IMAD.MOV.U32 R75, RZ, RZ, RZ ;  /* 0x000000ffff4b7224 */ /* 0x000fe200078e00ff */
[----:B------:R-:W-:-:S05]  /*3a10*/  IADD3 R74, PT, PT, -R78, RZ, RZ ;  /* 0x000000ff4e4a7210 */ /* 0x000fca0007ffe1ff */
[----:B------:R-:W-:-:S05]  /*3a20*/  IMAD R74, R91, R74, R80 ;  /* 0x0000004a5b4a7224 */ /* 0x000fca00078e0250 */
[----:B------:R-:W-:-:S13]  /*3a30*/  ISETP.GE.U32.AND P2, PT, R74, R91, PT ;  /* 0x0000005b4a00720c */ /* 0x000fda0003f46070 */
[----:B------:R-:W-:Y:S01]  /*3a40*/  @P2 IMAD.IADD R74, R74, 0x1, -R91 ;  /* 0x000000014a4a2824 */ /* 0x000fe200078e0a5b */
[----:B------:R-:W-:-:S04]  /*3a50*/  @P2 IADD3 R78, PT, PT, R78, 0x1, RZ ;  /* 0x000000014e4e2810 */ /* 0x000fc80007ffe0ff */
[----:B------:R-:W-:-:S13]  /*3a60*/  ISETP.GE.U32.AND P1, PT, R74, R91, PT ;  /* 0x0000005b4a00720c */ /* 0x000fda0003f26070 */
[----:B------:R-:W-:Y:S01]  /*3a70*/  @P1 VIADD R78, R78, 0x1 ;  /* 0x000000014e4e1836 */ /* 0x000fe20000000000 */
[----:B------:R-:W-:-:S04]  /*3a80*/  @!P0 LOP3.LUT R78, RZ, R91, RZ, 0x33, !PT ;  /* 0x0000005bff4e8212 */ /* 0x000fc800078e33ff */
[----:B------:R-:W-:-:S05]  /*3a90*/  IADD3 R82, PT, PT, -R78, RZ, RZ ;  /* 0x000000ff4e527210 */ /* 0x000fca0007ffe1ff */
[----:B------:R-:W-:Y:S01]  /*3aa0*/  IMAD R82, R91, R82, R80 ;  /* 0x000000525b527224 */ /* 0x000fe200078e0250 */
[----:B------:R-:W-:Y:S05]  /*3ab0*/  BRA `(.L_x_24) ;  /* 0x0000000000347947 */ /* 0x000fea0003800000 */
.L_x_23:
[----:B------:R-:W-:Y:S01]  /*3ac0*/  IMAD.MOV.U32 R96, RZ, RZ, R80 ;  /* 0x000000ffff607224 */ /* 0x000fe200078e0050 */
[----:B------:R-:W-:Y:S01]  /*3ad0*/  MOV R104, R91 ;  /* 0x0000005b00687202 */ /* 0x000fe20000000f00 */
[----:B------:R-:W-:Y:S01]  /*3ae0*/  IMAD.MOV.U32 R95, RZ, RZ, R81 ;  /* 0x000000ffff5f7224 */ /* 0x000fe200078e0051 */
[----:B------:R-:W-:Y:S02]  /*3af0*/  MOV R102, R90 ;  /* 0x0000005a00667202 */ /* 0x000fe40000000f00 */
[----:B------:R-:W-:Y:S02]  /*3b00*/  MOV R100, 0x3b20 ;  /* 0x00003b2000647802 */ /* 0x000fe40000000f00 */
[----:B-----5:R-:W-:Y:S05]  /*3b10*/  CALL.REL.NOINC `($__internal_0_$__cuda_sm20_div_u64) ;  /* 0x0000016000847944 */ /* 0x020fea0003c00000 */
[-C--:B------:R-:W-:Y:S02]  /*3b20*/  IADD3 R75, P0, PT, RZ, -R96.reuse, RZ ;  /* 0x80000060ff4b7210 */ /* 0x080fe40007f1e0ff */
[----:B------:R-:W-:Y:S02]  /*3b30*/  MOV R78, R96 ;  /* 0x00000060004e7202 */ /* 0x000fe40000000f00 */
[----:B------:R-:W-:Y:S01]  /*3b40*/  IADD3.X R74, PT, PT, RZ, ~R95, RZ, P0, !PT ;  /* 0x8000005fff4a7210 */ /* 0x000fe200007fe4ff */
[----:B------:R-:W-:-:S04]  /*3b50*/  IMAD.WIDE.U32 R82, R91, R75, R80 ;  /* 0x0000004b5b527225 */ /* 0x000fc800078e0050 */
[----:B------:R-:W-:-:S04]  /*3b60*/  IMAD R74, R74, R91, RZ ;  /* 0x0000005b4a4a7224 */ /* 0x000fc800078e02ff */
[----:B------:R-:W-:-:S05]  /*3b70*/  IMAD R74, R90, R75, R74 ;  /* 0x0000004b5a4a7224 */ /* 0x000fca00078e024a */
[----:B------:R-:W-:Y:S02]  /*3b80*/  IADD3 R75, PT, PT, R83, R74, RZ ;  /* 0x0000004a534b7210 */ /* 0x000fe40007ffe0ff */
.L_x_24:
[----:B------:R-:W-:Y:S05]  /*3b90*/  BSYNC.RECONVERGENT B0 ;  /* 0x0000000000007941 */ /* 0x000fea0003800200 */
.L_x_22:
[----:B------:R-:W1:Y:S01]  /*3ba0*/  LDCU.64 UR4, c[0x0][0x380] ;  /* 0x00007000ff0477ac */ /* 0x000e620008000a00 */
[--C-:B------:R-:W-:Y:S02]  /*3bb0*/  SHF.R.U64 R77, R82, 0x3, R75.reuse ;  /* 0x00000003524d7819 */ /* 0x100fe4000000124b */
[----:B------:R-:W-:Y:S02]  /*3bc0*/  CS2R R88, SRZ ;  /* 0x0000000000587805 */ /* 0x000fe4000001ff00 */
[----:B------:R-:W-:Y:S02]  /*3bd0*/  SHF.R.U32.HI R74, RZ, 0x3, R75 ;  /* 0x00000003ff4a7819 */ /* 0x000fe4000001164b */
[----:B------:R-:W-:Y:S02]  /*3be0*/  ISETP.GE.U32.AND P2, PT, R78, R77, PT ;  /* 0x0000004d4e00720c */ /* 0x000fe40003f46070 */
[----:B------:R-:W-:Y:S02]  /*3bf0*/  SHF.R.S32.HI R77, RZ, 0x1f, R78 ;  /* 0x0000001fff4d7819 */ /* 0x000fe4000001144e */
[----:B-1----:R-:W-:-:S04]  /*3c00*/  ISETP.GE.AND P0, PT, R92, UR5, PT ;  /* 0x000000055c007c0c */ /* 0x002fc8000bf06270 */
[----:B------:R-:W-:-:S04]  /*3c10*/  ISETP.LT.AND P1, PT, R94, UR4, !P0 ;  /* 0x000000045e007c0c */ /* 0x000fc8000c721270 */
[----:B------:R-:W-:-:S13]  /*3c20*/  ISETP.GE.U32.AND.EX P1, PT, R77, R74, P1, P2 ;  /* 0x0000004a4d00720c */ /* 0x000fda0000f26120 */
[----:B------:R-:W-:-:S05]  /*3c30*/  @P1 IMAD.MOV.U32 R104, RZ, RZ, R114 ;  /* 0x000000ffff681224 */ /* 0x000fca00078e0072 */
[----:B------:R1:W4:Y:S01]  /*3c40*/  @P1 LDG.E.LTC128B.64 R88, desc[UR14][R104.64] ;  /* 0x0000000e68581981 */ /* 0x000322000c1e1b20 */
[----:B------:R-:W-:Y:S01]  /*3c50*/  IADD3 R75, P1, PT, R80, 0x100, RZ ;  /* 0x00000100504b7810 */ /* 0x000fe20007f3e0ff */
[----:B------:R-:W-:Y:S04]  /*3c60*/  BSSY.RECONVERGENT B0, `(.L_x_25) ;  /* 0x0000020000007945 */ /* 0x000fe80003800200 */
[----:B------:R-:W-:Y:S01]  /*3c70*/  IMAD.X R74, RZ, RZ, R81, P1 ;  /* 0x000000ffff4a7224 */ /* 0x000fe200008e0651 */
[----:B------:R-:W-:-:S04]  /*3c80*/  ISETP.GE.AND P1, PT, R94, UR4, PT ;  /* 0x000000045e007c0c */ /* 0x000fc8000bf26270 */
[----:B------:R-:W-:-:S04]  /*3c90*/  LOP3.LUT R79, R74, R90, RZ, 0xfc, !PT ;  /* 0x0000005a4a4f7212 */ /* 0x000fc800078efcff */
[----:B------:R-:W-:-:S13]  /*3ca0*/  ISETP.NE.U32.AND P2, PT, R79, RZ, PT ;  /* 0x000000ff4f00720c */ /* 0x000fda0003f45070 */
[----:B-1----:R-:W-:Y:S05]  /*3cb0*/  @P2 BRA `(.L_x_26) ;  /* 0x0000000000502947 */ /* 0x002fea0003800000 */
[----:B------:R-:W1:Y:S01]  /*3cc0*/  I2F.U32.RP R82, R91 ;  /* 0x0000005b00527306 */ /* 0x000e620000209000 */
[----:B------:R-:W-:Y:S02]  /*3cd0*/  MOV R80, RZ ;  /* 0x000000ff00507202 */ /* 0x000fe40000000f00 */
[----:B------:R-:W-:-:S05]  /*3ce0*/  MOV R103, RZ ;  /* 0x000000ff00677202 */ /* 0x000fca0000000f00 */
[----:B-1----:R-:W1:Y:S02]  /*3cf0*/  MUFU.RCP R81, R82 ;  /* 0x0000005200517308 */ /* 0x002e640000001000 */
[----:B-1----:R-:W-:-:S06]  /*3d00*/  VIADD R81, R81, 0xffffffe ;  /* 0x0ffffffe51517836 */ /* 0x002fcc0000000000 */
[----:B------:R-:W1:Y:S02]  /*3d10*/  F2I.FTZ.U32.TRUNC.NTZ R81, R81 ;  /* 0x0000005100517305 */ /* 0x000e64000021f000 */
[----:B-1----:R-:W-:-:S04]  /*3d20*/  IMAD.MOV R79, RZ, RZ, -R81 ;  /* 0x000000ffff4f7224 */ /* 0x002fc800078e0a51 */
[----:B------:R-:W-:-:S04]  /*3d30*/  IMAD R79, R79, R91, RZ ;  /* 0x0000005b4f4f7224 */ /* 0x000fc800078e02ff */
[----:B------:R-:W-:-:S06]  /*3d40*/  IMAD.HI.U32 R80, R81, R79, R80 ;  /* 0x0000004f51507227 */ /* 0x000fcc00078e0050 */
[----:B------:R-:W-:-:S04]  /*3d50*/  IMAD.HI.U32 R80, R80, R75, RZ ;  /* 0x0000004b50507227 */ /* 0x000fc800078e00ff */
[----:B------:R-:W-:-:S04]  /*3d60*/  IMAD.MOV R80, RZ, RZ, -R80 ;  /* 0x000000ffff507224 */ /* 0x000fc800078e0a50 */
[----:B------:R-:W-:-:S05]  /*3d70*/  IMAD R80, R91, R80, R75 ;  /* 0x000000505b507224 */ /* 0x000fca00078e024b */
[----:B------:R-:W-:-:S13]  /*3d80*/  ISETP.GE.U32.AND P2, PT, R80, R91, PT ;  /* 0x0000005b5000720c */ /* 0x000fda0003f46070 */
[-C--:B------:R-:W-:Y:S02]  /*3d90*/  @P2 IADD3 R80, PT, PT, R80, -R91.reuse, RZ ;  /* 0x8000005b50502210 */ /* 0x080fe40007ffe0ff */
[----:B------:R-:W-:Y:S02]  /*3da0*/  ISETP.NE.U32.AND P2, PT, R91, RZ, PT ;  /* 0x000000ff5b00720c */ /* 0x000fe40003f45070 */
[----:B------:R-:W-:-:S13]  /*3db0*/  ISETP.GE.U32.AND P3, PT, R80, R91, PT ;  /* 0x0000005b5000720c */ /* 0x000fda0003f66070 */
[----:B------:R-:W-:Y:S01]  /*3dc0*/  @P3 IMAD.IADD R80, R80, 0x1, -R91 ;  /* 0x0000000150503824 */ /* 0x000fe200078e0a5b */
[----:B------:R-:W-:-:S04]  /*3dd0*/  @!P2 LOP3.LUT R80, RZ, R91, RZ, 0x33, !PT ;  /* 0x0000005bff50a212 */ /* 0x000fc800078e33ff */
[----:B------:R-:W-:Y:S01]  /*3de0*/  MOV R102, R80 ;  /* 0x0000005000667202 */ /* 0x000fe20000000f00 */
[----:B------:R-:W-:Y:S05]  /*3df0*/  BRA `(.L_x_27) ;  /* 0x0000000000187947 */ /* 0x000fea0003800000 */
.L_x_26:
[----:B------:R-:W-:Y:S01]  /*3e00*/  IMAD.MOV.U32 R101, RZ, RZ, R75 ;  /* 0x000000ffff657224 */ /* 0x000fe200078e004b */
[----:B------:R-:W-:Y:S01]  /*3e10*/  MOV R100, R91 ;  /* 0x0000005b00647202 */ /* 0x000fe20000000f00 */
[----:B------:R-:W-:Y:S01]  /*3e20*/  IMAD.MOV.U32 R99, RZ, RZ, R74 ;  /* 0x000000ffff637224 */ /* 0x000fe200078e004a */
[----:B------:R-:W-:Y:S02]  /*3e30*/  MOV R97, R90 ;  /* 0x0000005a00617202 */ /* 0x000fe40000000f00 */
[----:B------:R-:W-:Y:S02]  /*3e40*/  MOV R98, 0x3e60 ;  /* 0x00003e6000627802 */ /* 0x000fe40000000f00 */
[----:B----45:R-:W-:Y:S05]  /*3e50*/  CALL.REL.NOINC `($__internal_1_$__cuda_sm20_rem_u64) ;  /* 0x0000016000c87944 */ /* 0x030fea0003c00000 */
.L_x_27:
[----:B------:R-:W-:Y:S05]  /*3e60*/  BSYNC.RECONVERGENT B0 ;  /* 0x0000000000007941 */ /* 0x000fea0003800200 */
.L_x_25:
[----:B------:R-:W1:Y:S01]  /*3e70*/  LDCU UR4, c[0x0][0x384] ;  /* 0x00007080ff0477ac */ /* 0x000e620008000800 */
[--C-:B------:R-:W-:Y:S02]  /*3e80*/  SHF.R.U64 R79, R102, 0x3, R103.reuse ;  /* 0x00000003664f7819 */ /* 0x100fe40000001267 */
[----:B------:R-:W-:Y:S02]  /*3e90*/  CS2R R86, SRZ ;  /* 0x0000000000567805 */ /* 0x000fe4000001ff00 */
[----:B------:R-:W-:Y:S02]  /*3ea0*/  SHF.R.U32.HI R80, RZ, 0x3, R103 ;  /* 0x00000003ff507819 */ /* 0x000fe40000011667 */
[----:B------:R-:W-:Y:S02]  /*3eb0*/  ISETP.GE.U32.AND P2, PT, R78, R79, PT ;  /* 0x0000004f4e00720c */ /* 0x000fe40003f46070 */
[----:B-1----:R-:W-:-:S04]  /*3ec0*/  ISETP.LT.AND P1, PT, R76, UR4, !P1 ;  /* 0x000000044c007c0c */ /* 0x002fc8000cf21270 */
[----:B------:R-:W-:-:S13]  /*3ed0*/  ISETP.GE.U32.AND.EX P1, PT, R77, R80, P1, P2 ;  /* 0x000000504d00720c */ /* 0x000fda0000f26120 */
[----:B------:R-:W-:-:S05]  /*3ee0*/  @P1 IMAD.MOV.U32 R104, RZ, RZ, R114 ;  /* 0x000000ffff681224 */ /* 0x000fca00078e0072 */
[----:B------:R1:W4:Y:S01]  /*3ef0*/  @P1 LDG.E.LTC128B.64 R86, desc[UR14][R104.64+0x100] ;  /* 0x0001000e68561981 */ /* 0x000322000c1e1b20 */
[----:B------:R-:W-:Y:S01]  /*3f00*/  IADD3 R76, P1, PT, R70, R114, RZ ;  /* 0x00000072464c7210 */ /* 0x000fe20007f3e0ff */
[----:B------:R-:W-:Y:S04]  /*3f10*/  BSSY.RECONVERGENT B0, `(.L_x_28) ;  /* 0x000002b000007945 */ /* 0x000fe80003800200 */
[----:B------:R-:W-:Y:S01]  /*3f20*/  IMAD.X R77, R71, 0x1, R105, P1 ;  /* 0x00000001474d7824 */ /* 0x000fe200008e0669 */
[----:B------:R-:W-:-:S05]  /*3f30*/  IADD3 R78, P1, PT, -R2, R76, RZ ;  /* 0x0000004c024e7210 */ /* 0x000fca0007f3e1ff */
[----:B------:R-:W-:-:S05]  /*3f40*/  IMAD.X R79, R77, 0x1, ~R3, P1 ;  /* 0x000000014d4f7824 */ /* 0x000fca00008e0e03 */
[----:B------:R-:W-:-:S04]  /*3f50*/  LOP3.LUT R80, R79, R90, RZ, 0xfc, !PT ;  /* 0x0000005a4f507212 */ /* 0x000fc800078efcff */
[----:B------:R-:W-:-:S13]  /*3f60*/  ISETP.NE.U32.AND P1, PT, R80, RZ, PT ;  /* 0x000000ff5000720c */ /* 0x000fda0003f25070 */
[----:B-1----:R-:W-:Y:S05]  /*3f70*/  @P1 BRA `(.L_x_29) ;  /* 0x0000000000581947 */ /* 0x002fea0003800000 */
        /* <DEDUP_REMOVED lines=8> */
[----:B------:R-:W-:-:S04]  /*4000*/  IMAD.HI.U32 R79, R81, R79, R80 ;  /* 0x0000004f514f7227 */ /* 0x000fc800078e0050 */
[----:B------:R-:W-:Y:S02]  /*4010*/  IMAD.MOV.U32 R81, RZ, RZ, RZ ;  /* 0x000000ffff517224 */ /* 0x000fe400078e00ff */
[----:B------:R-:W-:-:S05]  /*4020*/  IMAD.HI.U32 R79, R79, R78, RZ ;  /* 0x0000004e4f4f7227 */ /* 0x000fca00078e00ff */
        /* <DEDUP_REMOVED lines=11> */
.L_x_29:
[----:B------:R-:W-:Y:S01]  /*40e0*/  IMAD.MOV.U32 R96, RZ, RZ, R78 ;  /* 0x000000ffff607224 */ /* 0x000fe200078e004e */
[----:B------:R-:W-:Y:S01]  /*40f0*/  MOV R104, R91 ;  /* 0x0000005b00687202 */ /* 0x000fe20000000f00 */
[----:B------:R-:W-:Y:S01]  /*4100*/  IMAD.MOV.U32 R95, RZ, RZ, R79 ;  /* 0x000000ffff5f7224 */ /* 0x000fe200078e004f */
[----:B------:R-:W-:Y:S02]  /*4110*/  MOV R102, R90 ;  /* 0x0000005a00667202 */ /* 0x000fe40000000f00 */
[----:B------:R-:W-:Y:S02]  /*4120*/  MOV R100, 0x4140 ;  /* 0x0000414000647802 */ /* 0x000fe40000000f00 */
[----:B----45:R-:W-:Y:S05]  /*4130*/  CALL.REL.NOINC `($__internal_0_$__cuda_sm20_div_u64) ;  /* 0x0000015800fc7944 */ /* 0x030fea0003c00000 */
[----:B------:R-:W-:-:S04]  /*4140*/  IADD3 R81, P1, PT, RZ, -R96, RZ ;  /* 0x80000060ff517210 */ /* 0x000fc80007f3e0ff */
[----:B------:R-:W-:Y:S01]  /*4150*/  IADD3.X R80, PT, PT, RZ, ~R95, RZ, P1, !PT ;  /* 0x8000005fff507210 */ /* 0x000fe20000ffe4ff */
[----:B------:R-:W-:Y:S01]  /*4160*/  IMAD.WIDE.U32 R82, R91, R81, R78 ;  /* 0x000000515b527225 */ /* 0x000fe200078e004e */
[----:B------:R-:W-:-:S03]  /*4170*/  MOV R79, R96 ;  /* 0x00000060004f7202 */ /* 0x000fc60000000f00 */
[----:B------:R-:W-:Y:S01]  /*4180*/  IMAD R80, R80, R91, RZ ;  /* 0x0000005b50507224 */ /* 0x000fe200078e02ff */
[----:B------:R-:W-:-:S03]  /*4190*/  MOV R78, R82 ;  /* 0x00000052004e7202 */ /* 0x000fc60000000f00 */
[----:B------:R-:W-:-:S05]  /*41a0*/  IMAD R80, R90, R81, R80 ;  /* 0x000000515a507224 */ /* 0x000fca00078e0250 */
[----:B------:R-:W-:Y:S02]  /*41b0*/  IADD3 R81, PT, PT, R80, R83, RZ ;  /* 0x0000005350517210 */ /* 0x000fe40007ffe0ff */
.L_x_30:
[----:B------:R-:W-:Y:S05]  /*41c0*/  BSYNC.RECONVERGENT B0 ;  /* 0x0000000000007941 */ /* 0x000fea0003800200 */
.L_x_28:
[----:B------:R-:W1:Y:S01]  /*41d0*/  LDCU UR4, c[0x0][0x380] ;  /* 0x00007000ff0477ac */ /* 0x000e620008000800 */
[--C-:B------:R-:W-:Y:S01]  /*41e0*/  SHF.R.U64 R78, R78, 0x3, R81.reuse ;  /* 0x000000034e4e7819 */ /* 0x100fe20000001251 */
[----:B------:R-:W-:Y:S01]  /*41f0*/  VIADD R80, R94, 0x1 ;  /* 0x000000015e507836 */ /* 0x000fe20000000000 */
[----:B------:R-:W-:Y:S02]  /*4200*/  SHF.R.U32.HI R81, RZ, 0x3, R81 ;  /* 0x00000003ff517819 */ /* 0x000fe40000011651 */
[----:B------:R-:W-:Y:S02]  /*4210*/  CS2R R84, SRZ ;  /* 0x0000000000547805 */ /* 0x000fe4000001ff00 */
[----:B------:R-:W-:Y:S02]  /*4220*/  ISETP.GE.U32.AND P2, PT, R79, R78, PT ;  /* 0x0000004e4f00720c */ /* 0x000fe40003f46070 */
[----:B------:R-:W-:Y:S02]  /*4230*/  SHF.R.S32.HI R78, RZ, 0x1f, R79 ;  /* 0x0000001fff4e7819 */ /* 0x000fe4000001144f */
[----:B-1----:R-:W-:-:S04]  /*4240*/  ISETP.LT.AND P1, PT, R80, UR4, !P0 ;  /* 0x0000000450007c0c */ /* 0x002fc8000c721270 */
[----:B------:R-:W-:-:S13]  /*4250*/  ISETP.GE.U32.AND.EX P1, PT, R78, R81, P1, P2 ;  /* 0x000000514e00720c */ /* 0x000fda0000f26120 */
[----:B------:R1:W4:Y:S01]  /*4260*/  @P1 LDG.E.LTC128B.64 R84, desc[UR14][R76.64] ;  /* 0x0000000e4c541981 */ /* 0x000322000c1e1b20 */
[----:B------:R-:W-:Y:S01]  /*4270*/  IADD3 R75, P1, PT, R70, R75, RZ ;  /* 0x0000004b464b7210 */ /* 0x000fe20007f3e0ff */
[----:B------:R-:W-:Y:S04]  /*4280*/  BSSY.RECONVERGENT B0, `(.L_x_31) ;  /* 0x0000020000007945 */ /* 0x000fe80003800200 */
[----:B------:R-:W-:Y:S01]  /*4290*/  IMAD.X R74, R71, 0x1, R74, P1 ;  /* 0x00000001474a7824 */ /* 0x000fe200008e064a */
        /* <DEDUP_REMOVED lines=24> */
.L_x_32:
[----:B------:R-:W-:Y:S01]  /*4420*/  IMAD.MOV.U32 R101, RZ, RZ, R75 ;  /* 0x000000ffff657224 */ /* 0x000fe200078e004b */
[----:B------:R-:W-:Y:S01]  /*4430*/  MOV R100, R91 ;  /* 0x0000005b00647202 */ /* 0x000fe20000000f00 */
[----:B------:R-:W-:Y:S01]  /*4440*/  IMAD.MOV.U32 R99, RZ, RZ, R74 ;  /* 0x000000ffff637224 */ /* 0x000fe200078e004a */
[----:B------:R-:W-:Y:S02]  /*4450*/  MOV R97, R90 ;  /* 0x0000005a00617202 */ /* 0x000fe40000000f00 */
[----:B------:R-:W-:Y:S02]  /*4460*/  MOV R98, 0x4480 ;  /* 0x0000448000627802 */ /* 0x000fe40000000f00 */
[----:B----45:R-:W-:Y:S05]  /*4470*/  CALL.REL.NOINC `($__internal_1_$__cuda_sm20_rem_u64) ;  /* 0x0000015c00407944 */ /* 0x030fea0003c00000 */
.L_x_33:
[----:B------:R-:W-:Y:S05]  /*4480*/  BSYNC.RECONVERGENT B0 ;  /* 0x0000000000007941 */ /* 0x000fea0003800200 */
.L_x_31:
[----:B------:R-:W1:Y:S01]  /*4490*/  LDCU UR4, c[0x0][0x384] ;  /* 0x00007080ff0477ac */ /* 0x000e620008000800 */
[----:B------:R-:W-:Y:S01]  /*44a0*/  VIADD R80, R92, 0x20 ;  /* 0x000000205c507836 */ /* 0x000fe20000000000 */
[--C-:B------:R-:W-:Y:S02]  /*44b0*/  SHF.R.U64 R82, R102, 0x3, R103.reuse ;  /* 0x0000000366527819 */ /* 0x100fe40000001267 */
[----:B------:R-:W-:Y:S02]  /*44c0*/  SHF.R.U32.HI R81, RZ, 0x3, R103 ;  /* 0x00000003ff517819 */ /* 0x000fe40000011667 */
[----:B------:R-:W-:Y:S02]  /*44d0*/  ISETP.GE.U32.AND P2, PT, R79, R82, PT ;  /* 0x000000524f00720c */ /* 0x000fe40003f46070 */
[----:B------:R-:W-:Y:S02]  /*44e0*/  CS2R R82, SRZ ;  /* 0x0000000000527805 */ /* 0x000fe4000001ff00 */
[----:B-1----:R-:W-:-:S04]  /*44f0*/  ISETP.LT.AND P1, PT, R80, UR4, !P1 ;  /* 0x0000000450007c0c */ /* 0x002fc8000cf21270 */
[----:B------:R-:W-:-:S13]  /*4500*/  ISETP.GE.U32.AND.EX P1, PT, R78, R81, P1, P2 ;  /* 0x000000514e00720c */ /* 0x000fda0000f26120 */
[----:B------:R-:W-:Y:S02]  /*4510*/  @P1 IMAD.MOV.U32 R96, RZ, RZ, R76 ;  /* 0x000000ffff601224 */ /* 0x000fe400078e004c */
        /* <DEDUP_REMOVED lines=19> */
[----:B------:R-:W-:-:S05]  /*4650*/  IMAD.HI.U32 R79, R79, R78, RZ ;  /* 0x0000004e4f4f7227 */ /* 0x000fca00078e00ff */
[----:B------:R-:W-:-:S05]  /*4660*/  IADD3 R80, PT, PT, -R79, RZ, RZ ;  /* 0x000000ff4f507210 */ /* 0x000fca0007ffe1ff */
[----:B------:R-:W-:-:S05]  /*4670*/  IMAD R80, R91, R80, R78 ;  /* 0x000000505b507224 */ /* 0x000fca00078e024e */
[----:B------:R-:W-:-:S13]  /*4680*/  ISETP.GE.U32.AND P3, PT, R80, R91, PT ;  /* 0x0000005b5000720c */ /* 0x000fda0003f66070 */
[----:B------:R-:W-:Y:S01]  /*4690*/  @P3 IMAD.IADD R80, R80, 0x1, -R91 ;  /* 0x0000000150503824 */ /* 0x000fe200078e0a5b */
[----:B------:R-:W-:-:S04]  /*46a0*/  @P3 IADD3 R79, PT, PT, R79, 0x1, RZ ;  /* 0x000000014f4f3810 */ /* 0x000fc80007ffe0ff */
[----:B------:R-:W-:Y:S01]  /*46b0*/  ISETP.GE.U32.AND P2, PT, R80, R91, PT ;  /* 0x0000005b5000720c */ /* 0x000fe20003f46070 */
[----:B------:R-:W-:-:S12]  /*46c0*/  IMAD.MOV.U32 R80, RZ, RZ, RZ ;  /* 0x000000ffff507224 */ /* 0x000fd800078e00ff */
[----:B------:R-:W-:Y:S01]  /*46d0*/  @P2 VIADD R79, R79, 0x1 ;  /* 0x000000014f4f2836 */ /* 0x000fe20000000000 */
[----:B------:R-:W-:-:S04]  /*46e0*/  @!P1 LOP3.LUT R79, RZ, R91, RZ, 0x33, !PT ;  /* 0x0000005bff4f9212 */ /* 0x000fc800078e33ff */
[----:B------:R-:W-:-:S05]  /*46f0*/  IADD3 R81, PT, PT, -R79, RZ, RZ ;  /* 0x000000ff4f517210 */ /* 0x000fca0007ffe1ff */
[----:B------:R-:W-:Y:S01]  /*4700*/  IMAD R78, R91, R81, R78 ;  /* 0x000000515b4e7224 */ /* 0x000fe200078e024e */
[----:B------:R-:W-:Y:S05]  /*4710*/  BRA `(.L_x_36) ;  /* 0x0000000000387947 */ /* 0x000fea0003800000 */
.L_x_35:
        /* <DEDUP_REMOVED lines=14> */
.L_x_36:
[----:B------:R-:W-:Y:S05]  /*4800*/  BSYNC.RECONVERGENT B0 ;  /* 0x0000000000007941 */ /* 0x000fea0003800200 */
.L_x_34:
[----:B------:R-:W1:Y:S01]  /*4810*/  LDCU UR4, c[0x0][0x380] ;  /* 0x00007000ff0477ac */ /* 0x000e620008000800 */
[--C-:B------:R-:W-:Y:S01]  /*4820*/  SHF.R.U64 R78, R78, 0x3, R80.reuse ;  /* 0x000000034e4e7819 */ /* 0x100fe20000001250 */
[----:B------:R-:W-:Y:S01]  /*4830*/  VIADD R95, R94, 0x2 ;  /* 0x000000025e5f7836 */ /* 0x000fe20000000000 */
[----:B------:R-:W-:Y:S02]  /*4840*/  SHF.R.U32.HI R81, RZ, 0x3, R80 ;  /* 0x00000003ff517819 */ /* 0x000fe40000011650 */
[----:B------:R-:W-:Y:S02]  /*4850*/  ISETP.GE.U32.AND P2, PT, R79, R78, PT ;  /* 0x0000004e4f00720c */ /* 0x000fe40003f46070 */
[----:B------:R-:W-:Y:S02]  /*4860*/  SHF.R.S32.HI R78, RZ, 0x1f, R79 ;  /* 0x0000001fff4e7819 */ /* 0x000fe4000001144f */
[----:B-1----:R-:W-:-:S04]  /*4870*/  ISETP.LT.AND P1, PT, R95, UR4, !P0 ;  /* 0x000000045f007c0c */ /* 0x002fc8000c721270 */
[----:B------:R-:W-:Y:S02]  /*4880*/  ISETP.GE.U32.AND.EX P1, PT, R78, R81, P1, P2 ;  /* 0x000000514e00720c */ /* 0x000fe40000f26120 */
[----:B------:R-:W-:-:S11]  /*4890*/  CS2R R80, SRZ ;  /* 0x0000000000507805 */ /* 0x000fd6000001ff00 */
        /* <DEDUP_REMOVED lines=28> */
.L_x_38:
[----:B------:R-:W-:Y:S01]  /*4a60*/  IMAD.MOV.U32 R101, RZ, RZ, R75 ;  /* 0x000000ffff657224 */ /* 0x000fe200078e004b */
[----:B------:R-:W-:Y:S01]  /*4a70*/  MOV R100, R91 ;  /* 0x0000005b00647202 */ /* 0x000fe20000000f00 */
[----:B------:R-:W-:Y:S01]  /*4a80*/  IMAD.MOV.U32 R99, RZ, RZ, R74 ;  /* 0x000000ffff637224 */ /* 0x000fe200078e004a */
[----:B------:R-:W-:Y:S02]  /*4a90*/  MOV R97, R90 ;  /* 0x0000005a00617202 */ /* 0x000fe40000000f00 */
[----:B------:R-:W-:Y:S02]  /*4aa0*/  MOV R98, 0x4ac0 ;  /* 0x00004ac000627802 */ /* 0x000fe40000000f00 */
[----:B----45:R-:W-:Y:S05]  /*4ab0*/  CALL.REL.NOINC `($__internal_1_$__cuda_sm20_rem_u64) ;  /* 0x0000015400b07944 */ /* 0x030fea0003c00000 */
.L_x_39:
[----:B------:R-:W-:Y:S05]  /*4ac0*/  BSYNC.RECONVERGENT B0 ;  /* 0x0000000000007941 */ /* 0x000fea0003800200 */
.L_x_37:
[----:B------:R-:W1:Y:S01]  /*4ad0*/  LDCU UR4, c[0x0][0x384] ;  /* 0x00007080ff0477ac */ /* 0x000e620008000800 */
[----:B------:R-:W-:Y:S01]  /*4ae0*/  VIADD R95, R92, 0x20 ;  /* 0x000000205c5f7836 */ /* 0x000fe20000000000 */
[--C-:B------:R-:W-:Y:S02]  /*4af0*/  SHF.R.U64 R96, R102, 0x3, R103.reuse ;  /* 0x0000000366607819 */ /* 0x100fe40000001267 */
[----:B------:R-:W-:Y:S02]  /*4b00*/  SHF.R.U32.HI R97, RZ, 0x3, R103 ;  /* 0x00000003ff617819 */ /* 0x000fe40000011667 */
[----:B------:R-:W-:Y:S02]  /*4b10*/  ISETP.GE.U32.AND P2, PT, R79, R96, PT ;  /* 0x000000604f00720c */ /* 0x000fe40003f46070 */
[----:B-1----:R-:W-:-:S04]  /*4b20*/  ISETP.LT.AND P1, PT, R95, UR4, !P1 ;  /* 0x000000045f007c0c */ /* 0x002fc8000cf21270 */
[----:B------:R-:W-:Y:S02]  /*4b30*/  ISETP.GE.U32.AND.EX P1, PT, R78, R97, P1, P2 ;  /* 0x000000614e00720c */ /* 0x000fe40000f26120 */
[----:B------:R-:W-:-:S11]  /*4b40*/  CS2R R78, SRZ ;  /* 0x00000000004e7805 */ /* 0x000fd6000001ff00 */
        /* <DEDUP_REMOVED lines=22> */
[----:B------:R-:W-:Y:S02]  /*4cb0*/  IMAD R96, R91, R77, R76 ;  /* 0x0000004d5b607224 */ /* 0x000fe400078e024c */
[----:B------:R-:W-:-:S03]  /*4cc0*/  IMAD.MOV.U32 R77, RZ, RZ, RZ ;  /* 0x000000ffff4d7224 */ /* 0x000fc600078e00ff */
        /* <DEDUP_REMOVED lines=9> */
.L_x_41:
[----:B------:R-:W-:Y:S01]  /*4d60*/  IMAD.MOV.U32 R96, RZ, RZ, R76 ;  /* 0x000000ffff607224 */ /* 0x000fe200078e004c */
[----:B------:R-:W-:Y:S01]  /*4d70*/  MOV R104, R91 ;  /* 0x0000005b00687202 */ /* 0x000fe20000000f00 */
[----:B------:R-:W-:Y:S01]  /*4d80*/  IMAD.MOV.U32 R95, RZ, RZ, R77 ;  /* 0x000000ffff5f7224 */ /* 0x000fe200078e004d */
[----:B------:R-:W-:Y:S02]  /*4d90*/  MOV R102, R90 ;  /* 0x0000005a00667202 */ /* 0x000fe40000000f00 */
[----:B------:R-:W-:Y:S02]  /*4da0*/  MOV R100, 0x4dc0 ;  /* 0x00004dc000647802 */ /* 0x000fe40000000f00 */
[----:B----45:R-:W-:Y:S05]  /*4db0*/  CALL.REL.NOINC `($__internal_0_$__cuda_sm20_div_u64) ;  /* 0x0000014c00dc7944 */ /* 0x030fea0003c00000 */
[-C--:B------:R-:W-:Y:S02]  /*4dc0*/  IADD3 R97, P1, PT, RZ, -R96.reuse, RZ ;  /* 0x80000060ff617210 */ /* 0x080fe40007f3e0ff */
[----:B------:R-:W-:Y:S02]  /*4dd0*/  MOV R122, R96 ;  /* 0x00000060007a7202 */ /* 0x000fe40000000f00 */
[----:B------:R-:W-:Y:S01]  /*4de0*/  IADD3.X R98, PT, PT, RZ, ~R95, RZ, P1, !PT ;  /* 0x8000005fff627210 */ /* 0x000fe20000ffe4ff */
[----:B------:R-:W-:-:S04]  /*4df0*/  IMAD.WIDE.U32 R76, R91, R97, R76 ;  /* 0x000000615b4c7225 */ /* 0x000fc800078e004c */
[----:B------:R-:W-:-:S04]  /*4e00*/  IMAD R95, R98, R91, RZ ;  /* 0x0000005b625f7224 */ /* 0x000fc800078e02ff */
[----:B------:R-:W-:-:S05]  /*4e10*/  IMAD R95, R90, R97, R95 ;  /* 0x000000615a5f7224 */ /* 0x000fca00078e025f */
[----:B------:R-:W-:Y:S02]  /*4e20*/  IADD3 R77, PT, PT, R95, R77, RZ ;  /* 0x0000004d5f4d7210 */ /* 0x000fe40007ffe0ff */
.L_x_42:
[----:B------:R-:W-:Y:S05]  /*4e30*/  BSYNC.RECONVERGENT B0 ;  /* 0x0000000000007941 */ /* 0x000fea0003800200 */
.L_x_40:
[----:B------:R-:W1:Y:S01]  /*4e40*/  LDCU UR4, c[0x0][0x380] ;  /* 0x00007000ff0477ac */ /* 0x000e620008000800 */
[----:B------:R-:W-:Y:S01]  /*4e50*/  VIADD R95, R94, 0x3 ;  /* 0x000000035e5f7836 */ /* 0x000fe20000000000 */
[--C-:B------:R-:W-:Y:S02]  /*4e60*/  SHF.R.U64 R97, R76, 0x3, R77.reuse ;  /* 0x000000034c617819 */ /* 0x100fe4000000124d */
        /* <DEDUP_REMOVED lines=34> */
.L_x_44:
[----:B------:R-:W-:Y:S01]  /*5090*/  IMAD.MOV.U32 R100, RZ, RZ, R91 ;  /* 0x000000ffff647224 */ /* 0x000fe200078e005b */
[----:B------:R-:W-:Y:S02]  /*50a0*/  MOV R97, R90 ;  /* 0x0000005a00617202 */ /* 0x000fe40000000f00 */
[----:B------:R-:W-:Y:S02]  /*50b0*/  MOV R98, 0x50d0 ;  /* 0x000050d000627802 */ /* 0x000fe40000000f00 */
[----:B----45:R-:W-:Y:S05]  /*50c0*/  CALL.REL.NOINC `($__internal_1_$__cuda_sm20_rem_u64) ;  /* 0x00000150002c7944 */ /* 0x030fea0003c00000 */
.L_x_45:
[----:B------:R-:W-:Y:S05]  /*50d0*/  BSYNC.RECONVERGENT B0 ;  /* 0x0000000000007941 */ /* 0x000fea0003800200 */
.L_x_43:
[----:B------:R-:W1:Y:S01]  /*50e0*/  LDCU UR9, c[0x0][0x384] ;  /* 0x00007080ff0977ac */ /* 0x000e620008000800 */
[----:B------:R-:W-:Y:S01]  /*50f0*/  VIADD R74, R92, 0x20 ;  /* 0x000000205c4a7836 */ /* 0x000fe20000000000 */
[--C-:B------:R-:W-:Y:S02]  /*5100*/  SHF.R.U64 R75, R102, 0x3, R103.reuse ;  /* 0x00000003664b7819 */ /* 0x100fe40000001267 */
[----:B------:R-:W-:Y:S02]  /*5110*/  SHF.R.U32.HI R96, RZ, 0x3, R103 ;  /* 0x00000003ff607819 */ /* 0x000fe40000011667 */
[----:B------:R-:W-:Y:S02]  /*5120*/  ISETP.GE.U32.AND P1, PT, R122, R75, PT ;  /* 0x0000004b7a00720c */ /* 0x000fe40003f26070 */
[----:B-1----:R-:W-:Y:S02]  /*5130*/  ISETP.LT.AND P0, PT, R74, UR9, !P0 ;  /* 0x000000094a007c0c */ /* 0x002fe4000c701270 */
[----:B------:R-:W-:-:S02]  /*5140*/  CS2R R74, SRZ ;  /* 0x00000000004a7805 */ /* 0x000fc4000001ff00 */
[----:B------:R-:W-:-:S13]  /*5150*/  ISETP.GE.U32.AND.EX P0, PT, R115, R96, P0, P1 ;  /* 0x000000607300720c */ /* 0x000fda0000706110 */
[----:B------:R-:W-:Y:S05]  /*5160*/  @!P0 BRA `(.L_x_21) ;  /* 0x00000000000c8947 */ /* 0x000fea0003800000 */
[----:B------:R-:W-:Y:S02]  /*5170*/  MOV R74, R116 ;  /* 0x00000074004a7202 */ /* 0x000fe40000000f00 */
[----:B------:R-:W-:-:S06]  /*5180*/  MOV R75, R117 ;  /* 0x00000075004b7202 */ /* 0x000fcc0000000f00 */
[----:B------:R-:W4:Y:S02]  /*5190*/  LDG.E.LTC128B.64 R74, desc[UR14][R74.64+0x100] ;  /* 0x0001000e4a4a7981 */ /* 0x000f24000c1e1b20 */
.L_x_21:
[----:B------:R-:W-:Y:S05]  /*51a0*/  BSYNC.RECONVERGENT B1 ;  /* 0x0000000000017941 */ /* 0x000fea0003800200 */
.L_x_19:
[----:B------:R-:W-:Y:S08]  /*51b0*/  BAR.SYNC.DEFER_BLOCKING 0x0 ;  /* 0x0000000000007b1d */ /* 0x000ff00000010000 */
[----:B------:R-:W3:Y:S01]  /*51c0*/  S2UR UR4, SR_CgaCtaId ;  /* 0x00000000000479c3 */ /* 0x000ee20000008800 */
[----:B------:R-:W-:Y:S01]  /*51d0*/  UMOV UR5, 0x400 ;  /* 0x0000040000057882 */ /* 0x000fe20000000000 */
[----:B------:R-:W1:Y:S01]  /*51e0*/  S2R R95, SR_TID.X ;  /* 0x00000000005f7919 */ /* 0x000e620000002100 */
[----:B------:R-:W2:Y:S01]  /*51f0*/  LDCU UR6, c[0x0][0x398] ;  /* 0x00007300ff0677ac */ /* 0x000ea20008000800 */
[----:B------:R-:W-:Y:S04]  /*5200*/  BSSY.RECONVERGENT B1, `(.L_x_46) ;  /* 0x0000248000017945 */ /* 0x000fe80003800200 */
[----:B------:R-:W1:Y:S01]  /*5210*/  S2UR UR7, SR_CTAID.X ;  /* 0x00000000000779c3 */ /* 0x000e620000002500 */
[----:B------:R-:W-:-:S04]  /*5220*/  DEPBAR.LE SB5, 0xe ;  /* 0x0000d3800000791a */ /* 0x000fc80000000000 */
[----:B------:R-:W-:Y:S04]  /*5230*/  STS.128 [R93], R4 ;  /* 0x000000045d007388 */ /* 0x000fe80000000c00 */
[----:B------:R-:W-:Y:S01]  /*5240*/  STS.128 [R93+0x40], R8 ;  /* 0x000040085d007388 */ /* 0x000fe20000000c00 */
[----:B---3--:R-:W-:Y:S01]  /*5250*/  ULEA UR4, UR4, UR5, 0x18 ;  /* 0x0000000504047291 */ /* 0x008fe2000f8ec0ff */
[----:B------:R-:W-:-:S04]  /*5260*/  DEPBAR.LE SB5, 0xd ;  /* 0x0000d3400000791a */ /* 0x000fc80000000000 */
[----:B------:R-:W-:Y:S01]  /*5270*/  STS.128 [R93+0x80], R12 ;  /* 0x0000800c5d007388 */ /* 0x000fe20000000c00 */
[----:B------:R-:W-:Y:S02]  /*5280*/  UMOV UR5, 0xffffffff ;  /* 0xffffffff00057882 */ /* 0x000fe40000000000 */
[----:B--2---:R-:W-:Y:S01]  /*5290*/  USHF.L.U32 UR5, UR5, UR6, URZ ;  /* 0x0000000605057299 */ /* 0x004fe200080006ff */
[----:B------:R-:W-:-:S04]  /*52a0*/  DEPBAR.LE SB5, 0xc ;  /* 0x0000d3000000791a */ /* 0x000fc80000000000 */
[----:B------:R-:W-:Y:S01]  /*52b0*/  STS.128 [R93+0xc0], R16 ;  /* 0x0000c0105d007388 */ /* 0x000fe20000000c00 */
[----:B-1----:R-:W-:Y:S01]  /*52c0*/  ULOP3.LUT UR5, UR7, UR5, URZ, 0x30, !UPT ;  /* 0x0000000507057292 */ /* 0x002fe2000f8e30ff */
[----:B------:R-:W-:Y:S01]  /*52d0*/  IMAD.SHL.U32 R96, R95, 0x8, RZ ;  /* 0x000000085f607824 */ /* 0x000fe200078e00ff */
[----:B------:R-:W-:-:S04]  /*52e0*/  SHF.R.U32.HI R95, RZ, 0x3, R95 ;  /* 0x00000003ff5f7819 */ /* 0x000fc8000001165f */
[----:B------:R-:W-:Y:S02]  /*52f0*/  LOP3.LUT R96, R96, 0xf8, RZ, 0xc0, !PT ;  /* 0x000000f860607812 */ /* 0x000fe400078ec0ff */
[----:B------:R-:W-:-:S05]  /*5300*/  LOP3.LUT R95, R95, 0x7c, RZ, 0xc0, !PT ;  /* 0x0000007c5f5f7812 */ /* 0x000fca00078ec0ff */
[----:B------:R-:W-:Y:S01]  /*5310*/  IMAD R95, R95, 0x220, R96 ;  /* 0x000002205f5f7824 */ /* 0x000fe200078e0260 */
[----:B------:R-:W-:Y:S06]  /*5320*/  BAR.SYNC.DEFER_BLOCKING 0x0 ;  /* 0x0000000000007b1d */ /* 0x000fec0000010000 */
[----:B------:R-:W1:Y:S04]  /*5330*/  LDS.64 R118, [R95+UR4+0x760] ;  /* 0x000760045f767984 */ /* 0x000e680008000a00 */
[----:B------:R-:W2:Y:S04]  /*5340*/  LDS.64 R106, [R95+UR4+0x660] ;  /* 0x000660045f6a7984 */ /* 0x000ea80008000a00 */
[----:B------:R-:W3:Y:S04]  /*5350*/  LDS.64 R102, [R95+UR4+0x540] ;  /* 0x000540045f667984 */ /* 0x000ee80008000a00 */
[----:B------:R-:W3:Y:S04]  /*5360*/  LDS.64 R100, [R95+UR4+0x440] ;  /* 0x000440045f647984 */ /* 0x000ee80008000a00 */
[----:B------:R-:W3:Y:S04]  /*5370*/  LDS.64 R98, [R95+UR4+0x320] ;  /* 0x000320045f627984 */ /* 0x000ee80008000a00 */
[----:B------:R-:W3:Y:S04]  /*5380*/  LDS.64 R96, [R95+UR4+0x220] ;  /* 0x000220045f607984 */ /* 0x000ee80008000a00 */
[----:B------:R-:W3:Y:S04]  /*5390*/  LDS.64 R4, [R95+UR4+0x100] ;  /* 0x000100045f047984 */ /* 0x000ee80008000a00 */
[----:B------:R-:W3:Y:S01]  /*53a0*/  LDS.64 R116, [R95+UR4] ;  /* 0x000000045f747984 */ /* 0x000ee20008000a00 */
[----:B------:R-:W3:Y:S01]  /*53b0*/  S2UR UR4, SR_CTAID.Y ;  /* 0x00000000000479c3 */ /* 0x000ee20000002600 */
[----:B-1----:R-:W-:-:S02]  /*53c0*/  DMUL R6, R118, R112 ;  /* 0x0000007076067228 */ /* 0x002fc40000000000 */
[-C--:B--2---:R-:W-:Y:S02]  /*53d0*/  DMUL R8, R106, R112.reuse ;  /* 0x000000706a087228 */ /* 0x084fe40000000000 */
[----:B---3--:R-:W-:-:S04]  /*53e0*/  DMUL R10, R102, R112 ;  /* 0x00000070660a7228 */ /* 0x008fc80000000000 */
[----:B----4-:R-:W-:Y:S02]  /*53f0*/  DFMA R6, R74, R110, R6 ;  /* 0x0000006e4a06722b */ /* 0x010fe40000000006 */
[----:B------:R-:W-:Y:S01]  /*5400*/  DMUL R12, R100, R112 ;  /* 0x00000070640c7228 */ /* 0x000fe20000000000 */
[----:B------:R-:W-:Y:S01]  /*5410*/  USHF.L.U32 UR4, UR4, UR6, URZ ;  /* 0x0000000604047299 */ /* 0x000fe200080006ff */
[----:B------:R-:W-:Y:S01]  /*5420*/  DFMA R8, R76, R110, R8 ;  /* 0x0000006e4c08722b */ /* 0x000fe20000000008 */
[----:B------:R-:W-:Y:S01]  /*5430*/  USHF.R.U32.HI UR6, URZ, UR6, UR7 ;  /* 0x00000006ff067299 */ /* 0x000fe20008011607 */
[----:B------:R-:W-:Y:S01]  /*5440*/  DMUL R14, R98, R112 ;  /* 0x00000070620e7228 */ /* 0x000fe20000000000 */
[----:B------:R-:W-:Y:S01]  /*5450*/  UIADD3 UR4, UPT, UPT, UR4, UR5, URZ ;  /* 0x0000000504047290 */ /* 0x000fe2000fffe0ff */
[----:B------:R-:W-:Y:S01]  /*5460*/  DFMA R10, R78, R110, R10 ;  /* 0x0000006e4e0a722b */ /* 0x000fe2000000000a */
[----:B------:R-:W-:Y:S01]  /*5470*/  USHF.L.U32 UR6, UR6, 0x6, URZ ;  /* 0x0000000606067899 */ /* 0x000fe200080006ff */
[----:B------:R-:W-:Y:S01]  /*5480*/  DMUL R16, R96, R112 ;  /* 0x0000007060107228 */ /* 0x000fe20000000000 */
[----:B------:R-:W-:Y:S01]  /*5490*/  ULEA UR4, UR4, 0x40, 0x6 ;  /* 0x0000004004047891 */ /* 0x000fe2000f8e30ff */
[----:B------:R-:W-:-:S02]  /*54a0*/  DFMA R12, R80, R110, R12 ;  /* 0x0000006e500c722b */ /* 0x000fc4000000000c */
[----:B------:R-:W-:Y:S01]  /*54b0*/  DMUL R18, R4, R112 ;  /* 0x0000007004127228 */ /* 0x000fe20000000000 */
[----:B------:R-:W-:Y:S01]  /*54c0*/  UISETP.GE.AND UP0, UPT, UR6, UR4, UPT ;  /* 0x000000040600728c */ /* 0x000fe2000bf06270 */
[----:B------:R-:W-:Y:S02]  /*54d0*/  DFMA R14, R82, R110, R14 ;  /* 0x0000006e520e722b */ /* 0x000fe4000000000e */
[----:B------:R-:W-:Y:S02]  /*54e0*/  DMUL R116, R116, R112 ;  /* 0x0000007074747228 */ /* 0x000fe40000000000 */
[-C--:B------:R-:W-:Y:S02]  /*54f0*/  DFMA R16, R84, R110.reuse, R16 ;  /* 0x0000006e5410722b */ /* 0x080fe40000000010 */
[----:B------:R-:W-:-:S04]  /*5500*/  DFMA R18, R86, R110, R18 ;  /* 0x0000006e5612722b */ /* 0x000fc80000000012 */
[----:B------:R-:W-:Y:S01]  /*5510*/  DFMA R116, R88, R110, R116 ;  /* 0x0000006e5874722b */ /* 0x000fe20000000074 */
[----:B------:R-:W-:Y:S10]  /*5520*/  BRA.U !UP0, `(.L_x_47) ;  /* 0x0000000108a07547 */ /* 0x000ff4000b800000 */
[----:B------:R-:W1:Y:S01]  /*5530*/  LDCU.64 UR6, c[0x0][0x420] ;  /* 0x00008400ff0677ac */ /* 0x000e620008000a00 */
[C---:B------:R-:W-:Y:S01]  /*5540*/  IMAD.WIDE R98, R92.reuse, 0x8, RZ ;  /* 0x000000085c627825 */ /* 0x040fe200078e02ff */
[C---:B------:R-:W-:Y:S01]  /*5550*/  ISETP.GE.AND P0, PT, R92.reuse, UR9, PT ;  /* 0x000000095c007c0c */ /* 0x040fe2000bf06270 */
[----:B------:R-:W2:Y:S02]  /*5560*/  LDCU UR8, c[0x0][0x380] ;  /* 0x00007000ff0877ac */ /* 0x000ea40008000800 */
[----:B------:R-:W-:Y:S02]  /*5570*/  VIADD R4, R92, 0x20 ;  /* 0x000000205c047836 */ /* 0x000fe40000000000 */
[C---:B------:R-:W-:Y:S01]  /*5580*/  VIADD R5, R94.reuse, 0x1 ;  /* 0x000000015e057836 */ /* 0x040fe20000000000 */
[----:B------:R-:W3:Y:S01]  /*5590*/  LDCU.64 UR4, c[0x0][0x428] ;  /* 0x00008500ff0477ac */ /* 0x000ee20008000a00 */
[----:B------:R-:W-:Y:S01]  /*55a0*/  VIADD R95, R94, 0x3 ;  /* 0x000000035e5f7836 */ /* 0x000fe20000000000 */
[----:B------:R-:W-:Y:S01]  /*55b0*/  ISETP.GE.AND P4, PT, R4, UR9, PT ;  /* 0x0000000904007c0c */ /* 0x000fe2000bf86270 */
[----:B-1----:R-:W-:-:S03]  /*55c0*/  IMAD.WIDE.U32 R98, R94, UR6, R98 ;  /* 0x000000065e627c25 */ /* 0x002fc6000f8e0062 */
[C---:B--2---:R-:W-:Y:S01]  /*55d0*/  ISETP.LT.AND P2, PT, R94.reuse, UR8, !P4 ;  /* 0x000000085e007c0c */ /* 0x044fe2000e741270 */
[----:B------:R-:W-:Y:S01]  /*55e0*/  IMAD R96, R94, UR7, R99 ;  /* 0x000000075e607c24 */ /* 0x000fe2000f8e0263 */
[----:B------:R-:W-:Y:S02]  /*55f0*/  IADD3 R98, P3, PT, R68, R98, RZ ;  /* 0x0000006244627210 */ /* 0x000fe40007f7e0ff */
[----:B------:R-:W-:Y:S02]  /*5600*/  ISETP.LT.AND P6, PT, R94, UR8, !P0 ;  /* 0x000000085e007c0c */ /* 0x000fe4000c7c1270 */
[----:B------:R-:W-:Y:S01]  /*5610*/  ISETP.LT.AND P1, PT, R5, UR8, !P0 ;  /* 0x0000000805007c0c */ /* 0x000fe2000c721270 */
[----:B------:R-:W-:Y:S01]  /*5620*/  IMAD.X R99, R69, 0x1, R96, P3 ;  /* 0x0000000145637824 */ /* 0x000fe200018e0660 */
[----:B---3--:R-:W-:-:S04]  /*5630*/  IADD3 R96, P3, PT, R98, UR4, RZ ;  /* 0x0000000462607c10 */ /* 0x008fc8000ff7e0ff */
[----:B------:R-:W-:Y:S01]  /*5640*/  IADD3.X R97, PT, PT, R99, UR5, RZ, P3, !PT ;  /* 0x0000000563617c10 */ /* 0x000fe20009ffe4ff */
[----:B------:R-:W-:Y:S01]  /*5650*/  @P2 IMAD.MOV.U32 R102, RZ, RZ, R98 ;  /* 0x000000ffff662224 */ /* 0x000fe200078e0062 */
[----:B------:R-:W-:Y:S01]  /*5660*/  ISETP.LT.AND P3, PT, R5, UR8, !P4 ;  /* 0x0000000805007c0c */ /* 0x000fe2000e761270 */
[----:B------:R-:W-:Y:S02]  /*5670*/  @P2 IMAD.MOV.U32 R103, RZ, RZ, R99 ;  /* 0x000000ffff672224 */ /* 0x000fe400078e0063 */
[----:B------:R-:W-:Y:S01]  /*5680*/  VIADD R5, R94, 0x2 ;  /* 0x000000025e057836 */ /* 0x000fe20000000000 */
[----:B------:R1:W-:Y:S01]  /*5690*/  @P6 STG.E.64 desc[UR14][R98.64], R116 ;  /* 0x0000007462006986 */ /* 0x0003e2000c101b0e */
[----:B------:R-:W-:-:S03]  /*56a0*/  IADD3 R100, P6, PT, R96, UR4, RZ ;  /* 0x0000000460647c10 */ /* 0x000fc6000ffde0ff */
[----:B------:R2:W-:Y:S01]  /*56b0*/  @P2 STG.E.64 desc[UR14][R102.64+0x100], R18 ;  /* 0x0001001266002986 */ /* 0x0005e2000c101b0e */
[----:B------:R-:W-:Y:S02]  /*56c0*/  ISETP.LT.AND P2, PT, R5, UR8, !P0 ;  /* 0x0000000805007c0c */ /* 0x000fe4000c741270 */
[----:B------:R-:W-:Y:S01]  /*56d0*/  ISETP.LT.AND P0, PT, R95, UR8, !P0 ;  /* 0x000000085f007c0c */ /* 0x000fe2000c701270 */
[----:B------:R2:W-:Y:S01]  /*56e0*/  @P1 STG.E.64 desc[UR14][R96.64], R16 ;  /* 0x0000001060001986 */ /* 0x0005e2000c101b0e */
[----:B------:R-:W-:Y:S02]  /*56f0*/  ISETP.LT.AND P1, PT, R5, UR8, !P4 ;  /* 0x0000000805007c0c */ /* 0x000fe4000e721270 */
[----:B------:R-:W-:Y:S01]  /*5700*/  IADD3.X R101, PT, PT, R97, UR5, RZ, P6, !PT ;  /* 0x0000000561657c10 */ /* 0x000fe2000b7fe4ff */
[----:B------:R2:W-:Y:S01]  /*5710*/  @P3 STG.E.64 desc[UR14][R96.64+0x100], R14 ;  /* 0x0001000e60003986 */ /* 0x0005e2000c101b0e */
[----:B------:R-:W-:-:S05]  /*5720*/  ISETP.LT.AND P4, PT, R95, UR8, !P4 ;  /* 0x000000085f007c0c */ /* 0x000fca000e781270 */
[----:B------:R2:W-:Y:S04]  /*5730*/  @P2 STG.E.64 desc[UR14][R100.64], R12 ;  /* 0x0000000c64002986 */ /* 0x0005e8000c101b0e */
[----:B------:R2:W-:Y:S01]  /*5740*/  @P1 STG.E.64 desc[UR14][R100.64+0x100], R10 ;  /* 0x0001000a64001986 */ /* 0x0005e2000c101b0e */
[----:B-1----:R-:W-:-:S04]  /*5750*/  IADD3 R98, P6, PT, R100, UR4, RZ ;  /* 0x0000000464627c10 */ /* 0x002fc8000ffde0ff */
[----:B------:R-:W-:-:S05]  /*5760*/  IADD3.X R99, PT, PT, R101, UR5, RZ, P6, !PT ;  /* 0x0000000565637c10 */ /* 0x000fca000b7fe4ff */
[----:B------:R2:W-:Y:S01]  /*5770*/  @P0 STG.E.64 desc[UR14][R98.64], R8 ;  /* 0x0000000862000986 */ /* 0x0005e2000c101b0e */
[----:B------:R-:W-:Y:S05]  /*5780*/  @!P4 BRA `(.L_x_48) ;  /* 0x0000001c00bcc947 */ /* 0x000fea0003800000 */
[----:B------:R3:W-:Y:S01]  /*5790*/  STG.E.64 desc[UR14][R98.64+0x100], R6 ;  /* 0x0001000662007986 */ /* 0x0007e2000c101b0e */
[----:B------:R-:W-:Y:S05]  /*57a0*/  BRA `(.L_x_48) ;  /* 0x0000001c00b47947 */ /* 0x000fea0003800000 */
.L_x_47:
[----:B------:R-:W1:Y:S01]  /*57b0*/  LDCU.64 UR4, c[0x0][0x420] ;  /* 0x00008400ff0477ac */ /* 0x000e620008000a00 */
[----:B------:R-:W-:Y:S01]  /*57c0*/  IMAD.WIDE R4, R92, 0x8, RZ ;  /* 0x000000085c047825 */ /* 0x000fe200078e02ff */
[----:B------:R-:W-:Y:S01]  /*57d0*/  BSSY.RECONVERGENT B0, `(.L_x_49) ;  /* 0x0000034000007945 */ /* 0x000fe20003800200 */
[----:B-1----:R-:W-:Y:S02]  /*57e0*/  MOV R97, UR4 ;  /* 0x0000000400617c02 */ /* 0x002fe40008000f00 */
[----:B------:R-:W-:-:S03]  /*57f0*/  MOV R95, UR5 ;  /* 0x00000005005f7c02 */ /* 0x000fc60008000f00 */
[----:B------:R-:W-:-:S04]  /*5800*/  IMAD.WIDE.U32 R4, R94, R97, R4 ;  /* 0x000000615e047225 */ /* 0x000fc800078e0004 */
[----:B------:R-:W-:-:S05]  /*5810*/  IMAD R125, R94, R95, RZ ;  /* 0x0000005f5e7d7224 */ /* 0x000fca00078e02ff */
[----:B------:R-:W-:-:S04]  /*5820*/  IADD3 R125, PT, PT, R5, R125, RZ ;  /* 0x0000007d057d7210 */ /* 0x000fc80007ffe0ff */
[----:B------:R-:W-:-:S04]  /*5830*/  LOP3.LUT R96, R125, R95, RZ, 0xfc, !PT ;  /* 0x0000005f7d607212 */ /* 0x000fc800078efcff */
[----:B------:R-:W-:-:S13]  /*5840*/  ISETP.NE.U32.AND P0, PT, R96, RZ, PT ;  /* 0x000000ff6000720c */ /* 0x000fda0003f05070 */
[----:B------:R-:W-:Y:S05]  /*5850*/  @P0 BRA `(.L_x_50) ;  /* 0x0000000000600947 */ /* 0x000fea0003800000 */
[----:B------:R-:W1:Y:S01]  /*5860*/  I2F.U32.RP R99, R97 ;  /* 0x0000006100637306 */ /* 0x000e620000209000 */
[----:B------:R-:W-:Y:S01]  /*5870*/  IMAD.MOV.U32 R100, RZ, RZ, RZ ;  /* 0x000000ffff647224 */ /* 0x000fe200078e00ff */
[----:B------:R-:W-:Y:S02]  /*5880*/  SHF.L.U32 R96, R92, 0x3, RZ ;  /* 0x000000035c607819 */ /* 0x000fe400000006ff */
[----:B------:R-:W-:-:S03]  /*5890*/  ISETP.NE.U32.AND P0, PT, R97, RZ, PT ;  /* 0x000000ff6100720c */ /* 0x000fc60003f05070 */
[----:B------:R-:W-:Y:S01]  /*58a0*/  IMAD R96, R94, R97, R96 ;  /* 0x000000615e607224 */ /* 0x000fe200078e0260 */
[----:B-1----:R-:W1:Y:S02]  /*58b0*/  MUFU.RCP R98, R99 ;  /* 0x0000006300627308 */ /* 0x002e640000001000 */
[----:B-1----:R-:W-:Y:S02]  /*58c0*/  IADD3 R98, PT, PT, R98, 0xffffffe, RZ ;  /* 0x0ffffffe62627810 */ /* 0x002fe40007ffe0ff */
[----:B------:R-:W-:-:S04]  /*58d0*/  MOV R99, RZ ;  /* 0x000000ff00637202 */ /* 0x000fc80000000f00 */
[----:B------:R-:W1:Y:S02]  /*58e0*/  F2I.FTZ.U32.TRUNC.NTZ R101, R98 ;  /* 0x0000006200657305 */ /* 0x000e64000021f000 */
[----:B-1----:R-:W-:-:S04]  /*58f0*/  IMAD.MOV R4, RZ, RZ, -R101 ;  /* 0x000000ffff047224 */ /* 0x002fc800078e0a65 */
        /* <DEDUP_REMOVED lines=14> */
.L_x_50:
[----:B------:R-:W1:Y:S01]  /*59e0*/  LDCU.64 UR4, c[0x0][0x420] ;  /* 0x00008400ff0477ac */ /* 0x000e620008000a00 */
[----:B------:R-:W-:Y:S01]  /*59f0*/  IMAD.MOV.U32 R96, RZ, RZ, R4 ;  /* 0x000000ffff607224 */ /* 0x000fe200078e0004 */
[----:B------:R-:W-:Y:S02]  /*5a00*/  MOV R95, R125 ;  /* 0x0000007d005f7202 */ /* 0x000fe40000000f00 */
[----:B------:R-:W-:Y:S01]  /*5a10*/  MOV R100, 0x5a50 ;  /* 0x00005a5000647802 */ /* 0x000fe20000000f00 */
[----:B-1----:R-:W-:Y:S01]  /*5a20*/  IMAD.U32 R104, RZ, RZ, UR4 ;  /* 0x00000004ff687e24 */ /* 0x002fe2000f8e00ff */
[----:B------:R-:W-:Y:S02]  /*5a30*/  MOV R102, UR5 ;  /* 0x0000000500667c02 */ /* 0x000fe40008000f00 */
[----:B-----5:R-:W-:Y:S05]  /*5a40*/  CALL.REL.NOINC `($__internal_0_$__cuda_sm20_div_u64) ;  /* 0x0000014000b87944 */ /* 0x020fea0003c00000 */
[----:B------:R-:W1:Y:S01]  /*5a50*/  LDCU.64 UR4, c[0x0][0x420] ;  /* 0x00008400ff0477ac */ /* 0x000e620008000a00 */
[----:B------:R-:W-:Y:S01]  /*5a60*/  IADD3 R98, P0, PT, RZ, -R96, RZ ;  /* 0x80000060ff627210 */ /* 0x000fe20007f1e0ff */
[----:B------:R-:W-:Y:S01]  /*5a70*/  IMAD.MOV.U32 R5, RZ, RZ, R96 ;  /* 0x000000ffff057224 */ /* 0x000fe200078e0060 */
[----:B------:R-:W-:Y:S02]  /*5a80*/  MOV R124, R4 ;  /* 0x00000004007c7202 */ /* 0x000fe40000000f00 */
[----:B------:R-:W-:Y:S02]  /*5a90*/  IADD3.X R100, PT, PT, RZ, ~R95, RZ, P0, !PT ;  /* 0x8000005fff647210 */ /* 0x000fe400007fe4ff */
[----:B-1----:R-:W-:Y:S01]  /*5aa0*/  MOV R97, UR4 ;  /* 0x0000000400617c02 */ /* 0x002fe20008000f00 */
[----:B------:R-:W-:-:S04]  /*5ab0*/  IMAD.U32 R95, RZ, RZ, UR5 ;  /* 0x00000005ff5f7e24 */ /* 0x000fc8000f8e00ff */
[-C--:B------:R-:W-:Y:S02]  /*5ac0*/  IMAD R100, R100, R97.reuse, RZ ;  /* 0x0000006164647224 */ /* 0x080fe400078e02ff */
[----:B------:R-:W-:-:S04]  /*5ad0*/  IMAD.WIDE.U32 R124, R98, R97, R124 ;  /* 0x00000061627c7225 */ /* 0x000fc800078e007c */
[----:B------:R-:W-:Y:S01]  /*5ae0*/  IMAD R100, R98, R95, R100 ;  /* 0x0000005f62647224 */ /* 0x000fe200078e0264 */
[----:B------:R-:W-:-:S04]  /*5af0*/  MOV R4, R124 ;  /* 0x0000007c00047202 */ /* 0x000fc80000000f00 */
[----:B------:R-:W-:Y:S02]  /*5b00*/  IADD3 R99, PT, PT, R125, R100, RZ ;  /* 0x000000647d637210 */ /* 0x000fe40007ffe0ff */
.L_x_51:
[----:B------:R-:W-:Y:S05]  /*5b10*/  BSYNC.RECONVERGENT B0 ;  /* 0x0000000000007941 */ /* 0x000fea0003800200 */
.L_x_49:
[----:B------:R-:W1:Y:S01]  /*5b20*/  LDCU.64 UR4, c[0x0][0x380] ;  /* 0x00007000ff0477ac */ /* 0x000e620008000a00 */
[----:B------:R-:W-:Y:S01]  /*5b30*/  IMAD.WIDE R100, R92, 0x8, RZ ;  /* 0x000000085c647825 */ /* 0x000fe200078e02ff */
[--C-:B------:R-:W-:Y:S01]  /*5b40*/  SHF.R.U64 R4, R4, 0x3, R99.reuse ;  /* 0x0000000304047819 */ /* 0x100fe20000001263 */
[----:B------:R-:W-:Y:S01]  /*5b50*/  BSSY.RECONVERGENT B0, `(.L_x_52) ;  /* 0x000002d000007945 */ /* 0x000fe20003800200 */
[----:B------:R-:W-:Y:S02]  /*5b60*/  SHF.R.U32.HI R99, RZ, 0x3, R99 ;  /* 0x00000003ff637819 */ /* 0x000fe40000011663 */
[----:B------:R-:W-:Y:S01]  /*5b70*/  ISETP.GE.U32.AND P2, PT, R5, R4, PT ;  /* 0x000000040500720c */ /* 0x000fe20003f46070 */
[----:B------:R-:W-:Y:S01]  /*5b80*/  IMAD.WIDE.U32 R100, R94, R97, R100 ;  /* 0x000000615e647225 */ /* 0x000fe200078e0064 */
[----:B------:R-:W-:-:S03]  /*5b90*/  SHF.R.S32.HI R4, RZ, 0x1f, R5 ;  /* 0x0000001fff047819 */ /* 0x000fc60000011405 */
[C---:B------:R-:W-:Y:S01]  /*5ba0*/  IMAD R96, R94.reuse, R95, R101 ;  /* 0x0000005f5e607224 */ /* 0x040fe200078e0265 */
[----:B-1----:R-:W-:-:S04]  /*5bb0*/  ISETP.GE.AND P0, PT, R94, UR4, PT ;  /* 0x000000045e007c0c */ /* 0x002fc8000bf06270 */
[----:B------:R-:W-:-:S04]  /*5bc0*/  ISETP.LT.AND P1, PT, R92, UR5, !P0 ;  /* 0x000000055c007c0c */ /* 0x000fc8000c721270 */
[----:B------:R-:W-:Y:S02]  /*5bd0*/  ISETP.GE.U32.AND.EX P2, PT, R4, R99, P1, P2 ;  /* 0x000000630400720c */ /* 0x000fe40000f46120 */
[----:B------:R-:W-:-:S05]  /*5be0*/  IADD3 R102, P1, PT, R68, R100, RZ ;  /* 0x0000006444667210 */ /* 0x000fca0007f3e0ff */
[----:B------:R-:W-:Y:S01]  /*5bf0*/  IMAD.X R103, R69, 0x1, R96, P1 ;  /* 0x0000000145677824 */ /* 0x000fe200008e0660 */
[----:B------:R-:W-:-:S05]  /*5c00*/  IADD3 R101, P1, PT, R100, 0x100, RZ ;  /* 0x0000010064657810 */ /* 0x000fca0007f3e0ff */
[----:B------:R-:W-:Y:S01]  /*5c10*/  IMAD.X R99, RZ, RZ, R96, P1 ;  /* 0x000000ffff637224 */ /* 0x000fe200008e0660 */
[----:B------:R1:W-:Y:S04]  /*5c20*/  @P2 STG.E.64 desc[UR14][R102.64], R116 ;  /* 0x0000007466002986 */ /* 0x0003e8000c101b0e */
[----:B------:R-:W-:-:S04]  /*5c30*/  LOP3.LUT R95, R99, R95, RZ, 0xfc, !PT ;  /* 0x0000005f635f7212 */ /* 0x000fc800078efcff */
[----:B------:R-:W-:-:S13]  /*5c40*/  ISETP.NE.U32.AND P1, PT, R95, RZ, PT ;  /* 0x000000ff5f00720c */ /* 0x000fda0003f25070 */
[----:B------:R-:W-:Y:S05]  /*5c50*/  @P1 BRA `(.L_x_53) ;  /* 0x00000000005c1947 */ /* 0x000fea0003800000 */
[----:B------:R-:W2:Y:S01]  /*5c60*/  I2F.U32.RP R99, R97 ;  /* 0x0000006100637306 */ /* 0x000ea20000209000 */
[----:B------:R-:W-:Y:S01]  /*5c70*/  SHF.L.U32 R96, R92, 0x3, RZ ;  /* 0x000000035c607819 */ /* 0x000fe200000006ff */
[----:B------:R-:W-:Y:S01]  /*5c80*/  IMAD.MOV.U32 R100, RZ, RZ, RZ ;  /* 0x000000ffff647224 */ /* 0x000fe200078e00ff */
[----:B-1----:R-:W-:-:S03]  /*5c90*/  MOV R103, RZ ;  /* 0x000000ff00677202 */ /* 0x002fc60000000f00 */
[----:B------:R-:W-:-:S05]  /*5ca0*/  IMAD R96, R94, R97, R96 ;  /* 0x000000615e607224 */ /* 0x000fca00078e0260 */
[----:B------:R-:W-:Y:S01]  /*5cb0*/  IADD3 R96, PT, PT, R96, 0x100, RZ ;  /* 0x0000010060607810 */ /* 0x000fe20007ffe0ff */
[----:B--2---:R-:W1:Y:S02]  /*5cc0*/  MUFU.RCP R98, R99 ;  /* 0x0000006300627308 */ /* 0x004e640000001000 */
[----:B-1----:R-:W-:-:S06]  /*5cd0*/  IADD3 R98, PT, PT, R98, 0xffffffe, RZ ;  /* 0x0ffffffe62627810 */ /* 0x002fcc0007ffe0ff */
        /* <DEDUP_REMOVED lines=15> */
.L_x_53:
[----:B------:R-:W2:Y:S01]  /*5dd0*/  LDCU.64 UR4, c[0x0][0x420] ;  /* 0x00008400ff0477ac */ /* 0x000ea20008000a00 */
[----:B------:R-:W-:Y:S01]  /*5de0*/  MOV R98, 0x5e20 ;  /* 0x00005e2000627802 */ /* 0x000fe20000000f00 */
[----:B--2---:R-:W-:Y:S01]  /*5df0*/  IMAD.U32 R100, RZ, RZ, UR4 ;  /* 0x00000004ff647e24 */ /* 0x004fe2000f8e00ff */
[----:B------:R-:W-:Y:S02]  /*5e00*/  MOV R97, UR5 ;  /* 0x0000000500617c02 */ /* 0x000fe40008000f00 */
[----:B-1---5:R-:W-:Y:S05]  /*5e10*/  CALL.REL.NOINC `($__internal_1_$__cuda_sm20_rem_u64) ;  /* 0x0000014000d87944 */ /* 0x022fea0003c00000 */
.L_x_54:
[----:B------:R-:W-:Y:S05]  /*5e20*/  BSYNC.RECONVERGENT B0 ;  /* 0x0000000000007941 */ /* 0x000fea0003800200 */
.L_x_52:
[----:B------:R-:W1:Y:S01]  /*5e30*/  LDCU.64 UR4, c[0x0][0x420] ;  /* 0x00008400ff0477ac */ /* 0x000e620008000a00 */
[----:B------:R-:W-:Y:S01]  /*5e40*/  IMAD.WIDE R100, R92, 0x8, RZ ;  /* 0x000000085c647825 */ /* 0x000fe200078e02ff */
[--C-:B------:R-:W-:Y:S01]  /*5e50*/  SHF.R.U64 R98, R102, 0x3, R103.reuse ;  /* 0x0000000366627819 */ /* 0x100fe20000001267 */
[----:B------:R-:W-:Y:S01]  /*5e60*/  BSSY.RECONVERGENT B0, `(.L_x_55) ;  /* 0x000003f000007945 */ /* 0x000fe20003800200 */
[----:B------:R-:W2:Y:S01]  /*5e70*/  LDCU UR8, c[0x0][0x384] ;  /* 0x00007080ff0877ac */ /* 0x000ea20008000800 */
[----:B------:R-:W-:Y:S01]  /*5e80*/  VIADD R96, R92, 0x20 ;  /* 0x000000205c607836 */ /* 0x000fe20000000000 */
[----:B------:R-:W-:Y:S01]  /*5e90*/  SHF.R.U32.HI R99, RZ, 0x3, R103 ;  /* 0x00000003ff637819 */ /* 0x000fe20000011667 */
[----:B------:R-:W3:Y:S01]  /*5ea0*/  LDCU.64 UR6, c[0x0][0x428] ;  /* 0x00008500ff0677ac */ /* 0x000ee20008000a00 */
[----:B------:R-:W-:Y:S01]  /*5eb0*/  ISETP.GE.U32.AND P1, PT, R5, R98, PT ;  /* 0x000000620500720c */ /* 0x000fe20003f26070 */
[----:B-1----:R-:W-:Y:S02]  /*5ec0*/  IMAD.U32 R97, RZ, RZ, UR4 ;  /* 0x00000004ff617e24 */ /* 0x002fe4000f8e00ff */
[----:B------:R-:W-:Y:S01]  /*5ed0*/  IMAD.U32 R95, RZ, RZ, UR5 ;  /* 0x00000005ff5f7e24 */ /* 0x000fe2000f8e00ff */
[----:B--2---:R-:W-:Y:S01]  /*5ee0*/  ISETP.LT.AND P0, PT, R96, UR8, !P0 ;  /* 0x0000000860007c0c */ /* 0x004fe2000c701270 */
[----:B------:R-:W-:-:S03]  /*5ef0*/  IMAD.WIDE.U32 R102, R94, R97, R100 ;  /* 0x000000615e667225 */ /* 0x000fc600078e0064 */
[----:B------:R-:W-:Y:S01]  /*5f00*/  ISETP.GE.U32.AND.EX P1, PT, R4, R99, P0, P1 ;  /* 0x000000630400720c */ /* 0x000fe20000726110 */
[----:B------:R-:W-:Y:S01]  /*5f10*/  IMAD R96, R94, R95, RZ ;  /* 0x0000005f5e607224 */ /* 0x000fe200078e02ff */
[----:B------:R-:W-:-:S03]  /*5f20*/  IADD3 R98, P0, PT, R68, R102, RZ ;  /* 0x0000006644627210 */ /* 0x000fc60007f1e0ff */
[----:B------:R-:W-:-:S04]  /*5f30*/  IMAD.IADD R96, R103, 0x1, R96 ;  /* 0x0000000167607824 */ /* 0x000fc800078e0260 */
[----:B------:R-:W-:Y:S01]  /*5f40*/  IMAD.X R99, R69, 0x1, R96, P0 ;  /* 0x0000000145637824 */ /* 0x000fe200000e0660 */
[----:B---3--:R-:W-:-:S04]  /*5f50*/  IADD3 R4, P0, PT, R102, UR6, RZ ;  /* 0x0000000666047c10 */ /* 0x008fc8000ff1e0ff */
[----:B------:R-:W-:Y:S01]  /*5f60*/  IADD3.X R5, PT, PT, R96, UR7, RZ, P0, !PT ;  /* 0x0000000760057c10 */ /* 0x000fe200087fe4ff */
[----:B------:R1:W-:Y:S03]  /*5f70*/  @P1 STG.E.64 desc[UR14][R98.64+0x100], R18 ;  /* 0x0001001262001986 */ /* 0x0003e6000c101b0e */
[----:B------:R-:W-:-:S04]  /*5f80*/  LOP3.LUT R96, R5, R95, RZ, 0xfc, !PT ;  /* 0x0000005f05607212 */ /* 0x000fc800078efcff */
[----:B------:R-:W-:-:S13]  /*5f90*/  ISETP.NE.U32.AND P0, PT, R96, RZ, PT ;  /* 0x000000ff6000720c */ /* 0x000fda0003f05070 */
[----:B------:R-:W-:Y:S05]  /*5fa0*/  @P0 BRA `(.L_x_56) ;  /* 0x0000000000600947 */ /* 0x000fea0003800000 */
[----:B------:R-:W2:Y:S01]  /*5fb0*/  I2F.U32.RP R5, R97 ;  /* 0x0000006100057306 */ /* 0x000ea20000209000 */
[----:B-1----:R-:W-:Y:S01]  /*5fc0*/  MOV R98, RZ ;  /* 0x000000ff00627202 */ /* 0x002fe20000000f00 */
[----:B------:R-:W-:Y:S01]  /*5fd0*/  IMAD R4, R94, R97, R100 ;  /* 0x000000615e047224 */ /* 0x000fe200078e0264 */
[----:B------:R-:W-:Y:S02]  /*5fe0*/  ISETP.NE.U32.AND P0, PT, R97, RZ, PT ;  /* 0x000000ff6100720c */ /* 0x000fe40003f05070 */
[----:B------:R-:W-:Y:S01]  /*5ff0*/  MOV R101, RZ ;  /* 0x000000ff00657202 */ /* 0x000fe20000000f00 */
[----:B------:R-:W-:Y:S02]  /*6000*/  VIADD R4, R4, UR6 ;  /* 0x0000000604047c36 */ /* 0x000fe40008000000 */
[----:B--2---:R-:W1:Y:S02]  /*6010*/  MUFU.RCP R96, R5 ;  /* 0x0000000500607308 */ /* 0x004e640000001000 */
[----:B-1----:R-:W-:-:S06]  /*6020*/  IADD3 R96, PT, PT, R96, 0xffffffe, RZ ;  /* 0x0ffffffe60607810 */ /* 0x002fcc0007ffe0ff */
        /* <DEDUP_REMOVED lines=16> */
.L_x_56:
[----:B------:R-:W2:Y:S01]  /*6130*/  LDCU.64 UR4, c[0x0][0x420] ;  /* 0x00008400ff0477ac */ /* 0x000ea20008000a00 */
[----:B------:R-:W-:Y:S01]  /*6140*/  IMAD.MOV.U32 R96, RZ, RZ, R4 ;  /* 0x000000ffff607224 */ /* 0x000fe200078e0004 */
[----:B------:R-:W-:Y:S02]  /*6150*/  MOV R95, R5 ;  /* 0x00000005005f7202 */ /* 0x000fe40000000f00 */
[----:B------:R-:W-:Y:S01]  /*6160*/  MOV R100, 0x61a0 ;  /* 0x000061a000647802 */ /* 0x000fe20000000f00 */
[----:B--2---:R-:W-:Y:S01]  /*6170*/  IMAD.U32 R104, RZ, RZ, UR4 ;  /* 0x00000004ff687e24 */ /* 0x004fe2000f8e00ff */
[----:B------:R-:W-:Y:S02]  /*6180*/  MOV R102, UR5 ;  /* 0x0000000500667c02 */ /* 0x000fe40008000f00 */
[----:B-1---5:R-:W-:Y:S05]  /*6190*/  CALL.REL.NOINC `($__internal_0_$__cuda_sm20_div_u64) ;  /* 0x0000013800e47944 */ /* 0x022fea0003c00000 */
[----:B------:R-:W1:Y:S01]  /*61a0*/  LDCU.64 UR4, c[0x0][0x420] ;  /* 0x00008400ff0477ac */ /* 0x000e620008000a00 */
[----:B------:R-:W-:-:S04]  /*61b0*/  IADD3 R18, P0, PT, RZ, -R96, RZ ;  /* 0x80000060ff127210 */ /* 0x000fc80007f1e0ff */
[----:B------:R-:W-:Y:S02]  /*61c0*/  IADD3.X R98, PT, PT, RZ, ~R95, RZ, P0, !PT ;  /* 0x8000005fff627210 */ /* 0x000fe400007fe4ff */
[----:B-1----:R-:W-:Y:S02]  /*61d0*/  MOV R97, UR4 ;  /* 0x0000000400617c02 */ /* 0x002fe40008000f00 */
[----:B------:R-:W-:-:S03]  /*61e0*/  MOV R95, UR5 ;  /* 0x00000005005f7c02 */ /* 0x000fc60008000f00 */
[-C--:B------:R-:W-:Y:S02]  /*61f0*/  IMAD R19, R98, R97.reuse, RZ ;  /* 0x0000006162137224 */ /* 0x080fe400078e02ff */
[----:B------:R-:W-:-:S04]  /*6200*/  IMAD.WIDE.U32 R4, R18, R97, R4 ;  /* 0x0000006112047225 */ /* 0x000fc800078e0004 */
[----:B------:R-:W-:Y:S02]  /*6210*/  IMAD R18, R18, R95, R19 ;  /* 0x0000005f12127224 */ /* 0x000fe400078e0213 */
[----:B------:R-:W-:Y:S01]  /*6220*/  IMAD.MOV.U32 R19, RZ, RZ, R96 ;  /* 0x000000ffff137224 */ /* 0x000fe200078e0060 */
[----:B------:R-:W-:Y:S01]  /*6230*/  MOV R96, R4 ;  /* 0x0000000400607202 */ /* 0x000fe20000000f00 */
[----:B------:R-:W-:Y:S02]  /*6240*/  IMAD.IADD R101, R18, 0x1, R5 ;  /* 0x0000000112657824 */ /* 0x000fe400078e0205 */
.L_x_57:
[----:B------:R-:W-:Y:S05]  /*6250*/  BSYNC.RECONVERGENT B0 ;  /* 0x0000000000007941 */ /* 0x000fea0003800200 */
.L_x_55:
[----:B------:R-:W1:Y:S01]  /*6260*/  LDC.64 R4, c[0x0][0x428] ;  /* 0x00010a00ff047b82 */ /* 0x000e620000000a00 */
[----:B------:R-:W2:Y:S01]  /*6270*/  LDCU.64 UR4, c[0x0][0x380] ;  /* 0x00007000ff0477ac */ /* 0x000ea20008000a00 */
[----:B------:R-:W-:Y:S01]  /*6280*/  IMAD.WIDE R98, R92, 0x8, RZ ;  /* 0x000000085c627825 */ /* 0x000fe200078e02ff */
[--C-:B------:R-:W-:Y:S01]  /*6290*/  SHF.R.U64 R96, R96, 0x3, R101.reuse ;  /* 0x0000000360607819 */ /* 0x100fe20000001265 */
[----:B------:R-:W-:Y:S01]  /*62a0*/  BSSY.RECONVERGENT B0, `(.L_x_58) ;  /* 0x0000030000007945 */ /* 0x000fe20003800200 */
[----:B------:R-:W-:Y:S01]  /*62b0*/  SHF.R.U32.HI R101, RZ, 0x3, R101 ;  /* 0x00000003ff657819 */ /* 0x000fe20000011665 */
[C---:B------:R-:W-:Y:S01]  /*62c0*/  VIADD R18, R94.reuse, 0x1 ;  /* 0x000000015e127836 */ /* 0x040fe20000000000 */
[----:B------:R-:W-:Y:S01]  /*62d0*/  ISETP.GE.U32.AND P2, PT, R19, R96, PT ;  /* 0x000000601300720c */ /* 0x000fe20003f46070 */
[----:B------:R-:W-:-:S04]  /*62e0*/  IMAD.WIDE.U32 R98, R94, R97, R98 ;  /* 0x000000615e627225 */ /* 0x000fc800078e0062 */
[----:B------:R-:W-:Y:S01]  /*62f0*/  IMAD R96, R94, R95, R99 ;  /* 0x0000005f5e607224 */ /* 0x000fe200078e0263 */
[----:B--2---:R-:W-:Y:S02]  /*6300*/  ISETP.GE.AND P0, PT, R18, UR4, PT ;  /* 0x0000000412007c0c */ /* 0x004fe4000bf06270 */
[----:B------:R-:W-:Y:S02]  /*6310*/  SHF.R.S32.HI R18, RZ, 0x1f, R19 ;  /* 0x0000001fff127819 */ /* 0x000fe40000011413 */
[----:B------:R-:W-:Y:S02]  /*6320*/  ISETP.LT.AND P3, PT, R92, UR5, !P0 ;  /* 0x000000055c007c0c */ /* 0x000fe4000c761270 */
[----:B-1----:R-:W-:Y:S02]  /*6330*/  IADD3 R99, P1, PT, R98, R4, RZ ;  /* 0x0000000462637210 */ /* 0x002fe40007f3e0ff */
[----:B------:R-:W-:-:S03]  /*6340*/  ISETP.GE.U32.AND.EX P2, PT, R18, R101, P3, P2 ;  /* 0x000000651200720c */ /* 0x000fc60001f46120 */
[----:B------:R-:W-:Y:S01]  /*6350*/  IMAD.X R96, R96, 0x1, R5, P1 ;  /* 0x0000000160607824 */ /* 0x000fe200008e0605 */
[----:B------:R-:W-:-:S05]  /*6360*/  IADD3 R102, P1, PT, R68, R99, RZ ;  /* 0x0000006344667210 */ /* 0x000fca0007f3e0ff */
[----:B------:R-:W-:Y:S01]  /*6370*/  IMAD.X R103, R69, 0x1, R96, P1 ;  /* 0x0000000145677824 */ /* 0x000fe200008e0660 */
[----:B------:R-:W-:-:S04]  /*6380*/  IADD3 R101, P1, PT, R99, 0x100, RZ ;  /* 0x0000010063657810 */ /* 0x000fc80007f3e0ff */
[----:B------:R1:W-:Y:S01]  /*6390*/  @P2 STG.E.64 desc[UR14][R102.64], R16 ;  /* 0x0000001066002986 */ /* 0x0003e2000c101b0e */
[----:B------:R-:W-:-:S05]  /*63a0*/  IMAD.X R99, RZ, RZ, R96, P1 ;  /* 0x000000ffff637224 */ /* 0x000fca00008e0660 */
[----:B------:R-:W-:-:S04]  /*63b0*/  LOP3.LUT R95, R99, R95, RZ, 0xfc, !PT ;  /* 0x0000005f635f7212 */ /* 0x000fc800078efcff */
[----:B------:R-:W-:-:S13]  /*63c0*/  ISETP.NE.U32.AND P1, PT, R95, RZ, PT ;  /* 0x000000ff5f00720c */ /* 0x000fda0003f25070 */
[----:B------:R-:W-:Y:S05]  /*63d0*/  @P1 BRA `(.L_x_59) ;  /* 0x00000000005c1947 */ /* 0x000fea0003800000 */
[----:B------:R-:W2:Y:S01]  /*63e0*/  I2F.U32.RP R96, R97 ;  /* 0x0000006100607306 */ /* 0x000ea20000209000 */
[----:B-1----:R-:W-:Y:S01]  /*63f0*/  IMAD.SHL.U32 R16, R92, 0x8, RZ ;  /* 0x000000085c107824 */ /* 0x002fe200078e00ff */
[----:B------:R-:W-:Y:S01]  /*6400*/  MOV R98, RZ ;  /* 0x000000ff00627202 */ /* 0x000fe20000000f00 */
[----:B------:R-:W-:Y:S02]  /*6410*/  IMAD.MOV.U32 R103, RZ, RZ, RZ ;  /* 0x000000ffff677224 */ /* 0x000fe400078e00ff */
[----:B------:R-:W-:-:S05]  /*6420*/  IMAD R17, R94, R97, R16 ;  /* 0x000000615e117224 */ /* 0x000fca00078e0210 */
[----:B------:R-:W-:Y:S01]  /*6430*/  IADD3 R4, PT, PT, R4, 0x100, R17 ;  /* 0x0000010004047810 */ /* 0x000fe20007ffe011 */
[----:B--2---:R-:W1:Y:S02]  /*6440*/  MUFU.RCP R95, R96 ;  /* 0x00000060005f7308 */ /* 0x004e640000001000 */
[----:B-1----:R-:W-:-:S06]  /*6450*/  IADD3 R95, PT, PT, R95, 0xffffffe, RZ ;  /* 0x0ffffffe5f5f7810 */ /* 0x002fcc0007ffe0ff */
[----:B------:R-:W1:Y:S02]  /*6460*/  F2I.FTZ.U32.TRUNC.NTZ R99, R95 ;  /* 0x0000005f00637305 */ /* 0x000e64000021f000 */
[----:B-1----:R-:W-:-:S05]  /*6470*/  IADD3 R5, PT, PT, RZ, -R99, RZ ;  /* 0x80000063ff057210 */ /* 0x002fca0007ffe0ff */
        /* <DEDUP_REMOVED lines=13> */
.L_x_59:
[----:B------:R-:W2:Y:S01]  /*6550*/  LDCU.64 UR4, c[0x0][0x420] ;  /* 0x00008400ff0477ac */ /* 0x000ea20008000a00 */
[----:B------:R-:W-:Y:S01]  /*6560*/  MOV R98, 0x65a0 ;  /* 0x000065a000627802 */ /* 0x000fe20000000f00 */
[----:B--2---:R-:W-:Y:S01]  /*6570*/  IMAD.U32 R100, RZ, RZ, UR4 ;  /* 0x00000004ff647e24 */ /* 0x004fe2000f8e00ff */
[----:B------:R-:W-:Y:S02]  /*6580*/  MOV R97, UR5 ;  /* 0x0000000500617c02 */ /* 0x000fe40008000f00 */
[----:B-1---5:R-:W-:Y:S05]  /*6590*/  CALL.REL.NOINC `($__internal_1_$__cuda_sm20_rem_u64) ;  /* 0x0000013800f87944 */ /* 0x022fea0003c00000 */
.L_x_60:
[----:B------:R-:W-:Y:S05]  /*65a0*/  BSYNC.RECONVERGENT B0 ;  /* 0x0000000000007941 */ /* 0x000fea0003800200 */
.L_x_58:
[----:B------:R-:W1:Y:S01]  /*65b0*/  LDCU.128 UR4, c[0x0][0x420] ;  /* 0x00008400ff0477ac */ /* 0x000e620008000c00 */
[----:B------:R-:W-:Y:S01]  /*65c0*/  VIADD R4, R92, 0x20 ;  /* 0x000000205c047836 */ /* 0x000fe20000000000 */
[--C-:B------:R-:W-:Y:S01]  /*65d0*/  SHF.R.U64 R16, R102, 0x3, R103.reuse ;  /* 0x0000000366107819 */ /* 0x100fe20000001267 */
[----:B------:R-:W-:Y:S01]  /*65e0*/  IMAD.WIDE R96, R92, 0x8, RZ ;  /* 0x000000085c607825 */ /* 0x000fe200078e02ff */
[----:B------:R-:W2:Y:S01]  /*65f0*/  LDCU UR8, c[0x0][0x384] ;  /* 0x00007080ff0877ac */ /* 0x000ea20008000800 */
[----:B------:R-:W-:Y:S01]  /*6600*/  SHF.R.U32.HI R5, RZ, 0x3, R103 ;  /* 0x00000003ff057819 */ /* 0x000fe20000011667 */
[----:B------:R-:W-:Y:S01]  /*6610*/  BSSY.RECONVERGENT B0, `(.L_x_61) ;  /* 0x000003e000007945 */ /* 0x000fe20003800200 */
[----:B------:R-:W-:Y:S01]  /*6620*/  ISETP.GE.U32.AND P2, PT, R19, R16, PT ;  /* 0x000000101300720c */ /* 0x000fe20003f46070 */
[----:B-1----:R-:W-:Y:S02]  /*6630*/  IMAD.U32 R17, RZ, RZ, UR5 ;  /* 0x00000005ff117e24 */ /* 0x002fe4000f8e00ff */
[----:B------:R-:W-:Y:S01]  /*6640*/  IMAD.U32 R95, RZ, RZ, UR4 ;  /* 0x00000004ff5f7e24 */ /* 0x000fe2000f8e00ff */
[----:B--2---:R-:W-:Y:S01]  /*6650*/  ISETP.LT.AND P0, PT, R4, UR8, !P0 ;  /* 0x0000000804007c0c */ /* 0x004fe2000c701270 */
[----:B------:R-:W-:-:S02]  /*6660*/  IMAD R4, R94, R17, RZ ;  /* 0x000000115e047224 */ /* 0x000fc400078e02ff */
[----:B------:R-:W-:Y:S01]  /*6670*/  IMAD.WIDE.U32 R98, R94, R95, R96 ;  /* 0x0000005f5e627225 */ /* 0x000fe200078e0060 */
[----:B------:R-:W-:-:S03]  /*6680*/  ISETP.GE.U32.AND.EX P2, PT, R18, R5, P0, P2 ;  /* 0x000000051200720c */ /* 0x000fc60000746120 */
[----:B------:R-:W-:Y:S01]  /*6690*/  IMAD.IADD R4, R99, 0x1, R4 ;  /* 0x0000000163047824 */ /* 0x000fe200078e0204 */
[----:B------:R-:W-:-:S04]  /*66a0*/  IADD3 R98, P1, P0, R68, UR6, R98 ;  /* 0x0000000644627c10 */ /* 0x000fc8000f83e062 */
[----:B------:R-:W-:Y:S02]  /*66b0*/  IADD3.X R99, PT, PT, R69, UR7, R4, P1, P0 ;  /* 0x0000000745637c10 */ /* 0x000fe40008fe0404 */
[----:B------:R-:W-:-:S03]  /*66c0*/  IADD3 RZ, P1, P0, -R68, UR6, R98 ;  /* 0x0000000644ff7c10 */ /* 0x000fc6000f83e162 */
[----:B------:R1:W-:Y:S01]  /*66d0*/  @P2 STG.E.64 desc[UR14][R98.64+0x100], R14 ;  /* 0x0001000e62002986 */ /* 0x0003e2000c101b0e */
[----:B------:R-:W-:-:S04]  /*66e0*/  IADD3.X R4, PT, PT, ~R69, UR7, R99, P1, P0 ;  /* 0x0000000745047c10 */ /* 0x000fc80008fe0563 */
[----:B------:R-:W-:-:S04]  /*66f0*/  LOP3.LUT R4, R4, R17, RZ, 0xfc, !PT ;  /* 0x0000001104047212 */ /* 0x000fc800078efcff */
[----:B------:R-:W-:-:S13]  /*6700*/  ISETP.NE.U32.AND P0, PT, R4, RZ, PT ;  /* 0x000000ff0400720c */ /* 0x000fda0003f05070 */
[----:B------:R-:W-:Y:S05]  /*6710*/  @P0 BRA `(.L_x_62) ;  /* 0x0000000000640947 */ /* 0x000fea0003800000 */
[----:B------:R-:W1:Y:S01]  /*6720*/  I2F.U32.RP R16, R95 ;  /* 0x0000005f00107306 */ /* 0x000e620000209000 */
[----:B------:R-:W-:Y:S01]  /*6730*/  IMAD R5, R94, R95, R96 ;  /* 0x0000005f5e057224 */ /* 0x000fe200078e0260 */
[----:B------:R-:W-:Y:S01]  /*6740*/  ISETP.NE.U32.AND P0, PT, R95, RZ, PT ;  /* 0x000000ff5f00720c */ /* 0x000fe20003f05070 */
[----:B------:R-:W-:Y:S02]  /*6750*/  IMAD.MOV.U32 R18, RZ, RZ, RZ ;  /* 0x000000ffff127224 */ /* 0x000fe400078e00ff */
[----:B------:R-:W-:Y:S01]  /*6760*/  IMAD.MOV.U32 R97, RZ, RZ, RZ ;  /* 0x000000ffff617224 */ /* 0x000fe200078e00ff */
[----:B------:R-:W-:Y:S02]  /*6770*/  IADD3 R5, PT, PT, R68, UR6, R5 ;  /* 0x0000000644057c10 */ /* 0x000fe4000fffe005 */
[----:B-1----:R-:W1:Y:S02]  /*6780*/  MUFU.RCP R14, R16 ;  /* 0x00000010000e7308 */ /* 0x002e640000001000 */
[----:B-1----:R-:W-:-:S06]  /*6790*/  IADD3 R14, PT, PT, R14, 0xffffffe, RZ ;  /* 0x0ffffffe0e0e7810 */ /* 0x002fcc0007ffe0ff */
[----:B------:R-:W1:Y:S02]  /*67a0*/  F2I.FTZ.U32.TRUNC.NTZ R19, R14 ;  /* 0x0000000e00137305 */ /* 0x000e64000021f000 */
[----:B-1----:R-:W-:-:S05]  /*67b0*/  IADD3 R4, PT, PT, RZ, -R19, RZ ;  /* 0x80000013ff047210 */ /* 0x002fca0007ffe0ff */
[----:B------:R-:W-:Y:S01]  /*67c0*/  IMAD R15, R4, R95, RZ ;  /* 0x0000005f040f7224 */ /* 0x000fe200078e02ff */
[----:B------:R-:W-:-:S03]  /*67d0*/  IADD3 R4, PT, PT, -R68, UR6, R5 ;  /* 0x0000000644047c10 */ /* 0x000fc6000fffe105 */
        /* <DEDUP_REMOVED lines=13> */
.L_x_62:
[----:B------:R-:W2:Y:S01]  /*68b0*/  LDCU.64 UR4, c[0x0][0x420] ;  /* 0x00008400ff0477ac */ /* 0x000ea20008000a00 */
[----:B------:R-:W-:Y:S02]  /*68c0*/  IADD3 R4, P1, P0, -R68, UR6, R98 ;  /* 0x0000000644047c10 */ /* 0x000fe4000f83e162 */
[----:B------:R-:W-:Y:S02]  /*68d0*/  MOV R100, 0x6940 ;  /* 0x0000694000647802 */ /* 0x000fe40000000f00 */
[----:B------:R-:W-:Y:S02]  /*68e0*/  IADD3.X R5, PT, PT, ~R69, UR7, R99, P1, P0 ;  /* 0x0000000745057c10 */ /* 0x000fe40008fe0563 */
[----:B------:R-:W-:-:S03]  /*68f0*/  MOV R96, R4 ;  /* 0x0000000400607202 */ /* 0x000fc60000000f00 */
[----:B------:R-:W-:Y:S02]  /*6900*/  IMAD.MOV.U32 R95, RZ, RZ, R5 ;  /* 0x000000ffff5f7224 */ /* 0x000fe400078e0005 */
[----:B--2---:R-:W-:Y:S02]  /*6910*/  IMAD.U32 R104, RZ, RZ, UR4 ;  /* 0x00000004ff687e24 */ /* 0x004fe4000f8e00ff */
[----:B------:R-:W-:Y:S02]  /*6920*/  IMAD.U32 R102, RZ, RZ, UR5 ;  /* 0x00000005ff667e24 */ /* 0x000fe4000f8e00ff */
        /* <DEDUP_REMOVED lines=8> */
[----:B------:R-:W-:Y:S01]  /*69b0*/  IMAD R14, R14, R17, R15 ;  /* 0x000000110e0e7224 */ /* 0x000fe200078e020f */
[----:B------:R-:W-:Y:S01]  /*69c0*/  MOV R16, R4 ;  /* 0x0000000400107202 */ /* 0x000fe20000000f00 */
[----:B------:R-:W-:Y:S02]  /*69d0*/  IMAD.MOV.U32 R15, RZ, RZ, R96 ;  /* 0x000000ffff0f7224 */ /* 0x000fe400078e0060 */
[----:B------:R-:W-:Y:S02]  /*69e0*/  IMAD.IADD R97, R14, 0x1, R5 ;  /* 0x000000010e617824 */ /* 0x000fe400078e0205 */
.L_x_63:
[----:B------:R-:W-:Y:S05]  /*69f0*/  BSYNC.RECONVERGENT B0 ;  /* 0x0000000000007941 */ /* 0x000fea0003800200 */
.L_x_61:
        /* <DEDUP_REMOVED lines=14> */
[----:B------:R-:W-:Y:S02]  /*6ae0*/  ISETP.GE.U32.AND.EX P3, PT, R14, R97, P4, P3 ;  /* 0x000000610e00720c */ /* 0x000fe40002766130 */
[----:B------:R-:W-:-:S04]  /*6af0*/  IADD3 R19, P2, PT, R4, R19, RZ ;  /* 0x0000001304137210 */ /* 0x000fc80007f5e0ff */
[----:B------:R-:W-:Y:S02]  /*6b00*/  IADD3.X R16, PT, PT, R5, R16, R5, P2, P1 ;  /* 0x0000001005107210 */ /* 0x000fe400017e2405 */
        /* <DEDUP_REMOVED lines=8> */
[----:B------:R-:W1:Y:S01]  /*6b90*/  I2F.U32.RP R16, R95 ;  /* 0x0000005f00107306 */ /* 0x000e620000209000 */
[----:B------:R-:W-:Y:S02]  /*6ba0*/  IMAD R5, R94, R95, R102 ;  /* 0x0000005f5e057224 */ /* 0x000fe400078e0266 */
[----:B------:R-:W-:Y:S02]  /*6bb0*/  IMAD.MOV.U32 R18, RZ, RZ, RZ ;  /* 0x000000ffff127224 */ /* 0x000fe400078e00ff */
[----:B------:R-:W-:Y:S01]  /*6bc0*/  IMAD.MOV.U32 R103, RZ, RZ, RZ ;  /* 0x000000ffff677224 */ /* 0x000fe200078e00ff */
[----:B------:R-:W-:-:S04]  /*6bd0*/  IADD3 R5, PT, PT, R4, 0x100, R5 ;  /* 0x0000010004057810 */ /* 0x000fc80007ffe005 */
[----:B------:R-:W-:Y:S01]  /*6be0*/  IADD3 R5, PT, PT, R5, R4, RZ ;  /* 0x0000000405057210 */ /* 0x000fe20007ffe0ff */
[----:B-1----:R-:W1:Y:S02]  /*6bf0*/  MUFU.RCP R13, R16 ;  /* 0x00000010000d7308 */ /* 0x002e640000001000 */
        /* <DEDUP_REMOVED lines=16> */
.L_x_65:
[----:B------:R-:W2:Y:S01]  /*6d00*/  LDCU.64 UR4, c[0x0][0x420] ;  /* 0x00008400ff0477ac */ /* 0x000ea20008000a00 */
[----:B------:R-:W-:Y:S01]  /*6d10*/  MOV R98, 0x6d50 ;  /* 0x00006d5000627802 */ /* 0x000fe20000000f00 */
[----:B--2---:R-:W-:Y:S01]  /*6d20*/  IMAD.U32 R100, RZ, RZ, UR4 ;  /* 0x00000004ff647e24 */ /* 0x004fe2000f8e00ff */
[----:B-1----:R-:W-:Y:S02]  /*6d30*/  MOV R97, UR5 ;  /* 0x0000000500617c02 */ /* 0x002fe40008000f00 */
[----:B-----5:R-:W-:Y:S05]  /*6d40*/  CALL.REL.NOINC `($__internal_1_$__cuda_sm20_rem_u64) ;  /* 0x00000134000c7944 */ /* 0x020fea0003c00000 */
.L_x_66:
[----:B------:R-:W-:Y:S05]  /*6d50*/  BSYNC.RECONVERGENT B0 ;  /* 0x0000000000007941 */ /* 0x000fea0003800200 */
.L_x_64:
[----:B------:R-:W1:Y:S01]  /*6d60*/  LDCU.128 UR4, c[0x0][0x420] ;  /* 0x00008400ff0477ac */ /* 0x000e620008000c00 */
[----:B------:R-:W-:Y:S01]  /*6d70*/  IMAD.WIDE R96, R92, 0x8, RZ ;  /* 0x000000085c607825 */ /* 0x000fe200078e02ff */
[--C-:B------:R-:W-:Y:S01]  /*6d80*/  SHF.R.U64 R12, R102, 0x3, R103.reuse ;  /* 0x00000003660c7819 */ /* 0x100fe20000001267 */
[----:B------:R-:W-:Y:S01]  /*6d90*/  BSSY.RECONVERGENT B0, `(.L_x_67) ;  /* 0x0000044000007945 */ /* 0x000fe20003800200 */
[----:B------:R-:W2:Y:S01]  /*6da0*/  LDCU UR8, c[0x0][0x384] ;  /* 0x00007080ff0877ac */ /* 0x000ea20008000800 */
[----:B------:R-:W-:Y:S01]  /*6db0*/  VIADD R5, R92, 0x20 ;  /* 0x000000205c057836 */ /* 0x000fe20000000000 */
[----:B------:R-:W-:Y:S02]  /*6dc0*/  ISETP.GE.U32.AND P1, PT, R15, R12, PT ;  /* 0x0000000c0f00720c */ /* 0x000fe40003f26070 */
[----:B------:R-:W-:Y:S01]  /*6dd0*/  SHF.R.U32.HI R19, RZ, 0x3, R103 ;  /* 0x00000003ff137819 */ /* 0x000fe20000011667 */
[----:B-1----:R-:W-:Y:S02]  /*6de0*/  IMAD.U32 R13, RZ, RZ, UR5 ;  /* 0x00000005ff0d7e24 */ /* 0x002fe4000f8e00ff */
[----:B------:R-:W-:-:S02]  /*6df0*/  IMAD.U32 R17, RZ, RZ, UR4 ;  /* 0x00000004ff117e24 */ /* 0x000fc4000f8e00ff */
[C---:B------:R-:W-:Y:S01]  /*6e00*/  IMAD R4, R94.reuse, R13, RZ ;  /* 0x0000000d5e047224 */ /* 0x040fe200078e02ff */
[----:B--2---:R-:W-:Y:S01]  /*6e10*/  ISETP.LT.AND P3, PT, R5, UR8, !P0 ;  /* 0x0000000805007c0c */ /* 0x004fe2000c761270 */
[----:B------:R-:W-:-:S03]  /*6e20*/  IMAD.WIDE.U32 R98, R94, R17, R96 ;  /* 0x000000115e627225 */ /* 0x000fc600078e0060 */
[----:B------:R-:W-:Y:S01]  /*6e30*/  ISETP.GE.U32.AND.EX P1, PT, R14, R19, P3, P1 ;  /* 0x000000130e00720c */ /* 0x000fe20001f26110 */
[----:B------:R-:W-:Y:S01]  /*6e40*/  IMAD.IADD R12, R99, 0x1, R4 ;  /* 0x00000001630c7824 */ /* 0x000fe200078e0204 */
[----:B------:R-:W-:-:S04]  /*6e50*/  IADD3 R4, P2, P0, R68, UR6, R98 ;  /* 0x0000000644047c10 */ /* 0x000fc8000f85e062 */
[----:B------:R-:W-:Y:S02]  /*6e60*/  IADD3.X R12, PT, PT, R69, UR7, R12, P2, P0 ;  /* 0x00000007450c7c10 */ /* 0x000fe400097e040c */
[----:B------:R-:W-:-:S04]  /*6e70*/  IADD3 R14, P0, PT, R4, UR6, RZ ;  /* 0x00000006040e7c10 */ /* 0x000fc8000ff1e0ff */
[----:B------:R-:W-:Y:S02]  /*6e80*/  IADD3.X R15, PT, PT, R12, UR7, RZ, P0, !PT ;  /* 0x000000070c0f7c10 */ /* 0x000fe400087fe4ff */
[----:B------:R-:W-:-:S03]  /*6e90*/  IADD3 RZ, P2, P0, -R68, UR6, R14 ;  /* 0x0000000644ff7c10 */ /* 0x000fc6000f85e10e */
[----:B------:R1:W-:Y:S01]  /*6ea0*/  @P1 STG.E.64 desc[UR14][R14.64+0x100], R10 ;  /* 0x0001000a0e001986 */ /* 0x0003e2000c101b0e */
[----:B------:R-:W-:-:S04]  /*6eb0*/  IADD3.X R4, PT, PT, ~R69, UR7, R15, P2, P0 ;  /* 0x0000000745047c10 */ /* 0x000fc800097e050f */
[----:B------:R-:W-:-:S04]  /*6ec0*/  LOP3.LUT R4, R4, R13, RZ, 0xfc, !PT ;  /* 0x0000000d04047212 */ /* 0x000fc800078efcff */
[----:B------:R-:W-:-:S13]  /*6ed0*/  ISETP.NE.U32.AND P0, PT, R4, RZ, PT ;  /* 0x000000ff0400720c */ /* 0x000fda0003f05070 */
[----:B------:R-:W-:Y:S05]  /*6ee0*/  @P0 BRA `(.L_x_68) ;  /* 0x0000000000680947 */ /* 0x000fea0003800000 */
[----:B------:R-:W2:Y:S01]  /*6ef0*/  I2F.U32.RP R12, R17 ;  /* 0x00000011000c7306 */ /* 0x000ea20000209000 */
[----:B------:R-:W-:Y:S01]  /*6f00*/  IMAD R5, R94, R17, R96 ;  /* 0x000000115e057224 */ /* 0x000fe200078e0260 */
[----:B------:R-:W-:Y:S01]  /*6f10*/  ISETP.NE.U32.AND P0, PT, R17, RZ, PT ;  /* 0x000000ff1100720c */ /* 0x000fe20003f05070 */
[----:B-1----:R-:W-:Y:S01]  /*6f20*/  IMAD.MOV.U32 R14, RZ, RZ, RZ ;  /* 0x000000ffff0e7224 */ /* 0x002fe200078e00ff */
[----:B------:R-:W-:Y:S02]  /*6f30*/  MOV R19, RZ ;  /* 0x000000ff00137202 */ /* 0x000fe40000000f00 */
[----:B------:R-:W-:-:S04]  /*6f40*/  IADD3 R5, PT, PT, R68, UR6, R5 ;  /* 0x0000000644057c10 */ /* 0x000fc8000fffe005 */
[----:B------:R-:W-:Y:S01]  /*6f50*/  IADD3 R5, PT, PT, R5, UR6, RZ ;  /* 0x0000000605057c10 */ /* 0x000fe2000fffe0ff */
[----:B--2---:R-:W1:Y:S02]  /*6f60*/  MUFU.RCP R10, R12 ;  /* 0x0000000c000a7308 */ /* 0x004e640000001000 */
[----:B-1----:R-:W-:-:S06]  /*6f70*/  VIADD R10, R10, 0xffffffe ;  /* 0x0ffffffe0a0a7836 */ /* 0x002fcc0000000000 */
[----:B------:R-:W1:Y:S02]  /*6f80*/  F2I.FTZ.U32.TRUNC.NTZ R15, R10 ;  /* 0x0000000a000f7305 */ /* 0x000e64000021f000 */
[----:B-1----:R-:W-:-:S04]  /*6f90*/  IMAD.MOV R4, RZ, RZ, -R15 ;  /* 0x000000ffff047224 */ /* 0x002fc800078e0a0f */
        /* <DEDUP_REMOVED lines=15> */
.L_x_68:
        /* <DEDUP_REMOVED lines=20> */
.L_x_69:
[----:B------:R-:W-:Y:S05]  /*71d0*/  BSYNC.RECONVERGENT B0 ;  /* 0x0000000000007941 */ /* 0x000fea0003800200 */
.L_x_67:
        /* <DEDUP_REMOVED lines=8> */
[----:B------:R-:W-:Y:S01]  /*7260*/  IMAD.WIDE.U32 R98, R94, R17, R96 ;  /* 0x000000115e627225 */ /* 0x000fe200078e0060 */
[----:B------:R-:W-:Y:S02]  /*7270*/  SHF.R.S32.HI R10, RZ, 0x1f, R11 ;  /* 0x0000001fff0a7819 */ /* 0x000fe4000001140b */
[----:B--2---:R-:W-:Y:S01]  /*7280*/  ISETP.GE.AND P0, PT, R12, UR4, PT ;  /* 0x000000040c007c0c */ /* 0x004fe2000bf06270 */
[----:B------:R-:W-:-:S03]  /*7290*/  IMAD R12, R94, R13, R99 ;  /* 0x0000000d5e0c7224 */ /* 0x000fc600078e0263 */
[----:B------:R-:W-:Y:S02]  /*72a0*/  ISETP.LT.AND P4, PT, R92, UR5, !P0 ;  /* 0x000000055c007c0c */ /* 0x000fe4000c781270 */
[----:B-1----:R-:W-:Y:S02]  /*72b0*/  IADD3 R15, P2, PT, R98, R4, RZ ;  /* 0x00000004620f7210 */ /* 0x002fe40007f5e0ff */
[----:B------:R-:W-:Y:S02]  /*72c0*/  ISETP.GE.U32.AND.EX P3, PT, R10, R19, P4, P3 ;  /* 0x000000130a00720c */ /* 0x000fe40002766130 */
[----:B------:R-:W-:-:S04]  /*72d0*/  IADD3 R15, P1, PT, R4, R15, RZ ;  /* 0x0000000f040f7210 */ /* 0x000fc80007f3e0ff */
[----:B------:R-:W-:Y:S02]  /*72e0*/  IADD3.X R12, PT, PT, R5, R12, R5, P1, P2 ;  /* 0x0000000c050c7210 */ /* 0x000fe40000fe4405 */
[----:B------:R-:W-:-:S05]  /*72f0*/  IADD3 R15, P1, PT, R15, R4, RZ ;  /* 0x000000040f0f7210 */ /* 0x000fca0007f3e0ff */
        /* <DEDUP_REMOVED lines=14> */
[----:B------:R-:W-:Y:S01]  /*73e0*/  LEA R5, R4, R5, 0x1 ;  /* 0x0000000504057211 */ /* 0x000fe200078e08ff */
        /* <DEDUP_REMOVED lines=17> */
.L_x_71:
[----:B------:R-:W2:Y:S01]  /*7500*/  LDCU.64 UR4, c[0x0][0x420] ;  /* 0x00008400ff0477ac */ /* 0x000ea20008000a00 */
[----:B------:R-:W-:Y:S01]  /*7510*/  MOV R98, 0x7550 ;  /* 0x0000755000627802 */ /* 0x000fe20000000f00 */
[----:B--2---:R-:W-:Y:S01]  /*7520*/  IMAD.U32 R100, RZ, RZ, UR4 ;  /* 0x00000004ff647e24 */ /* 0x004fe2000f8e00ff */
[----:B------:R-:W-:Y:S02]  /*7530*/  MOV R97, UR5 ;  /* 0x0000000500617c02 */ /* 0x000fe40008000f00 */
[----:B-1---5:R-:W-:Y:S05]  /*7540*/  CALL.REL.NOINC `($__internal_1_$__cuda_sm20_rem_u64) ;  /* 0x0000012c000c7944 */ /* 0x022fea0003c00000 */
.L_x_72:
[----:B------:R-:W-:Y:S05]  /*7550*/  BSYNC.RECONVERGENT B0 ;  /* 0x0000000000007941 */ /* 0x000fea0003800200 */
.L_x_70:
[----:B------:R-:W1:Y:S01]  /*7560*/  LDC.64 R4, c[0x0][0x420] ;  /* 0x00010800ff047b82 */ /* 0x000e620000000a00 */
[----:B------:R-:W2:Y:S01]  /*7570*/  LDCU UR9, c[0x0][0x384] ;  /* 0x00007080ff0977ac */ /* 0x000ea20008000800 */
[----:B------:R-:W-:Y:S01]  /*7580*/  IMAD.WIDE R14, R92, 0x8, RZ ;  /* 0x000000085c0e7825 */ /* 0x000fe200078e02ff */
[--C-:B------:R-:W-:Y:S02]  /*7590*/  SHF.R.U64 R12, R102, 0x3, R103.reuse ;  /* 0x00000003660c7819 */ /* 0x100fe40000001267 */
[----:B------:R-:W-:Y:S02]  /*75a0*/  SHF.R.U32.HI R13, RZ, 0x3, R103 ;  /* 0x00000003ff0d7819 */ /* 0x000fe40000011667 */
[----:B------:R-:W-:Y:S01]  /*75b0*/  ISETP.GE.U32.AND P1, PT, R11, R12, PT ;  /* 0x0000000c0b00720c */ /* 0x000fe20003f26070 */
[----:B------:R-:W3:Y:S01]  /*75c0*/  LDC.64 R8, c[0x0][0x428] ;  /* 0x00010a00ff087b82 */ /* 0x000ee20000000a00 */
[----:B-1----:R-:W-:-:S04]  /*75d0*/  IMAD.WIDE.U32 R14, R94, R4, R14 ;  /* 0x000000045e0e7225 */ /* 0x002fc800078e000e */
[----:B------:R-:W-:Y:S02]  /*75e0*/  VIADD R4, R92, 0x20 ;  /* 0x000000205c047836 */ /* 0x000fe40000000000 */
[----:B------:R-:W-:-:S03]  /*75f0*/  IMAD R12, R94, R5, R15 ;  /* 0x000000055e0c7224 */ /* 0x000fc600078e020f */
[----:B--2---:R-:W-:Y:S02]  /*7600*/  ISETP.LT.AND P3, PT, R4, UR9, !P0 ;  /* 0x0000000904007c0c */ /* 0x004fe4000c761270 */
[----:B---3--:R-:W-:Y:S02]  /*7610*/  IADD3 R11, P2, P0, R68, R8, R14 ;  /* 0x00000008440b7210 */ /* 0x008fe4000785e00e */
[----:B------:R-:W-:Y:S02]  /*7620*/  ISETP.GE.U32.AND.EX P3, PT, R10, R13, P3, P1 ;  /* 0x0000000d0a00720c */ /* 0x000fe40001f66110 */
[C---:B------:R-:W-:Y:S02]  /*7630*/  IADD3 R11, P1, PT, R8.reuse, R11, RZ ;  /* 0x0000000b080b7210 */ /* 0x040fe40007f3e0ff */
[----:B------:R-:W-:Y:S02]  /*7640*/  IADD3.X R12, PT, PT, R69, R9, R12, P2, P0 ;  /* 0x00000009450c7210 */ /* 0x000fe400017e040c */
[----:B------:R-:W-:-:S04]  /*7650*/  IADD3 R8, P0, PT, R8, R11, RZ ;  /* 0x0000000b08087210 */ /* 0x000fc80007f1e0ff */
[----:B------:R-:W-:-:S05]  /*7660*/  IADD3.X R9, PT, PT, R9, R9, R12, P0, P1 ;  /* 0x0000000909097210 */ /* 0x000fca00007e240c */
[----:B------:R1:W-:Y:S04]  /*7670*/  @P3 STG.E.64 desc[UR14][R8.64+0x100], R6 ;  /* 0x0001000608003986 */ /* 0x0003e8000c101b0e */
.L_x_48:
[----:B------:R-:W-:Y:S05]  /*7680*/  BSYNC.RECONVERGENT B1 ;  /* 0x0000000000017941 */ /* 0x000fea0003800200 */
.L_x_46:
[----:B------:R-:W4:Y:S01]  /*7690*/  S2UR UR4, SR_CTAID.Y ;  /* 0x00000000000479c3 */ /* 0x000f220000002600 */
[----:B------:R-:W2:Y:S01]  /*76a0*/  LDCU UR6, c[0x0][0x398] ;  /* 0x00007300ff0677ac */ /* 0x000ea20008000800 */
[----:B------:R-:W-:Y:S01]  /*76b0*/  IADD3 R114, P0, PT, R72, R114, RZ ;  /* 0x0000007248727210 */ /* 0x000fe20007f1e0ff */
[----:B------:R-:W-:Y:S01]  /*76c0*/  BSSY.RECONVERGENT B1, `(.L_x_73) ;  /* 0x00001ad000017945 */ /* 0x000fe20003800200 */
[----:B-1-3--:R-:W-:Y:S01]  /*76d0*/  VIADD R7, R94, 0x8 ;  /* 0x000000085e077836 */ /* 0x00afe20000000000 */
[----:B------:R-:W-:Y:S01]  /*76e0*/  UMOV UR5, 0xffffffff ;  /* 0xffffffff00057882 */ /* 0x000fe20000000000 */
[----:B------:R-:W-:Y:S02]  /*76f0*/  IADD3.X R115, PT, PT, R73, R105, RZ, P0, !PT ;  /* 0x0000006949737210 */ /* 0x000fe400007fe4ff */
[----:B------:R-:W1:Y:S01]  /*7700*/  S2UR UR7, SR_CTAID.X ;  /* 0x00000000000779c3 */ /* 0x000e620000002500 */
[----:B--2---:R-:W-:Y:S02]  /*7710*/  USHF.L.U32 UR5, UR5, UR6, URZ ;  /* 0x0000000605057299 */ /* 0x004fe400080006ff */
[----:B----4-:R-:W-:-:S02]  /*7720*/  USHF.L.U32 UR4, UR4, UR6, URZ ;  /* 0x0000000604047299 */ /* 0x010fc400080006ff */
[----:B-1----:R-:W-:Y:S02]  /*7730*/  ULOP3.LUT UR5, UR7, UR5, URZ, 0x30, !UPT ;  /* 0x0000000507057292 */ /* 0x002fe4000f8e30ff */
[----:B------:R-:W-:Y:S02]  /*7740*/  USHF.R.U32.HI UR6, URZ, UR6, UR7 ;  /* 0x00000006ff067299 */ /* 0x000fe40008011607 */
[----:B------:R-:W-:Y:S02]  /*7750*/  UIADD3 UR4, UPT, UPT, UR4, UR5, URZ ;  /* 0x0000000504047290 */ /* 0x000fe4000fffe0ff */
[----:B------:R-:W-:Y:S02]  /*7760*/  USHF.L.U32 UR6, UR6, 0x6, URZ ;  /* 0x0000000606067899 */ /* 0x000fe400080006ff */
[----:B------:R-:W-:-:S04]  /*7770*/  ULEA UR4, UR4, 0x40, 0x6 ;  /* 0x0000004004047891 */ /* 0x000fc8000f8e30ff */
[----:B------:R-:W-:-:S09]  /*7780*/  UISETP.GE.AND UP0, UPT, UR6, UR4, UPT ;  /* 0x000000040600728c */ /* 0x000fd2000bf06270 */
[----:B------:R-:W-:Y:S05]  /*7790*/  BRA.U UP0, `(.L_x_74) ;  /* 0x0000001500fc7547 */ /* 0x000fea000b800000 */
[----:B------:R-:W-:Y:S01]  /*77a0*/  IADD3 R10, P0, PT, -R2, R114, RZ ;  /* 0x00000072020a7210 */ /* 0x000fe20007f1e1ff */
[----:B------:R-:W-:Y:S04]  /*77b0*/  BSSY.RECONVERGENT B0, `(.L_x_75) ;  /* 0x0000029000007945 */ /* 0x000fe80003800200 */
[----:B------:R-:W-:-:S05]  /*77c0*/  IMAD.X R11, R115, 0x1, ~R3, P0 ;  /* 0x00000001730b7824 */ /* 0x000fca00000e0e03 */
[----:B------:R-:W-:-:S04]  /*77d0*/  LOP3.LUT R5, R11, R90, RZ, 0xfc, !PT ;  /* 0x0000005a0b057212 */ /* 0x000fc800078efcff */
[----:B------:R-:W-:-:S13]  /*77e0*/  ISETP.NE.U32.AND P0, PT, R5, RZ, PT ;  /* 0x000000ff0500720c */ /* 0x000fda0003f05070 */
[----:B------:R-:W-:Y:S05]  /*77f0*/  @P0 BRA `(.L_x_76) ;  /* 0x0000000000580947 */ /* 0x000fea0003800000 */
[----:B------:R-:W1:Y:S01]  /*7800*/  I2F.U32.RP R12, R91 ;  /* 0x0000005b000c7306 */ /* 0x000e620000209000 */
[----:B------:R-:W-:-:S07]  /*7810*/  ISETP.NE.U32.AND P0, PT, R91, RZ, PT ;  /* 0x000000ff5b00720c */ /* 0x000fce0003f05070 */
[----:B-1----:R-:W1:Y:S02]  /*7820*/  MUFU.RCP R8, R12 ;  /* 0x0000000c00087308 */ /* 0x002e640000001000 */
[----:B-1----:R-:W-:-:S06]  /*7830*/  IADD3 R8, PT, PT, R8, 0xffffffe, RZ ;  /* 0x0ffffffe08087810 */ /* 0x002fcc0007ffe0ff */
[----:B------:R-:W1:Y:S02]  /*7840*/  F2I.FTZ.U32.TRUNC.NTZ R9, R8 ;  /* 0x0000000800097305 */ /* 0x000e64000021f000 */
[----:B-1----:R-:W-:Y:S01]  /*7850*/  IADD3 R5, PT, PT, RZ, -R9, RZ ;  /* 0x80000009ff057210 */ /* 0x002fe20007ffe0ff */
[----:B------:R-:W-:-:S04]  /*7860*/  IMAD.MOV.U32 R8, RZ, RZ, RZ ;  /* 0x000000ffff087224 */ /* 0x000fc800078e00ff */
        /* <DEDUP_REMOVED lines=15> */
.L_x_76:
        /* <DEDUP_REMOVED lines=11> */
[----:B------:R-:W-:Y:S01]  /*7a10*/  IMAD R5, R90, R5, R6 ;  /* 0x000000055a057224 */ /* 0x000fe200078e0206 */
[----:B------:R-:W-:-:S04]  /*7a20*/  MOV R6, R12 ;  /* 0x0000000c00067202 */ /* 0x000fc80000000f00 */
[----:B------:R-:W-:Y:S02]  /*7a30*/  IADD3 R5, PT, PT, R5, R13, RZ ;  /* 0x0000000d05057210 */ /* 0x000fe40007ffe0ff */
.L_x_77:
[----:B------:R-:W-:Y:S05]  /*7a40*/  BSYNC.RECONVERGENT B0 ;  /* 0x0000000000007941 */ /* 0x000fea0003800200 */
.L_x_75:
[----:B------:R-:W1:Y:S01]  /*7a50*/  LDCU.64 UR4, c[0x0][0x380] ;  /* 0x00007000ff0477ac */ /* 0x000e620008000a00 */
[--C-:B------:R-:W-:Y:S02]  /*7a60*/  SHF.R.U64 R6, R6, 0x3, R5.reuse ;  /* 0x0000000306067819 */ /* 0x100fe40000001205 */
[----:B------:R-:W-:Y:S02]  /*7a70*/  SHF.R.U32.HI R5, RZ, 0x3, R5 ;  /* 0x00000003ff057819 */ /* 0x000fe40000011605 */
[----:B------:R-:W-:Y:S02]  /*7a80*/  ISETP.GE.U32.AND P0, PT, R9, R6, PT ;  /* 0x000000060900720c */ /* 0x000fe40003f06070 */
[----:B------:R-:W-:Y:S02]  /*7a90*/  SHF.R.S32.HI R8, RZ, 0x1f, R9 ;  /* 0x0000001fff087819 */ /* 0x000fe40000011409 */
[----:B-1----:R-:W-:-:S04]  /*7aa0*/  ISETP.GE.AND P1, PT, R92, UR5, PT ;  /* 0x000000055c007c0c */ /* 0x002fc8000bf26270 */
[----:B------:R-:W-:-:S04]  /*7ab0*/  ISETP.LT.AND P2, PT, R7, UR4, !P1 ;  /* 0x0000000407007c0c */ /* 0x000fc8000cf41270 */
[----:B------:R-:W-:-:S13]  /*7ac0*/  ISETP.GE.U32.AND.EX P0, PT, R8, R5, P2, P0 ;  /* 0x000000050800720c */ /* 0x000fda0001706100 */
[----:B------:R1:W4:Y:S01]  /*7ad0*/  @P0 LDG.E.LTC128B.64 R88, desc[UR14][R114.64] ;  /* 0x0000000e72580981 */ /* 0x000322000c1e1b20 */
[----:B------:R-:W-:Y:S01]  /*7ae0*/  IADD3 R6, P0, PT, R10, 0x100, RZ ;  /* 0x000001000a067810 */ /* 0x000fe20007f1e0ff */
[----:B------:R-:W-:Y:S04]  /*7af0*/  BSSY.RECONVERGENT B0, `(.L_x_78) ;  /* 0x000001f000007945 */ /* 0x000fe80003800200 */
[----:B------:R-:W-:-:S05]  /*7b00*/  IMAD.X R5, RZ, RZ, R11, P0 ;  /* 0x000000ffff057224 */ /* 0x000fca00000e060b */
        /* <DEDUP_REMOVED lines=23> */
.L_x_79:
[----:B------:R-:W-:Y:S01]  /*7c80*/  IMAD.MOV.U32 R101, RZ, RZ, R6 ;  /* 0x000000ffff657224 */ /* 0x000fe200078e0006 */
[----:B------:R-:W-:Y:S01]  /*7c90*/  MOV R100, R91 ;  /* 0x0000005b00647202 */ /* 0x000fe20000000f00 */
[----:B------:R-:W-:Y:S01]  /*7ca0*/  IMAD.MOV.U32 R99, RZ, RZ, R5 ;  /* 0x000000ffff637224 */ /* 0x000fe200078e0005 */
[----:B------:R-:W-:Y:S02]  /*7cb0*/  MOV R97, R90 ;  /* 0x0000005a00617202 */ /* 0x000fe40000000f00 */
[----:B------:R-:W-:Y:S02]  /*7cc0*/  MOV R98, 0x7ce0 ;  /* 0x00007ce000627802 */ /* 0x000fe40000000f00 */
[----:B----45:R-:W-:Y:S05]  /*7cd0*/  CALL.REL.NOINC `($__internal_1_$__cuda_sm20_rem_u64) ;  /* 0x0000012400287944 */ /* 0x030fea0003c00000 */
.L_x_80:
[----:B------:R-:W-:Y:S05]  /*7ce0*/  BSYNC.RECONVERGENT B0 ;  /* 0x0000000000007941 */ /* 0x000fea0003800200 */
.L_x_78:
[----:B------:R-:W1:Y:S01]  /*7cf0*/  LDCU.64 UR4, c[0x0][0x380] ;  /* 0x00007000ff0477ac */ /* 0x000e620008000a00 */
[--C-:B------:R-:W-:Y:S02]  /*7d00*/  SHF.R.U64 R10, R102, 0x3, R103.reuse ;  /* 0x00000003660a7819 */ /* 0x100fe40000001267 */
[----:B------:R-:W-:Y:S02]  /*7d10*/  SHF.R.U32.HI R11, RZ, 0x3, R103 ;  /* 0x00000003ff0b7819 */ /* 0x000fe40000011667 */
[----:B------:R-:W-:Y:S02]  /*7d20*/  ISETP.GE.U32.AND P2, PT, R9, R10, PT ;  /* 0x0000000a0900720c */ /* 0x000fe40003f46070 */
[----:B-1----:R-:W-:-:S04]  /*7d30*/  ISETP.GE.AND P0, PT, R4, UR5, PT ;  /* 0x0000000504007c0c */ /* 0x002fc8000bf06270 */
[----:B------:R-:W-:-:S04]  /*7d40*/  ISETP.LT.AND P3, PT, R7, UR4, !P0 ;  /* 0x0000000407007c0c */ /* 0x000fc8000c761270 */
        /* <DEDUP_REMOVED lines=34> */
.L_x_82:
        /* <DEDUP_REMOVED lines=14> */
.L_x_83:
[----:B------:R-:W-:Y:S05]  /*8050*/  BSYNC.RECONVERGENT B0 ;  /* 0x0000000000007941 */ /* 0x000fea0003800200 */
.L_x_81:
[----:B------:R-:W1:Y:S01]  /*8060*/  LDCU UR4, c[0x0][0x380] ;  /* 0x00007000ff0477ac */ /* 0x000e620008000800 */
[----:B------:R-:W-:Y:S01]  /*8070*/  SHF.R.U64 R12, R10, 0x3, R7 ;  /* 0x000000030a0c7819 */ /* 0x000fe20000001207 */
[----:B------:R-:W-:-:S03]  /*8080*/  VIADD R10, R94, 0x9 ;  /* 0x000000095e0a7836 */ /* 0x000fc60000000000 */
[----:B------:R-:W-:Y:S02]  /*8090*/  ISETP.GE.U32.AND P2, PT, R11, R12, PT ;  /* 0x0000000c0b00720c */ /* 0x000fe40003f46070 */
[----:B------:R-:W-:Y:S02]  /*80a0*/  SHF.R.U32.HI R12, RZ, 0x3, R7 ;  /* 0x00000003ff0c7819 */ /* 0x000fe40000011607 */
[----:B------:R-:W-:Y:S02]  /*80b0*/  SHF.R.S32.HI R7, RZ, 0x1f, R11 ;  /* 0x0000001fff077819 */ /* 0x000fe4000001140b */
[----:B-1----:R-:W-:-:S04]  /*80c0*/  ISETP.LT.AND P1, PT, R10, UR4, !P1 ;  /* 0x000000040a007c0c */ /* 0x002fc8000cf21270 */
[----:B------:R-:W-:-:S13]  /*80d0*/  ISETP.GE.U32.AND.EX P1, PT, R7, R12, P1, P2 ;  /* 0x0000000c0700720c */ /* 0x000fda0000f26120 */
[----:B------:R1:W4:Y:S01]  /*80e0*/  @P1 LDG.E.LTC128B.64 R84, desc[UR14][R8.64] ;  /* 0x0000000e08541981 */ /* 0x000322000c1e1b20 */
[----:B------:R-:W-:Y:S01]  /*80f0*/  IADD3 R6, P1, PT, R70, R6, RZ ;  /* 0x0000000646067210 */ /* 0x000fe20007f3e0ff */
[----:B------:R-:W-:Y:S04]  /*8100*/  BSSY.RECONVERGENT B0, `(.L_x_84) ;  /* 0x000001f000007945 */ /* 0x000fe80003800200 */
[----:B------:R-:W-:-:S05]  /*8110*/  IMAD.X R5, R71, 0x1, R5, P1 ;  /* 0x0000000147057824 */ /* 0x000fca00008e0605 */
        /* <DEDUP_REMOVED lines=23> */
.L_x_85:
[----:B------:R-:W-:Y:S01]  /*8290*/  IMAD.MOV.U32 R101, RZ, RZ, R6 ;  /* 0x000000ffff657224 */ /* 0x000fe200078e0006 */
[----:B------:R-:W-:Y:S01]  /*82a0*/  MOV R100, R91 ;  /* 0x0000005b00647202 */ /* 0x000fe20000000f00 */
[----:B------:R-:W-:Y:S01]  /*82b0*/  IMAD.MOV.U32 R99, RZ, RZ, R5 ;  /* 0x000000ffff637224 */ /* 0x000fe200078e0005 */
[----:B------:R-:W-:Y:S02]  /*82c0*/  MOV R97, R90 ;  /* 0x0000005a00617202 */ /* 0x000fe40000000f00 */
[----:B------:R-:W-:Y:S02]  /*82d0*/  MOV R98, 0x82f0 ;  /* 0x000082f000627802 */ /* 0x000fe40000000f00 */
[----:B----45:R-:W-:Y:S05]  /*82e0*/  CALL.REL.NOINC `($__internal_1_$__cuda_sm20_rem_u64) ;  /* 0x0000011c00a47944 */ /* 0x030fea0003c00000 */
.L_x_86:
[----:B------:R-:W-:Y:S05]  /*82f0*/  BSYNC.RECONVERGENT B0 ;  /* 0x0000000000007941 */ /* 0x000fea0003800200 */
.L_x_84:
[----:B------:R-:W1:Y:S01]  /*8300*/  LDCU UR4, c[0x0][0x380] ;  /* 0x00007000ff0477ac */ /* 0x000e620008000800 */
[--C-:B------:R-:W-:Y:S02]  /*8310*/  SHF.R.U64 R14, R102, 0x3, R103.reuse ;  /* 0x00000003660e7819 */ /* 0x100fe40000001267 */
[----:B------:R-:W-:Y:S02]  /*8320*/  SHF.R.U32.HI R12, RZ, 0x3, R103 ;  /* 0x00000003ff0c7819 */ /* 0x000fe40000011667 */
[----:B------:R-:W-:Y:S02]  /*8330*/  ISETP.GE.U32.AND P1, PT, R11, R14, PT ;  /* 0x0000000e0b00720c */ /* 0x000fe40003f26070 */
        /* <DEDUP_REMOVED lines=35> */
.L_x_88:
        /* <DEDUP_REMOVED lines=14> */
.L_x_89:
[----:B------:R-:W-:Y:S05]  /*8650*/  BSYNC.RECONVERGENT B0 ;  /* 0x0000000000007941 */ /* 0x000fea0003800200 */
.L_x_87:
[----:B------:R-:W1:Y:S01]  /*8660*/  LDCU.64 UR4, c[0x0][0x380] ;  /* 0x00007000ff0477ac */ /* 0x000e620008000a00 */
[----:B------:R-:W-:Y:S01]  /*8670*/  SHF.R.U64 R12, R10, 0x3, R7 ;  /* 0x000000030a0c7819 */ /* 0x000fe20000001207 */
[----:B------:R-:W-:-:S03]  /*8680*/  VIADD R10, R94, 0xa ;  /* 0x0000000a5e0a7836 */ /* 0x000fc60000000000 */
[----:B------:R-:W-:Y:S02]  /*8690*/  ISETP.GE.U32.AND P0, PT, R11, R12, PT ;  /* 0x0000000c0b00720c */ /* 0x000fe40003f06070 */
[----:B------:R-:W-:Y:S02]  /*86a0*/  SHF.R.U32.HI R12, RZ, 0x3, R7 ;  /* 0x00000003ff0c7819 */ /* 0x000fe40000011607 */
[----:B------:R-:W-:Y:S02]  /*86b0*/  SHF.R.S32.HI R7, RZ, 0x1f, R11 ;  /* 0x0000001fff077819 */ /* 0x000fe4000001140b */
[----:B-1----:R-:W-:-:S04]  /*86c0*/  ISETP.GE.AND P1, PT, R92, UR5, PT ;  /* 0x000000055c007c0c */ /* 0x002fc8000bf26270 */
[----:B------:R-:W-:-:S04]  /*86d0*/  ISETP.LT.AND P2, PT, R10, UR4, !P1 ;  /* 0x000000040a007c0c */ /* 0x000fc8000cf41270 */
        /* <DEDUP_REMOVED lines=28> */
.L_x_91:
[----:B------:R-:W-:Y:S01]  /*88a0*/  IMAD.MOV.U32 R101, RZ, RZ, R6 ;  /* 0x000000ffff657224 */ /* 0x000fe200078e0006 */
[----:B------:R-:W-:Y:S01]  /*88b0*/  MOV R100, R91 ;  /* 0x0000005b00647202 */ /* 0x000fe20000000f00 */
[----:B------:R-:W-:Y:S01]  /*88c0*/  IMAD.MOV.U32 R99, RZ, RZ, R5 ;  /* 0x000000ffff637224 */ /* 0x000fe200078e0005 */
[----:B------:R-:W-:Y:S02]  /*88d0*/  MOV R97, R90 ;  /* 0x0000005a00617202 */ /* 0x000fe40000000f00 */
[----:B------:R-:W-:Y:S02]  /*88e0*/  MOV R98, 0x8900 ;  /* 0x0000890000627802 */ /* 0x000fe40000000f00 */
[----:B----45:R-:W-:Y:S05]  /*88f0*/  CALL.REL.NOINC `($__internal_1_$__cuda_sm20_rem_u64) ;  /* 0x0000011800207944 */ /* 0x030fea0003c00000 */
.L_x_92:
[----:B------:R-:W-:Y:S05]  /*8900*/  BSYNC.RECONVERGENT B0 ;  /* 0x0000000000007941 */ /* 0x000fea0003800200 */
.L_x_90:
[----:B------:R-:W1:Y:S01]  /*8910*/  LDCU.64 UR4, c[0x0][0x380] ;  /* 0x00007000ff0477ac */ /* 0x000e620008000a00 */
[----:B------:R-:W-:-:S04]  /*8920*/  SHF.R.U64 R12, R102, 0x3, R103 ;  /* 0x00000003660c7819 */ /* 0x000fc80000001267 */
[----:B------:R-:W-:Y:S02]  /*8930*/  ISETP.GE.U32.AND P2, PT, R11, R12, PT ;  /* 0x0000000c0b00720c */ /* 0x000fe40003f46070 */
[----:B-1----:R-:W-:Y:S02]  /*8940*/  ISETP.GE.AND P0, PT, R4, UR5, PT ;  /* 0x0000000504007c0c */ /* 0x002fe4000bf06270 */
[----:B------:R-:W-:Y:S02]  /*8950*/  SHF.R.U32.HI R4, RZ, 0x3, R103 ;  /* 0x00000003ff047819 */ /* 0x000fe40000011667 */
        /* <DEDUP_REMOVED lines=35> */
.L_x_94:
        /* <DEDUP_REMOVED lines=14> */
.L_x_95:
[----:B------:R-:W-:Y:S05]  /*8c70*/  BSYNC.RECONVERGENT B0 ;  /* 0x0000000000007941 */ /* 0x000fea0003800200 */
.L_x_93:
        /* <DEDUP_REMOVED lines=35> */
.L_x_97:
[----:B------:R-:W-:Y:S01]  /*8eb0*/  IMAD.MOV.U32 R100, RZ, RZ, R91 ;  /* 0x000000ffff647224 */ /* 0x000fe200078e005b */
[----:B------:R-:W-:Y:S02]  /*8ec0*/  MOV R97, R90 ;  /* 0x0000005a00617202 */ /* 0x000fe40000000f00 */
[----:B------:R-:W-:Y:S02]  /*8ed0*/  MOV R98, 0x8ef0 ;  /* 0x00008ef000627802 */ /* 0x000fe40000000f00 */
[----:B----45:R-:W-:Y:S05]  /*8ee0*/  CALL.REL.NOINC `($__internal_1_$__cuda_sm20_rem_u64) ;  /* 0x0000011000a47944 */ /* 0x030fea0003c00000 */
.L_x_98:
[----:B------:R-:W-:Y:S05]  /*8ef0*/  BSYNC.RECONVERGENT B0 ;  /* 0x0000000000007941 */ /* 0x000fea0003800200 */
.L_x_96:
[----:B------:R-:W1:Y:S01]  /*8f00*/  LDCU UR8, c[0x0][0x380] ;  /* 0x00007000ff0877ac */ /* 0x000e620008000800 */
[--C-:B------:R-:W-:Y:S02]  /*8f10*/  SHF.R.U64 R11, R102, 0x3, R103.reuse ;  /* 0x00000003660b7819 */ /* 0x100fe40000001267 */
[----:B------:R-:W-:Y:S02]  /*8f20*/  SHF.R.U32.HI R5, RZ, 0x3, R103 ;  /* 0x00000003ff057819 */ /* 0x000fe40000011667 */
[----:B------:R-:W-:Y:S02]  /*8f30*/  ISETP.GE.U32.AND P1, PT, R10, R11, PT ;  /* 0x0000000b0a00720c */ /* 0x000fe40003f26070 */
[----:B-1----:R-:W-:-:S04]  /*8f40*/  ISETP.LT.AND P6, PT, R7, UR8, !P0 ;  /* 0x0000000807007c0c */ /* 0x002fc8000c7c1270 */
[----:B------:R-:W-:-:S13]  /*8f50*/  ISETP.GE.U32.AND.EX P1, PT, R4, R5, P6, P1 ;  /* 0x000000050400720c */ /* 0x000fda0003726110 */
[----:B------:R-:W-:Y:S05]  /*8f60*/  @!P1 BRA `(.L_x_99) ;  /* 0x0000000000889947 */ /* 0x000fea0003800000 */
[----:B------:R1:W4:Y:S01]  /*8f70*/  LDG.E.LTC128B.64 R74, desc[UR14][R8.64+0x100] ;  /* 0x0001000e084a7981 */ /* 0x000322000c1e1b20 */
[----:B------:R-:W-:Y:S05]  /*8f80*/  BRA `(.L_x_99) ;  /* 0x0000000000807947 */ /* 0x000fea0003800000 */
.L_x_74:
[----:B------:R-:W1:Y:S01]  /*8f90*/  LDCU UR8, c[0x0][0x380] ;  /* 0x00007000ff0877ac */ /* 0x000e620008000800 */
[----:B------:R-:W-:Y:S02]  /*8fa0*/  ISETP.GE.AND P4, PT, R92, UR9, PT ;  /* 0x000000095c007c0c */ /* 0x000fe4000bf86270 */
[----:B------:R-:W-:Y:S01]  /*8fb0*/  ISETP.GE.AND P6, PT, R4, UR9, PT ;  /* 0x0000000904007c0c */ /* 0x000fe2000bfc6270 */
[----:B------:R-:W-:Y:S01]  /*8fc0*/  VIADD R4, R94, 0x9 ;  /* 0x000000095e047836 */ /* 0x000fe20000000000 */
[C---:B-1----:R-:W-:Y:S02]  /*8fd0*/  ISETP.LT.AND P1, PT, R7.reuse, UR8, !P4 ;  /* 0x0000000807007c0c */ /* 0x042fe4000e721270 */
[----:B------:R-:W-:Y:S02]  /*8fe0*/  ISETP.LT.AND P2, PT, R7, UR8, !P6 ;  /* 0x0000000807007c0c */ /* 0x000fe4000f741270 */
[C---:B------:R-:W-:Y:S02]  /*8ff0*/  ISETP.LT.AND P0, PT, R4.reuse, UR8, !P4 ;  /* 0x0000000804007c0c */ /* 0x040fe4000e701270 */
[----:B------:R-:W-:-:S07]  /*9000*/  ISETP.LT.AND P3, PT, R4, UR8, !P6 ;  /* 0x0000000804007c0c */ /* 0x000fce000f761270 */
[--C-:B------:R-:W-:Y:S02]  /*9010*/  @P1 IMAD.MOV.U32 R6, RZ, RZ, R114.reuse ;  /* 0x000000ffff061224 */ /* 0x100fe400078e0072 */
[----:B------:R-:W-:Y:S02]  /*9020*/  @P1 IMAD.MOV.U32 R7, RZ, RZ, R115 ;  /* 0x000000ffff071224 */ /* 0x000fe400078e0073 */
[----:B------:R-:W-:-:S03]  /*9030*/  @P2 IMAD.MOV.U32 R10, RZ, RZ, R114 ;  /* 0x000000ffff0a2224 */ /* 0x000fc600078e0072 */
[----:B------:R1:W4:Y:S01]  /*9040*/  @P1 LDG.E.LTC128B.64 R88, desc[UR14][R6.64] ;  /* 0x0000000e06581981 */ /* 0x000322000c1e1b20 */
[----:B------:R-:W-:Y:S01]  /*9050*/  IADD3 R8, P1, PT, R70, R114, RZ ;  /* 0x0000007246087210 */ /* 0x000fe20007f3e0ff */
[--C-:B------:R-:W-:Y:S02]  /*9060*/  @P2 IMAD.MOV.U32 R11, RZ, RZ, R115.reuse ;  /* 0x000000ffff0b2224 */ /* 0x100fe400078e0073 */
[----:B------:R-:W-:Y:S02]  /*9070*/  VIADD R4, R94, 0xa ;  /* 0x0000000a5e047836 */ /* 0x000fe40000000000 */
[----:B------:R-:W-:Y:S01]  /*9080*/  IMAD.X R9, R71, 0x1, R115, P1 ;  /* 0x0000000147097824 */ /* 0x000fe200008e0673 */
[----:B------:R2:W4:Y:S02]  /*9090*/  @P2 LDG.E.LTC128B.64 R86, desc[UR14][R10.64+0x100] ;  /* 0x0001000e0a562981 */ /* 0x000524000c1e1b20 */
[C---:B------:R-:W-:Y:S02]  /*90a0*/  ISETP.LT.AND P2, PT, R4.reuse, UR8, !P4 ;  /* 0x0000000804007c0c */ /* 0x040fe4000e741270 */
[----:B------:R2:W4:Y:S01]  /*90b0*/  @P0 LDG.E.LTC128B.64 R84, desc[UR14][R8.64] ;  /* 0x0000000e08540981 */ /* 0x000522000c1e1b20 */
[----:B------:R-:W-:Y:S01]  /*90c0*/  ISETP.LT.AND P1, PT, R4, UR8, !P6 ;  /* 0x0000000804007c0c */ /* 0x000fe2000f721270 */
[----:B------:R-:W-:-:S02]  /*90d0*/  VIADD R4, R94, 0xb ;  /* 0x0000000b5e047836 */ /* 0x000fc40000000000 */
[----:B------:R2:W4:Y:S01]  /*90e0*/  @P3 LDG.E.LTC128B.64 R82, desc[UR14][R8.64+0x100] ;  /* 0x0001000e08523981 */ /* 0x000522000c1e1b20 */
[----:B-1----:R-:W-:Y:S02]  /*90f0*/  IADD3 R6, P0, PT, R70, R8, RZ ;  /* 0x0000000846067210 */ /* 0x002fe40007f1e0ff */
[----:B------:R-:W-:-:S03]  /*9100*/  ISETP.LT.AND P6, PT, R4, UR8, !P6 ;  /* 0x0000000804007c0c */ /* 0x000fc6000f7c1270 */
[----:B------:R-:W-:Y:S01]  /*9110*/  IMAD.X R7, R71, 0x1, R9, P0 ;  /* 0x0000000147077824 */ /* 0x000fe200000e0609 */
[----:B------:R-:W-:-:S04]  /*9120*/  ISETP.LT.AND P0, PT, R4, UR8, !P4 ;  /* 0x0000000804007c0c */ /* 0x000fc8000e701270 */
[----:B------:R2:W4:Y:S01]  /*9130*/  @P2 LDG.E.LTC128B.64 R80, desc[UR14][R6.64] ;  /* 0x0000000e06502981 */ /* 0x000522000c1e1b20 */
[----:B------:R-:W-:-:S03]  /*9140*/  IADD3 R4, P2, PT, R70, R6, RZ ;  /* 0x0000000646047210 */ /* 0x000fc60007f5e0ff */
[----:B------:R2:W4:Y:S02]  /*9150*/  @P1 LDG.E.LTC128B.64 R78, desc[UR14][R6.64+0x100] ;  /* 0x0001000e064e1981 */ /* 0x000524000c1e1b20 */
[----:B------:R-:W-:-:S05]  /*9160*/  IMAD.X R5, R71, 0x1, R7, P2 ;  /* 0x0000000147057824 */ /* 0x000fca00010e0607 */
[----:B------:R2:W4:Y:S04]  /*9170*/  @P0 LDG.E.LTC128B.64 R76, desc[UR14][R4.64] ;  /* 0x0000000e044c0981 */ /* 0x000528000c1e1b20 */
[----:B------:R2:W4:Y:S02]  /*9180*/  @P6 LDG.E.LTC128B.64 R74, desc[UR14][R4.64+0x100] ;  /* 0x0001000e044a6981 */ /* 0x000524000c1e1b20 */
.L_x_99:
[----:B------:R-:W-:Y:S05]  /*9190*/  BSYNC.RECONVERGENT B1 ;  /* 0x0000000000017941 */ /* 0x000fea0003800200 */
.L_x_73:
[----:B------:R-:W-:Y:S01]  /*91a0*/  BAR.SYNC.DEFER_BLOCKING 0x0 ;  /* 0x0000000000007b1d */ /* 0x000fe20000010000 */
[----:B-12---:R-:W-:-:S07]  /*91b0*/  IMAD.WIDE R8, R92, 0x8, RZ ;  /* 0x000000085c087825 */ /* 0x006fce00078e02ff */
[----:B------:R-:W1:Y:S01]  /*91c0*/  S2UR UR6, SR_CgaCtaId ;  /* 0x00000000000679c3 */ /* 0x000e620000008800 */
[----:B------:R-:W-:Y:S01]  /*91d0*/  UMOV UR4, 0x400 ;  /* 0x0000040000047882 */ /* 0x000fe20000000000 */
[----:B------:R-:W2:Y:S01]  /*91e0*/  S2R R4, SR_TID.X ;  /* 0x0000000000047919 */ /* 0x000ea20000002100 */
[----:B------:R-:W-:Y:S05]  /*91f0*/  BSSY.RECONVERGENT B1, `(.L_x_100) ;  /* 0x00001fd000017945 */ /* 0x000fea0003800200 */
[----:B------:R-:W-:Y:S01]  /*9200*/  S2UR UR9, SR_CTAID.X ;  /* 0x00000000000979c3 */ /* 0x000fe20000002500 */
[----:B------:R-:W-:-:S04]  /*9210*/  DEPBAR.LE SB5, 0x8 ;  /* 0x0000d2000000791a */ /* 0x000fc80000000000 */
[----:B------:R-:W-:Y:S04]  /*9220*/  STS.128 [R93], R32 ;  /* 0x000000205d007388 */ /* 0x000fe80000000c00 */
[----:B------:R3:W-:Y:S01]  /*9230*/  STS.128 [R93+0x40], R28 ;  /* 0x0000401c5d007388 */ /* 0x0007e20000000c00 */
[----:B-1----:R-:W-:-:S03]  /*9240*/  ULEA UR6, UR6, UR4, 0x18 ;  /* 0x0000000406067291 */ /* 0x002fc6000f8ec0ff */
[----:B------:R-:W-:Y:S01]  /*9250*/  STS.128 [R93+0x80], R24 ;  /* 0x000080185d007388 */ /* 0x000fe20000000c00 */
[----:B------:R-:W3:Y:S03]  /*9260*/  LDCU.64 UR4, c[0x0][0x420] ;  /* 0x00008400ff0477ac */ /* 0x000ee60008000a00 */
[----:B------:R1:W-:Y:S01]  /*9270*/  STS.128 [R93+0xc0], R20 ;  /* 0x0000c0145d007388 */ /* 0x0003e20000000c00 */
[----:B--2---:R-:W-:Y:S01]  /*9280*/  IMAD.SHL.U32 R5, R4, 0x8, RZ ;  /* 0x0000000804057824 */ /* 0x004fe200078e00ff */
[----:B------:R-:W-:-:S04]  /*9290*/  SHF.R.U32.HI R4, RZ, 0x3, R4 ;  /* 0x00000003ff047819 */ /* 0x000fc80000011604 */
[----:B------:R-:W-:Y:S02]  /*92a0*/  LOP3.LUT R5, R5, 0xf8, RZ, 0xc0, !PT ;  /* 0x000000f805057812 */ /* 0x000fe400078ec0ff */
[----:B------:R-:W-:-:S05]  /*92b0*/  LOP3.LUT R4, R4, 0x7c, RZ, 0xc0, !PT ;  /* 0x0000007c04047812 */ /* 0x000fca00078ec0ff */
[----:B------:R-:W-:Y:S01]  /*92c0*/  IMAD R4, R4, 0x220, R5 ;  /* 0x0000022004047824 */ /* 0x000fe200078e0205 */
[----:B------:R-:W-:Y:S01]  /*92d0*/  BAR.SYNC.DEFER_BLOCKING 0x0 ;  /* 0x0000000000007b1d */ /* 0x000fe20000010000 */
[----:B---3--:R-:W-:-:S07]  /*92e0*/  MOV R31, UR4 ;  /* 0x00000004001f7c02 */ /* 0x008fce0008000f00 */
[----:B------:R-:W2:Y:S01]  /*92f0*/  S2UR UR4, SR_CTAID.Y ;  /* 0x00000000000479c3 */ /* 0x000ea20000002600 */
[----:B------:R-:W-:-:S04]  /*9300*/  IMAD.WIDE.U32 R8, R94, R31, R8 ;  /* 0x0000001f5e087225 */ /* 0x000fc800078e0008 */
[----:B-1----:R-:W-:Y:S01]  /*9310*/  IMAD.U32 R23, RZ, RZ, UR5 ;  /* 0x00000005ff177e24 */ /* 0x002fe2000f8e00ff */
[----:B------:R-:W2:Y:S01]  /*9320*/  LDCU UR5, c[0x0][0x398] ;  /* 0x00007300ff0577ac */ /* 0x000ea20008000800 */
[----:B------:R-:W1:Y:S04]  /*9330*/  LDS.64 R10, [R4+UR6+0x760] ;  /* 0x00076006040a7984 */ /* 0x000e680008000a00 */
[----:B------:R-:W3:Y:S04]  /*9340*/  LDS.64 R12, [R4+UR6+0x660] ;  /* 0x00066006040c7984 */ /* 0x000ee80008000a00 */
[----:B------:R-:W3:Y:S01]  /*9350*/  LDS.64 R14, [R4+UR6+0x540] ;  /* 0x00054006040e7984 */ /* 0x000ee20008000a00 */
[----:B--2---:R-:W-:-:S03]  /*9360*/  USHF.L.U32 UR4, UR4, UR5, URZ ;  /* 0x0000000504047299 */ /* 0x004fc600080006ff */
[----:B------:R-:W2:Y:S04]  /*9370*/  LDS.64 R16, [R4+UR6+0x440] ;  /* 0x0004400604107984 */ /* 0x000ea80008000a00 */
[----:B------:R-:W2:Y:S04]  /*9380*/  LDS.64 R18, [R4+UR6+0x320] ;  /* 0x0003200604127984 */ /* 0x000ea80008000a00 */
[----:B------:R-:W2:Y:S04]  /*9390*/  LDS.64 R32, [R4+UR6+0x220] ;  /* 0x0002200604207984 */ /* 0x000ea80008000a00 */
[----:B------:R-:W2:Y:S04]  /*93a0*/  LDS.64 R6, [R4+UR6+0x100] ;  /* 0x0001000604067984 */ /* 0x000ea80008000a00 */
[----:B------:R2:W2:Y:S01]  /*93b0*/  LDS.64 R26, [R4+UR6] ;  /* 0x00000006041a7984 */ /* 0x0004a20008000a00 */
[----:B------:R-:W2:Y:S01]  /*93c0*/  LDCU.64 UR6, c[0x0][0x440] ;  /* 0x00008800ff0677ac */ /* 0x000ea20008000a00 */
[----:B-1----:R-:W-:-:S02]  /*93d0*/  DMUL R10, R10, R112 ;  /* 0x000000700a0a7228 */ /* 0x002fc40000000000 */
[-C--:B---3--:R-:W-:Y:S01]  /*93e0*/  DMUL R12, R12, R112.reuse ;  /* 0x000000700c0c7228 */ /* 0x088fe20000000000 */
[----:B--2---:R-:W-:Y:S01]  /*93f0*/  IADD3 R8, P1, P0, R68, UR6, R8 ;  /* 0x0000000644087c10 */ /* 0x004fe2000f83e008 */
[----:B------:R-:W-:Y:S01]  /*9400*/  UMOV UR6, 0xffffffff ;  /* 0xffffffff00067882 */ /* 0x000fe20000000000 */
[-C--:B------:R-:W-:Y:S01]  /*9410*/  DMUL R14, R14, R112.reuse ;  /* 0x000000700e0e7228 */ /* 0x080fe20000000000 */
[----:B------:R-:W-:Y:S01]  /*9420*/  USHF.L.U32 UR6, UR6, UR5, URZ ;  /* 0x0000000506067299 */ /* 0x000fe200080006ff */
[----:B------:R-:W-:Y:S01]  /*9430*/  IMAD R4, R94, R23, RZ ;  /* 0x000000175e047224 */ /* 0x000fe200078e02ff */
[----:B------:R-:W-:Y:S01]  /*9440*/  USHF.R.U32.HI UR5, URZ, UR5, UR9 ;  /* 0x00000005ff057299 */ /* 0x000fe20008011609 */
[----:B------:R-:W-:Y:S01]  /*9450*/  DMUL R16, R16, R112 ;  /* 0x0000007010107228 */ /* 0x000fe20000000000 */
[----:B------:R-:W-:Y:S01]  /*9460*/  ULOP3.LUT UR6, UR9, UR6, URZ, 0x30, !UPT ;  /* 0x0000000609067292 */ /* 0x000fe2000f8e30ff */
[----:B----4-:R-:W-:Y:S01]  /*9470*/  DFMA R10, R74, R110, R10 ;  /* 0x0000006e4a0a722b */ /* 0x010fe2000000000a */
[----:B------:R-:W-:Y:S01]  /*9480*/  USHF.L.U32 UR5, UR5, 0x6, URZ ;  /* 0x0000000605057899 */ /* 0x000fe200080006ff */
[-C--:B------:R-:W-:Y:S01]  /*9490*/  DMUL R18, R18, R112.reuse ;  /* 0x0000007012127228 */ /* 0x080fe20000000000 */
[----:B------:R-:W-:Y:S01]  /*94a0*/  UIADD3 UR4, UPT, UPT, UR4, UR6, URZ ;  /* 0x0000000604047290 */ /* 0x000fe2000fffe0ff */
[----:B------:R-:W-:Y:S01]  /*94b0*/  IADD3 R4, PT, PT, R9, R4, RZ ;  /* 0x0000000409047210 */ /* 0x000fe20007ffe0ff */
[----:B------:R-:W-:-:S02]  /*94c0*/  DMUL R20, R32, R112 ;  /* 0x0000007020147228 */ /* 0x000fc40000000000 */
[----:B------:R-:W-:Y:S01]  /*94d0*/  ULEA UR4, UR4, 0x40, 0x6 ;  /* 0x0000004004047891 */ /* 0x000fe2000f8e30ff */
[----:B------:R-:W-:Y:S01]  /*94e0*/  DFMA R12, R76, R110, R12 ;  /* 0x0000006e4c0c722b */ /* 0x000fe2000000000c */
[----:B------:R-:W-:Y:S01]  /*94f0*/  IADD3.X R9, PT, PT, R69, UR7, R4, P1, P0 ;  /* 0x0000000745097c10 */ /* 0x000fe20008fe0404 */
[----:B------:R-:W-:Y:S01]  /*9500*/  DMUL R24, R6, R112 ;  /* 0x0000007006187228 */ /* 0x000fe20000000000 */
[----:B------:R-:W-:Y:S01]  /*9510*/  UISETP.GE.AND UP0, UPT, UR5, UR4, UPT ;  /* 0x000000040500728c */ /* 0x000fe2000bf06270 */
[----:B------:R-:W-:Y:S01]  /*9520*/  DFMA R14, R78, R110, R14 ;  /* 0x0000006e4e0e722b */ /* 0x000fe2000000000e */
[----:B------:R-:W-:Y:S01]  /*9530*/  VIADD R4, R94, 0x10 ;  /* 0x000000105e047836 */ /* 0x000fe20000000000 */
[----:B------:R-:W-:Y:S02]  /*9540*/  DMUL R26, R26, R112 ;  /* 0x000000701a1a7228 */ /* 0x000fe40000000000 */
[-C--:B------:R-:W-:Y:S02]  /*9550*/  DFMA R16, R80, R110.reuse, R16 ;  /* 0x0000006e5010722b */ /* 0x080fe40000000010 */
[----:B------:R-:W-:-:S02]  /*9560*/  DFMA R18, R82, R110, R18 ;  /* 0x0000006e5212722b */ /* 0x000fc40000000012 */
[-C--:B------:R-:W-:Y:S02]  /*9570*/  DFMA R20, R84, R110.reuse, R20 ;  /* 0x0000006e5414722b */ /* 0x080fe40000000014 */
[-C--:B------:R-:W-:Y:S02]  /*9580*/  DFMA R24, R86, R110.reuse, R24 ;  /* 0x0000006e5618722b */ /* 0x080fe40000000018 */
[----:B------:R-:W-:Y:S01]  /*9590*/  DFMA R26, R88, R110, R26 ;  /* 0x0000006e581a722b */ /* 0x000fe2000000001a */
[----:B------:R-:W-:Y:S10]  /*95a0*/  BRA.U UP0, `(.L_x_101) ;  /* 0x00000019008c7547 */ /* 0x000ff4000b800000 */
        /* <DEDUP_REMOVED lines=28> */
.L_x_103:
        /* <DEDUP_REMOVED lines=18> */
.L_x_104:
[----:B------:R-:W-:Y:S05]  /*9890*/  BSYNC.RECONVERGENT B0 ;  /* 0x0000000000007941 */ /* 0x000fea0003800200 */
.L_x_102:
[----:B------:R-:W1:Y:S01]  /*98a0*/  LDCU.64 UR4, c[0x0][0x380] ;  /* 0x00007000ff0477ac */ /* 0x000e620008000a00 */
[--C-:B------:R-:W-:Y:S01]  /*98b0*/  SHF.R.U64 R7, R6, 0x3, R5.reuse ;  /* 0x0000000306077819 */ /* 0x100fe20000001205 */
[----:B------:R-:W-:Y:S01]  /*98c0*/  VIADD R30, R94, 0x8 ;  /* 0x000000085e1e7836 */ /* 0x000fe20000000000 */
[----:B------:R-:W-:Y:S01]  /*98d0*/  SHF.R.U32.HI R6, RZ, 0x3, R5 ;  /* 0x00000003ff067819 */ /* 0x000fe20000011605 */
[----:B------:R-:W-:Y:S01]  /*98e0*/  BSSY.RECONVERGENT B0, `(.L_x_105) ;  /* 0x0000028000007945 */ /* 0x000fe20003800200 */
[----:B------:R-:W-:Y:S02]  /*98f0*/  ISETP.GE.U32.AND P2, PT, R22, R7, PT ;  /* 0x000000071600720c */ /* 0x000fe40003f46070 */
[----:B------:R-:W-:Y:S02]  /*9900*/  SHF.R.S32.HI R7, RZ, 0x1f, R22 ;  /* 0x0000001fff077819 */ /* 0x000fe40000011416 */
[----:B-1----:R-:W-:-:S04]  /*9910*/  ISETP.GE.AND P1, PT, R92, UR5, PT ;  /* 0x000000055c007c0c */ /* 0x002fc8000bf26270 */
[----:B------:R-:W-:-:S04]  /*9920*/  ISETP.LT.AND P0, PT, R30, UR4, !P1 ;  /* 0x000000041e007c0c */ /* 0x000fc8000cf01270 */
[----:B------:R-:W-:Y:S02]  /*9930*/  ISETP.GE.U32.AND.EX P2, PT, R7, R6, P0, P2 ;  /* 0x000000060700720c */ /* 0x000fe40000746120 */
[----:B------:R-:W-:-:S05]  /*9940*/  IADD3 R6, P0, PT, R28, 0x100, RZ ;  /* 0x000001001c067810 */ /* 0x000fca0007f1e0ff */
[----:B------:R-:W-:Y:S01]  /*9950*/  IMAD.X R5, RZ, RZ, R29, P0 ;  /* 0x000000ffff057224 */ /* 0x000fe200000e061d */
[----:B------:R-:W-:-:S04]  /*9960*/  ISETP.GE.AND P0, PT, R30, UR4, PT ;  /* 0x000000041e007c0c */ /* 0x000fc8000bf06270 */
[----:B------:R-:W-:Y:S01]  /*9970*/  LOP3.LUT R23, R5, R23, RZ, 0xfc, !PT ;  /* 0x0000001705177212 */ /* 0x000fe200078efcff */
[----:B------:R1:W-:Y:S03]  /*9980*/  @P2 STG.E.64 desc[UR14][R8.64], R26 ;  /* 0x0000001a08002986 */ /* 0x0003e6000c101b0e */
[----:B------:R-:W-:-:S13]  /*9990*/  ISETP.NE.U32.AND P2, PT, R23, RZ, PT ;  /* 0x000000ff1700720c */ /* 0x000fda0003f45070 */
[----:B------:R-:W-:Y:S05]  /*99a0*/  @P2 BRA `(.L_x_106) ;  /* 0x0000000000502947 */ /* 0x000fea0003800000 */
[----:B-1----:R-:W1:Y:S01]  /*99b0*/  I2F.U32.RP R27, R31 ;  /* 0x0000001f001b7306 */ /* 0x002e620000209000 */
        /* <DEDUP_REMOVED lines=19> */
.L_x_106:
[----:B------:R-:W2:Y:S01]  /*9af0*/  LDCU.64 UR4, c[0x0][0x420] ;  /* 0x00008400ff0477ac */ /* 0x000ea20008000a00 */
[----:B------:R-:W-:Y:S01]  /*9b00*/  IMAD.MOV.U32 R101, RZ, RZ, R6 ;  /* 0x000000ffff657224 */ /* 0x000fe200078e0006 */
[----:B------:R-:W-:Y:S02]  /*9b10*/  MOV R99, R5 ;  /* 0x0000000500637202 */ /* 0x000fe40000000f00 */
[----:B------:R-:W-:Y:S01]  /*9b20*/  MOV R98, 0x9b60 ;  /* 0x00009b6000627802 */ /* 0x000fe20000000f00 */
[----:B--2---:R-:W-:Y:S01]  /*9b30*/  IMAD.U32 R100, RZ, RZ, UR4 ;  /* 0x00000004ff647e24 */ /* 0x004fe2000f8e00ff */
[----:B------:R-:W-:Y:S02]  /*9b40*/  MOV R97, UR5 ;  /* 0x0000000500617c02 */ /* 0x000fe40008000f00 */
[----:B-1---5:R-:W-:Y:S05]  /*9b50*/  CALL.REL.NOINC `($__internal_1_$__cuda_sm20_rem_u64) ;  /* 0x0000010400887944 */ /* 0x022fea0003c00000 */
.L_x_107:
[----:B------:R-:W-:Y:S05]  /*9b60*/  BSYNC.RECONVERGENT B0 ;  /* 0x0000000000007941 */ /* 0x000fea0003800200 */
.L_x_105:
[----:B------:R-:W1:Y:S01]  /*9b70*/  LDCU UR6, c[0x0][0x384] ;  /* 0x00007080ff0677ac */ /* 0x000e620008000800 */
[----:B------:R-:W-:Y:S01]  /*9b80*/  VIADD R23, R92, 0x20 ;  /* 0x000000205c177836 */ /* 0x000fe20000000000 */
[--C-:B------:R-:W-:Y:S01]  /*9b90*/  SHF.R.U64 R27, R102, 0x3, R103.reuse ;  /* 0x00000003661b7819 */ /* 0x100fe20000001267 */
[----:B------:R-:W-:Y:S01]  /*9ba0*/  BSSY.RECONVERGENT B0, `(.L_x_108) ;  /* 0x0000039000007945 */ /* 0x000fe20003800200 */
[----:B------:R-:W2:Y:S01]  /*9bb0*/  LDCU.64 UR4, c[0x0][0x428] ;  /* 0x00008500ff0477ac */ /* 0x000ea20008000a00 */
[----:B------:R-:W-:Y:S02]  /*9bc0*/  SHF.R.U32.HI R26, RZ, 0x3, R103 ;  /* 0x00000003ff1a7819 */ /* 0x000fe40000011667 */
[----:B------:R-:W-:Y:S02]  /*9bd0*/  ISETP.GE.U32.AND P2, PT, R22, R27, PT ;  /* 0x0000001b1600720c */ /* 0x000fe40003f46070 */
[----:B-1----:R-:W-:Y:S01]  /*9be0*/  ISETP.LT.AND P0, PT, R23, UR6, !P0 ;  /* 0x0000000617007c0c */ /* 0x002fe2000c701270 */
[----:B------:R-:W1:Y:S03]  /*9bf0*/  LDCU UR6, c[0x0][0x424] ;  /* 0x00008480ff0677ac */ /* 0x000e660008000800 */
[----:B------:R-:W-:-:S02]  /*9c00*/  ISETP.GE.U32.AND.EX P2, PT, R7, R26, P0, P2 ;  /* 0x0000001a0700720c */ /* 0x000fc40000746120 */
[----:B--2---:R-:W-:-:S04]  /*9c10*/  IADD3 R22, P0, PT, R8, UR4, RZ ;  /* 0x0000000408167c10 */ /* 0x004fc8000ff1e0ff */
[----:B------:R-:W-:Y:S02]  /*9c20*/  IADD3.X R23, PT, PT, R9, UR5, RZ, P0, !PT ;  /* 0x0000000509177c10 */ /* 0x000fe400087fe4ff */
[----:B------:R-:W-:-:S05]  /*9c30*/  IADD3 R26, P0, PT, -R68, R22, RZ ;  /* 0x00000016441a7210 */ /* 0x000fca0007f1e1ff */
[----:B------:R-:W-:Y:S01]  /*9c40*/  IMAD.X R27, R23, 0x1, ~R69, P0 ;  /* 0x00000001171b7824 */ /* 0x000fe200000e0e45 */
[----:B------:R2:W-:Y:S01]  /*9c50*/  @P2 STG.E.64 desc[UR14][R8.64+0x100], R24 ;  /* 0x0001001808002986 */ /* 0x0005e2000c101b0e */
[----:B-1----:R-:W-:-:S05]  /*9c60*/  IMAD.U32 R28, RZ, RZ, UR6 ;  /* 0x00000006ff1c7e24 */ /* 0x002fca000f8e00ff */
[----:B------:R-:W-:-:S04]  /*9c70*/  LOP3.LUT R7, R27, R28, RZ, 0xfc, !PT ;  /* 0x0000001c1b077212 */ /* 0x000fc800078efcff */
[----:B------:R-:W-:-:S13]  /*9c80*/  ISETP.NE.U32.AND P0, PT, R7, RZ, PT ;  /* 0x000000ff0700720c */ /* 0x000fda0003f05070 */
[----:B------:R-:W-:Y:S05]  /*9c90*/  @P0 BRA `(.L_x_109) ;  /* 0x0000000000600947 */ /* 0x000fea0003800000 */
[----:B------:R-:W2:Y:S01]  /*9ca0*/  LDCU UR4, c[0x0][0x420] ;  /* 0x00008400ff0477ac */ /* 0x000ea20008000800 */
[----:B------:R-:W-:Y:S01]  /*9cb0*/  IMAD.MOV.U32 R30, RZ, RZ, RZ ;  /* 0x000000ffff1e7224 */ /* 0x000fe200078e00ff */
[----:B--2---:R-:W-:-:S04]  /*9cc0*/  MOV R25, UR4 ;  /* 0x0000000400197c02 */ /* 0x004fc80008000f00 */
[----:B------:R-:W1:Y:S01]  /*9cd0*/  I2F.U32.RP R29, R25 ;  /* 0x00000019001d7306 */ /* 0x000e620000209000 */
[----:B------:R-:W-:-:S07]  /*9ce0*/  ISETP.NE.U32.AND P0, PT, R25, RZ, PT ;  /* 0x000000ff1900720c */ /* 0x000fce0003f05070 */
[----:B-1----:R-:W1:Y:S02]  /*9cf0*/  MUFU.RCP R27, R29 ;  /* 0x0000001d001b7308 */ /* 0x002e640000001000 */
[----:B-1----:R-:W-:-:S06]  /*9d00*/  VIADD R27, R27, 0xffffffe ;  /* 0x0ffffffe1b1b7836 */ /* 0x002fcc0000000000 */
[----:B------:R-:W1:Y:S02]  /*9d10*/  F2I.FTZ.U32.TRUNC.NTZ R31, R27 ;  /* 0x0000001b001f7305 */ /* 0x000e64000021f000 */
[----:B-1----:R-:W-:-:S05]  /*9d20*/  IMAD R7, R31, R25, RZ ;  /* 0x000000191f077224 */ /* 0x002fca00078e02ff */
[----:B------:R-:W-:-:S05]  /*9d30*/  IADD3 R7, PT, PT, -R7, RZ, RZ ;  /* 0x000000ff07077210 */ /* 0x000fca0007ffe1ff */
[----:B------:R-:W-:-:S06]  /*9d40*/  IMAD.HI.U32 R7, R31, R7, R30 ;  /* 0x000000071f077227 */ /* 0x000fcc00078e001e */
[----:B------:R-:W-:-:S05]  /*9d50*/  IMAD.HI.U32 R24, R7, R26, RZ ;  /* 0x0000001a07187227 */ /* 0x000fca00078e00ff */
[----:B------:R-:W-:-:S05]  /*9d60*/  IADD3 R7, PT, PT, -R24, RZ, RZ ;  /* 0x000000ff18077210 */ /* 0x000fca0007ffe1ff */
[----:B------:R-:W-:Y:S01]  /*9d70*/  IMAD R30, R25, R7, R26 ;  /* 0x00000007191e7224 */ /* 0x000fe200078e021a */
[----:B------:R-:W-:-:S04]  /*9d80*/  MOV R7, RZ ;  /* 0x000000ff00077202 */ /* 0x000fc80000000f00 */
        /* <DEDUP_REMOVED lines=9> */
.L_x_109:
[----:B------:R-:W1:Y:S01]  /*9e20*/  LDCU.64 UR4, c[0x0][0x420] ;  /* 0x00008400ff0477ac */ /* 0x000e620008000a00 */
[----:B------:R-:W-:Y:S01]  /*9e30*/  IMAD.MOV.U32 R96, RZ, RZ, R26 ;  /* 0x000000ffff607224 */ /* 0x000fe200078e001a */
[----:B------:R-:W-:Y:S02]  /*9e40*/  MOV R95, R27 ;  /* 0x0000001b005f7202 */ /* 0x000fe40000000f00 */
[----:B------:R-:W-:Y:S01]  /*9e50*/  MOV R100, 0x9e90 ;  /* 0x00009e9000647802 */ /* 0x000fe20000000f00 */
[----:B-1----:R-:W-:Y:S01]  /*9e60*/  IMAD.U32 R104, RZ, RZ, UR4 ;  /* 0x00000004ff687e24 */ /* 0x002fe2000f8e00ff */
[----:B------:R-:W-:Y:S02]  /*9e70*/  MOV R102, UR5 ;  /* 0x0000000500667c02 */ /* 0x000fe40008000f00 */
[----:B--2--5:R-:W-:Y:S05]  /*9e80*/  CALL.REL.NOINC `($__internal_0_$__cuda_sm20_div_u64) ;  /* 0x000000fc00a87944 */ /* 0x024fea0003c00000 */
        /* <DEDUP_REMOVED lines=8> */
[----:B------:R-:W-:-:S04]  /*9f10*/  MOV R24, R96 ;  /* 0x0000006000187202 */ /* 0x000fc80000000f00 */
[----:B------:R-:W-:Y:S02]  /*9f20*/  IADD3 R7, PT, PT, R7, R27, RZ ;  /* 0x0000001b07077210 */ /* 0x000fe40007ffe0ff */
.L_x_110:
[----:B------:R-:W-:Y:S05]  /*9f30*/  BSYNC.RECONVERGENT B0 ;  /* 0x0000000000007941 */ /* 0x000fea0003800200 */
.L_x_108:
[----:B------:R-:W1:Y:S01]  /*9f40*/  LDCU UR6, c[0x0][0x380] ;  /* 0x00007000ff0677ac */ /* 0x000e620008000800 */
[--C-:B------:R-:W-:Y:S01]  /*9f50*/  SHF.R.U64 R27, R26, 0x3, R7.reuse ;  /* 0x000000031a1b7819 */ /* 0x100fe20000001207 */
[----:B------:R-:W-:Y:S01]  /*9f60*/  VIADD R26, R94, 0x9 ;  /* 0x000000095e1a7836 */ /* 0x000fe20000000000 */
[----:B------:R-:W-:Y:S01]  /*9f70*/  SHF.R.U32.HI R30, RZ, 0x3, R7 ;  /* 0x00000003ff1e7819 */ /* 0x000fe20000011607 */
[----:B------:R-:W2:Y:S01]  /*9f80*/  LDCU.64 UR4, c[0x0][0x428] ;  /* 0x00008500ff0477ac */ /* 0x000ea20008000a00 */
[----:B------:R-:W-:Y:S01]  /*9f90*/  ISETP.GE.U32.AND P2, PT, R24, R27, PT ;  /* 0x0000001b1800720c */ /* 0x000fe20003f46070 */
[----:B------:R-:W-:Y:S01]  /*9fa0*/  BSSY.RECONVERGENT B0, `(.L_x_111) ;  /* 0x0000026000007945 */ /* 0x000fe20003800200 */
[----:B------:R-:W-:Y:S02]  /*9fb0*/  SHF.R.S32.HI R7, RZ, 0x1f, R24 ;  /* 0x0000001fff077819 */ /* 0x000fe40000011418 */
[----:B-1----:R-:W-:-:S04]  /*9fc0*/  ISETP.LT.AND P0, PT, R26, UR6, !P1 ;  /* 0x000000061a007c0c */ /* 0x002fc8000cf01270 */
[----:B------:R-:W-:Y:S02]  /*9fd0*/  ISETP.GE.U32.AND.EX P2, PT, R7, R30, P0, P2 ;  /* 0x0000001e0700720c */ /* 0x000fe40000746120 */
[----:B--2---:R-:W-:-:S04]  /*9fe0*/  IADD3 R6, P0, PT, R6, UR4, RZ ;  /* 0x0000000406067c10 */ /* 0x004fc8000ff1e0ff */
[----:B------:R-:W-:Y:S02]  /*9ff0*/  IADD3.X R5, PT, PT, R5, UR5, RZ, P0, !PT ;  /* 0x0000000505057c10 */ /* 0x000fe400087fe4ff */
[----:B------:R-:W-:Y:S02]  /*a000*/  ISETP.GE.AND P0, PT, R26, UR6, PT ;  /* 0x000000061a007c0c */ /* 0x000fe4000bf06270 */
[----:B------:R-:W-:-:S03]  /*a010*/  LOP3.LUT R28, R5, R28, RZ, 0xfc, !PT ;  /* 0x0000001c051c7212 */ /* 0x000fc600078efcff */
[----:B------:R1:W-:Y:S01]  /*a020*/  @P2 STG.E.64 desc[UR14][R22.64], R20 ;  /* 0x0000001416002986 */ /* 0x0003e2000c101b0e */
[----:B------:R-:W-:-:S13]  /*a030*/  ISETP.NE.U32.AND P2, PT, R28, RZ, PT ;  /* 0x000000ff1c00720c */ /* 0x000fda0003f45070 */
[----:B------:R-:W-:Y:S05]  /*a040*/  @P2 BRA `(.L_x_112) ;  /* 0x0000000000502947 */ /* 0x000fea0003800000 */
[----:B------:R-:W2:Y:S01]  /*a050*/  I2F.U32.RP R27, R25 ;  /* 0x00000019001b7306 */ /* 0x000ea20000209000 */
[----:B------:R-:W-:Y:S02]  /*a060*/  MOV R28, RZ ;  /* 0x000000ff001c7202 */ /* 0x000fe40000000f00 */
[----:B------:R-:W-:-:S05]  /*a070*/  MOV R103, RZ ;  /* 0x000000ff00677202 */ /* 0x000fca0000000f00 */
[----:B--2---:R-:W2:Y:S02]  /*a080*/  MUFU.RCP R26, R27 ;  /* 0x0000001b001a7308 */ /* 0x004ea40000001000 */
[----:B--2---:R-:W-:-:S06]  /*a090*/  VIADD R26, R26, 0xffffffe ;  /* 0x0ffffffe1a1a7836 */ /* 0x004fcc0000000000 */
        /* <DEDUP_REMOVED lines=15> */
.L_x_112:
[----:B------:R-:W2:Y:S01]  /*a190*/  LDCU.64 UR4, c[0x0][0x420] ;  /* 0x00008400ff0477ac */ /* 0x000ea20008000a00 */
[----:B------:R-:W-:Y:S01]  /*a1a0*/  IMAD.MOV.U32 R101, RZ, RZ, R6 ;  /* 0x000000ffff657224 */ /* 0x000fe200078e0006 */
[----:B------:R-:W-:Y:S02]  /*a1b0*/  MOV R99, R5 ;  /* 0x0000000500637202 */ /* 0x000fe40000000f00 */
[----:B------:R-:W-:Y:S01]  /*a1c0*/  MOV R98, 0xa200 ;  /* 0x0000a20000627802 */ /* 0x000fe20000000f00 */
[----:B--2---:R-:W-:Y:S01]  /*a1d0*/  IMAD.U32 R100, RZ, RZ, UR4 ;  /* 0x00000004ff647e24 */ /* 0x004fe2000f8e00ff */
[----:B------:R-:W-:Y:S02]  /*a1e0*/  MOV R97, UR5 ;  /* 0x0000000500617c02 */ /* 0x000fe40008000f00 */
[----:B-1---5:R-:W-:Y:S05]  /*a1f0*/  CALL.REL.NOINC `($__internal_1_$__cuda_sm20_rem_u64) ;  /* 0x000000fc00e07944 */ /* 0x022fea0003c00000 */
.L_x_113:
[----:B------:R-:W-:Y:S05]  /*a200*/  BSYNC.RECONVERGENT B0 ;  /* 0x0000000000007941 */ /* 0x000fea0003800200 */
.L_x_111:
        /* <DEDUP_REMOVED lines=13> */
[----:B------:R-:W-:Y:S02]  /*a2e0*/  @P2 IMAD.MOV.U32 R26, RZ, RZ, R22 ;  /* 0x000000ffff1a2224 */ /* 0x000fe400078e0016 */
[----:B------:R-:W-:Y:S02]  /*a2f0*/  @P2 IMAD.MOV.U32 R27, RZ, RZ, R23 ;  /* 0x000000ffff1b2224 */ /* 0x000fe400078e0017 */
[----:B-1----:R-:W-:Y:S02]  /*a300*/  IMAD.U32 R22, RZ, RZ, UR6 ;  /* 0x00000006ff167e24 */ /* 0x002fe4000f8e00ff */
[----:B------:R-:W-:Y:S01]  /*a310*/  IMAD.X R25, R21, 0x1, ~R69, P0 ;  /* 0x0000000115197824 */ /* 0x000fe200000e0e45 */
[----:B------:R1:W-:Y:S04]  /*a320*/  @P2 STG.E.64 desc[UR14][R26.64+0x100], R18 ;  /* 0x000100121a002986 */ /* 0x0003e8000c101b0e */
[----:B------:R-:W-:-:S04]  /*a330*/  LOP3.LUT R7, R25, R22, RZ, 0xfc, !PT ;  /* 0x0000001619077212 */ /* 0x000fc800078efcff */
[----:B------:R-:W-:-:S13]  /*a340*/  ISETP.NE.U32.AND P0, PT, R7, RZ, PT ;  /* 0x000000ff0700720c */ /* 0x000fda0003f05070 */
[----:B------:R-:W-:Y:S05]  /*a350*/  @P0 BRA `(.L_x_115) ;  /* 0x0000000000600947 */ /* 0x000fea0003800000 */
[----:B------:R-:W2:Y:S01]  /*a360*/  LDCU UR4, c[0x0][0x420] ;  /* 0x00008400ff0477ac */ /* 0x000ea20008000800 */
[----:B------:R-:W-:Y:S01]  /*a370*/  IMAD.MOV.U32 R28, RZ, RZ, RZ ;  /* 0x000000ffff1c7224 */ /* 0x000fe200078e00ff */
[----:B--2---:R-:W-:-:S04]  /*a380*/  MOV R23, UR4 ;  /* 0x0000000400177c02 */ /* 0x004fc80008000f00 */
[----:B-1----:R-:W1:Y:S01]  /*a390*/  I2F.U32.RP R26, R23 ;  /* 0x00000017001a7306 */ /* 0x002e620000209000 */
        /* <DEDUP_REMOVED lines=9> */
[----:B------:R-:W-:-:S05]  /*a430*/  IMAD R18, R23, R7, R24 ;  /* 0x0000000717127224 */ /* 0x000fca00078e0218 */
[----:B------:R-:W-:-:S13]  /*a440*/  ISETP.GE.U32.AND P3, PT, R18, R23, PT ;  /* 0x000000171200720c */ /* 0x000fda0003f66070 */
[----:B------:R-:W-:Y:S01]  /*a450*/  @P3 IMAD.IADD R18, R18, 0x1, -R23 ;  /* 0x0000000112123824 */ /* 0x000fe200078e0a17 */
[----:B------:R-:W-:-:S04]  /*a460*/  @P3 IADD3 R19, PT, PT, R19, 0x1, RZ ;  /* 0x0000000113133810 */ /* 0x000fc80007ffe0ff */
[----:B------:R-:W-:Y:S02]  /*a470*/  ISETP.GE.U32.AND P2, PT, R18, R23, PT ;  /* 0x000000171200720c */ /* 0x000fe40003f46070 */
[----:B------:R-:W-:-:S11]  /*a480*/  MOV R18, RZ ;  /* 0x000000ff00127202 */ /* 0x000fd60000000f00 */
[----:B------:R-:W-:Y:S01]  /*a490*/  @P2 VIADD R19, R19, 0x1 ;  /* 0x0000000113132836 */ /* 0x000fe20000000000 */
[----:B------:R-:W-:-:S04]  /*a4a0*/  @!P0 LOP3.LUT R19, RZ, R23, RZ, 0x33, !PT ;  /* 0x00000017ff138212 */ /* 0x000fc800078e33ff */
[----:B------:R-:W-:-:S05]  /*a4b0*/  IADD3 R7, PT, PT, -R19, RZ, RZ ;  /* 0x000000ff13077210 */ /* 0x000fca0007ffe1ff */
[----:B------:R-:W-:Y:S01]  /*a4c0*/  IMAD R7, R23, R7, R24 ;  /* 0x0000000717077224 */ /* 0x000fe200078e0218 */
[----:B------:R-:W-:Y:S05]  /*a4d0*/  BRA `(.L_x_116) ;  /* 0x0000000000487947 */ /* 0x000fea0003800000 */
.L_x_115:
        /* <DEDUP_REMOVED lines=8> */
[----:B------:R-:W-:Y:S01]  /*a560*/  IADD3 R7, P0, PT, RZ, -R96, RZ ;  /* 0x80000060ff077210 */ /* 0x000fe20007f1e0ff */
[----:B------:R-:W-:-:S03]  /*a570*/  IMAD.MOV.U32 R19, RZ, RZ, R96 ;  /* 0x000000ffff137224 */ /* 0x000fc600078e0060 */
[----:B------:R-:W-:Y:S02]  /*a580*/  IADD3.X R18, PT, PT, RZ, ~R95, RZ, P0, !PT ;  /* 0x8000005fff127210 */ /* 0x000fe400007fe4ff */
[----:B-1----:R-:W-:Y:S02]  /*a590*/  MOV R23, UR4 ;  /* 0x0000000400177c02 */ /* 0x002fe40008000f00 */
[----:B------:R-:W-:-:S03]  /*a5a0*/  MOV R22, UR5 ;  /* 0x0000000500167c02 */ /* 0x000fc60008000f00 */
[-C--:B------:R-:W-:Y:S02]  /*a5b0*/  IMAD R18, R18, R23.reuse, RZ ;  /* 0x0000001712127224 */ /* 0x080fe400078e02ff */
[----:B------:R-:W-:-:S04]  /*a5c0*/  IMAD.WIDE.U32 R24, R7, R23, R24 ;  /* 0x0000001707187225 */ /* 0x000fc800078e0018 */
[----:B------:R-:W-:Y:S01]  /*a5d0*/  IMAD R18, R7, R22, R18 ;  /* 0x0000001607127224 */ /* 0x000fe200078e0212 */
[----:B------:R-:W-:-:S03]  /*a5e0*/  MOV R7, R24 ;  /* 0x0000001800077202 */ /* 0x000fc60000000f00 */
[----:B------:R-:W-:Y:S02]  /*a5f0*/  IMAD.IADD R18, R18, 0x1, R25 ;  /* 0x0000000112127824 */ /* 0x000fe400078e0219 */
.L_x_116:
[----:B------:R-:W-:Y:S05]  /*a600*/  BSYNC.RECONVERGENT B0 ;  /* 0x0000000000007941 */ /* 0x000fea0003800200 */
.L_x_114:
        /* <DEDUP_REMOVED lines=11> */
[----:B------:R-:W-:-:S04]  /*a6c0*/  IADD3.X R5, PT, PT, R5, UR5, RZ, P0, !PT ;  /* 0x0000000505057c10 */ /* 0x000fc800087fe4ff */
        /* <DEDUP_REMOVED lines=24> */
.L_x_118:
[----:B------:R-:W2:Y:S01]  /*a850*/  LDCU.64 UR4, c[0x0][0x420] ;  /* 0x00008400ff0477ac */ /* 0x000ea20008000a00 */
[----:B------:R-:W-:Y:S01]  /*a860*/  IMAD.MOV.U32 R101, RZ, RZ, R6 ;  /* 0x000000ffff657224 */ /* 0x000fe200078e0006 */
[----:B------:R-:W-:Y:S02]  /*a870*/  MOV R99, R5 ;  /* 0x0000000500637202 */ /* 0x000fe40000000f00 */
[----:B------:R-:W-:Y:S01]  /*a880*/  MOV R98, 0xa8c0 ;  /* 0x0000a8c000627802 */ /* 0x000fe20000000f00 */
[----:B--2---:R-:W-:Y:S01]  /*a890*/  IMAD.U32 R100, RZ, RZ, UR4 ;  /* 0x00000004ff647e24 */ /* 0x004fe2000f8e00ff */
[----:B------:R-:W-:Y:S02]  /*a8a0*/  MOV R97, UR5 ;  /* 0x0000000500617c02 */ /* 0x000fe40008000f00 */
[----:B-1---5:R-:W-:Y:S05]  /*a8b0*/  CALL.REL.NOINC `($__internal_1_$__cuda_sm20_rem_u64) ;  /* 0x000000f800307944 */ /* 0x022fea0003c00000 */
.L_x_119:
[----:B------:R-:W-:Y:S05]  /*a8c0*/  BSYNC.RECONVERGENT B0 ;  /* 0x0000000000007941 */ /* 0x000fea0003800200 */
.L_x_117:
[----:B------:R-:W1:Y:S01]  /*a8d0*/  LDCU.64 UR6, c[0x0][0x380] ;  /* 0x00007000ff0677ac */ /* 0x000e620008000a00 */
[----:B------:R-:W-:Y:S01]  /*a8e0*/  VIADD R16, R92, 0x20 ;  /* 0x000000205c107836 */ /* 0x000fe20000000000 */
[--C-:B------:R-:W-:Y:S01]  /*a8f0*/  SHF.R.U64 R22, R102, 0x3, R103.reuse ;  /* 0x0000000366167819 */ /* 0x100fe20000001267 */
[----:B------:R-:W-:Y:S01]  /*a900*/  BSSY.RECONVERGENT B0, `(.L_x_120) ;  /* 0x000003a000007945 */ /* 0x000fe20003800200 */
[----:B------:R-:W2:Y:S01]  /*a910*/  LDCU.64 UR4, c[0x0][0x428] ;  /* 0x00008500ff0477ac */ /* 0x000ea20008000a00 */
[----:B------:R-:W-:Y:S02]  /*a920*/  SHF.R.U32.HI R17, RZ, 0x3, R103 ;  /* 0x00000003ff117819 */ /* 0x000fe40000011667 */
[----:B------:R-:W-:Y:S02]  /*a930*/  ISETP.GE.U32.AND P2, PT, R19, R22, PT ;  /* 0x000000161300720c */ /* 0x000fe40003f46070 */
[----:B-1----:R-:W-:-:S04]  /*a940*/  ISETP.GE.AND P0, PT, R16, UR7, PT ;  /* 0x0000000710007c0c */ /* 0x002fc8000bf06270 */
[----:B------:R-:W-:Y:S01]  /*a950*/  ISETP.LT.AND P3, PT, R7, UR6, !P0 ;  /* 0x0000000607007c0c */ /* 0x000fe2000c761270 */
[----:B------:R-:W1:Y:S03]  /*a960*/  LDCU UR6, c[0x0][0x424] ;  /* 0x00008480ff0677ac */ /* 0x000e660008000800 */
[----:B------:R-:W-:Y:S02]  /*a970*/  ISETP.GE.U32.AND.EX P3, PT, R18, R17, P3, P2 ;  /* 0x000000111200720c */ /* 0x000fe40001f66120 */
        /* <DEDUP_REMOVED lines=33> */
.L_x_121:
        /* <DEDUP_REMOVED lines=8> */
[-C--:B------:R-:W-:Y:S02]  /*ac10*/  IADD3 R14, P2, PT, RZ, -R96.reuse, RZ ;  /* 0x80000060ff0e7210 */ /* 0x080fe40007f5e0ff */
[----:B------:R-:W-:Y:S02]  /*ac20*/  MOV R15, R96 ;  /* 0x00000060000f7202 */ /* 0x000fe40000000f00 */
[----:B------:R-:W-:Y:S02]  /*ac30*/  IADD3.X R20, PT, PT, RZ, ~R95, RZ, P2, !PT ;  /* 0x8000005fff147210 */ /* 0x000fe400017fe4ff */
[----:B-1----:R-:W-:Y:S02]  /*ac40*/  MOV R21, UR4 ;  /* 0x0000000400157c02 */ /* 0x002fe40008000f00 */
[----:B------:R-:W-:-:S03]  /*ac50*/  MOV R23, UR5 ;  /* 0x0000000500177c02 */ /* 0x000fc60008000f00 */
[-C--:B------:R-:W-:Y:S02]  /*ac60*/  IMAD R7, R20, R21.reuse, RZ ;  /* 0x0000001514077224 */ /* 0x080fe400078e02ff */
[----:B------:R-:W-:-:S04]  /*ac70*/  IMAD.WIDE.U32 R18, R14, R21, R18 ;  /* 0x000000150e127225 */ /* 0x000fc800078e0012 */
[----:B------:R-:W-:-:S05]  /*ac80*/  IMAD R7, R14, R23, R7 ;  /* 0x000000170e077224 */ /* 0x000fca00078e0207 */
[----:B------:R-:W-:Y:S02]  /*ac90*/  IADD3 R14, PT, PT, R7, R19, RZ ;  /* 0x00000013070e7210 */ /* 0x000fe40007ffe0ff */
.L_x_122:
[----:B------:R-:W-:Y:S05]  /*aca0*/  BSYNC.RECONVERGENT B0 ;  /* 0x0000000000007941 */ /* 0x000fea0003800200 */
.L_x_120:
[----:B------:R-:W1:Y:S01]  /*acb0*/  LDCU UR6, c[0x0][0x380] ;  /* 0x00007000ff0677ac */ /* 0x000e620008000800 */
[----:B------:R-:W-:Y:S01]  /*acc0*/  VIADD R7, R94, 0xb ;  /* 0x0000000b5e077836 */ /* 0x000fe20000000000 */
[--C-:B------:R-:W-:Y:S01]  /*acd0*/  SHF.R.U64 R18, R18, 0x3, R14.reuse ;  /* 0x0000000312127819 */ /* 0x100fe2000000120e */
[----:B------:R-:W-:Y:S01]  /*ace0*/  BSSY.RECONVERGENT B0, `(.L_x_123) ;  /* 0x0000026000007945 */ /* 0x000fe20003800200 */
[----:B------:R-:W2:Y:S01]  /*acf0*/  LDCU.64 UR4, c[0x0][0x428] ;  /* 0x00008500ff0477ac */ /* 0x000ea20008000a00 */
[----:B------:R-:W-:Y:S02]  /*ad00*/  SHF.R.U32.HI R19, RZ, 0x3, R14 ;  /* 0x00000003ff137819 */ /* 0x000fe4000001160e */
[----:B------:R-:W-:Y:S02]  /*ad10*/  ISETP.GE.U32.AND P2, PT, R15, R18, PT ;  /* 0x000000120f00720c */ /* 0x000fe40003f46070 */
        /* <DEDUP_REMOVED lines=29> */
.L_x_124:
[----:B------:R-:W2:Y:S01]  /*aef0*/  LDCU.64 UR4, c[0x0][0x420] ;  /* 0x00008400ff0477ac */ /* 0x000ea20008000a00 */
[----:B------:R-:W-:Y:S01]  /*af00*/  MOV R98, 0xaf40 ;  /* 0x0000af4000627802 */ /* 0x000fe20000000f00 */
[----:B--2---:R-:W-:Y:S01]  /*af10*/  IMAD.U32 R100, RZ, RZ, UR4 ;  /* 0x00000004ff647e24 */ /* 0x004fe2000f8e00ff */
[----:B------:R-:W-:Y:S02]  /*af20*/  MOV R97, UR5 ;  /* 0x0000000500617c02 */ /* 0x000fe40008000f00 */
[----:B-1---5:R-:W-:Y:S05]  /*af30*/  CALL.REL.NOINC `($__internal_1_$__cuda_sm20_rem_u64) ;  /* 0x000000f000907944 */ /* 0x022fea0003c00000 */
.L_x_125:
[----:B------:R-:W-:Y:S05]  /*af40*/  BSYNC.RECONVERGENT B0 ;  /* 0x0000000000007941 */ /* 0x000fea0003800200 */
.L_x_123:
[----:B------:R-:W1:Y:S01]  /*af50*/  LDCU UR8, c[0x0][0x380] ;  /* 0x00007000ff0877ac */ /* 0x000e620008000800 */
[--C-:B------:R-:W-:Y:S02]  /*af60*/  SHF.R.U64 R6, R102, 0x3, R103.reuse ;  /* 0x0000000366067819 */ /* 0x100fe40000001267 */
[----:B------:R-:W-:Y:S02]  /*af70*/  SHF.R.U32.HI R5, RZ, 0x3, R103 ;  /* 0x00000003ff057819 */ /* 0x000fe40000011667 */
[----:B------:R-:W-:Y:S02]  /*af80*/  ISETP.GE.U32.AND P1, PT, R15, R6, PT ;  /* 0x000000060f00720c */ /* 0x000fe40003f26070 */
[----:B-1----:R-:W-:-:S04]  /*af90*/  ISETP.LT.AND P0, PT, R7, UR8, !P0 ;  /* 0x0000000807007c0c */ /* 0x002fc8000c701270 */
[----:B------:R-:W-:-:S13]  /*afa0*/  ISETP.GE.U32.AND.EX P0, PT, R14, R5, P0, P1 ;  /* 0x000000050e00720c */ /* 0x000fda0000706110 */
[----:B------:R-:W-:Y:S05]  /*afb0*/  @!P0 BRA `(.L_x_126) ;  /* 0x0000000000808947 */ /* 0x000fea0003800000 */
[----:B------:R1:W-:Y:S01]  /*afc0*/  STG.E.64 desc[UR14][R16.64+0x100], R10 ;  /* 0x0001000a10007986 */ /* 0x0003e2000c101b0e */
[----:B------:R-:W-:Y:S05]  /*afd0*/  BRA `(.L_x_126) ;  /* 0x0000000000787947 */ /* 0x000fea0003800000 */
.L_x_101:
[----:B------:R-:W1:Y:S01]  /*afe0*/  LDCU UR6, c[0x0][0x384] ;  /* 0x00007080ff0677ac */ /* 0x000e620008000800 */
[----:B------:R-:W-:Y:S02]  /*aff0*/  VIADD R5, R94, 0x8 ;  /* 0x000000085e057836 */ /* 0x000fe40000000000 */
[C---:B------:R-:W-:Y:S01]  /*b000*/  VIADD R6, R92.reuse, 0x20 ;  /* 0x000000205c067836 */ /* 0x040fe20000000000 */
[----:B------:R-:W2:Y:S01]  /*b010*/  LDCU.64 UR4, c[0x0][0x428] ;  /* 0x00008500ff0477ac */ /* 0x000ea20008000a00 */
[----:B-1----:R-:W-:-:S03]  /*b020*/  ISETP.GE.AND P0, PT, R92, UR6, PT ;  /* 0x000000065c007c0c */ /* 0x002fc6000bf06270 */
[----:B------:R-:W-:Y:S01]  /*b030*/  ISETP.GE.AND P1, PT, R6, UR6, PT ;  /* 0x0000000606007c0c */ /* 0x000fe2000bf26270 */
[C---:B------:R-:W-:Y:S01]  /*b040*/  VIADD R6, R94.reuse, 0xb ;  /* 0x0000000b5e067836 */ /* 0x040fe20000000000 */
[C---:B------:R-:W-:Y:S02]  /*b050*/  ISETP.LT.AND P3, PT, R5.reuse, UR8, !P0 ;  /* 0x0000000805007c0c */ /* 0x040fe4000c761270 */
[----:B------:R-:W-:Y:S01]  /*b060*/  ISETP.LT.AND P4, PT, R5, UR8, !P1 ;  /* 0x0000000805007c0c */ /* 0x000fe2000cf81270 */
[----:B------:R-:W-:-:S05]  /*b070*/  VIADD R5, R94, 0x9 ;  /* 0x000000095e057836 */ /* 0x000fca0000000000 */
[----:B------:R-:W-:-:S05]  /*b080*/  ISETP.LT.AND P2, PT, R5, UR8, !P0 ;  /* 0x0000000805007c0c */ /* 0x000fca000c741270 */
[----:B------:R3:W-:Y:S01]  /*b090*/  @P3 STG.E.64 desc[UR14][R8.64], R26 ;  /* 0x0000001a08003986 */ /* 0x0007e2000c101b0e */
[----:B--2---:R-:W-:-:S03]  /*b0a0*/  IADD3 R22, P3, PT, R8, UR4, RZ ;  /* 0x0000000408167c10 */ /* 0x004fc6000ff7e0ff */
[----:B------:R3:W-:Y:S01]  /*b0b0*/  @P4 STG.E.64 desc[UR14][R8.64+0x100], R24 ;  /* 0x0001001808004986 */ /* 0x0007e2000c101b0e */
[----:B------:R-:W-:Y:S02]  /*b0c0*/  IADD3.X R23, PT, PT, R9, UR5, RZ, P3, !PT ;  /* 0x0000000509177c10 */ /* 0x000fe40009ffe4ff */
[----:B------:R-:W-:Y:S01]  /*b0d0*/  ISETP.LT.AND P3, PT, R5, UR8, !P1 ;  /* 0x0000000805007c0c */ /* 0x000fe2000cf61270 */
[----:B------:R-:W-:Y:S01]  /*b0e0*/  VIADD R5, R94, 0xa ;  /* 0x0000000a5e057836 */ /* 0x000fe20000000000 */
[----:B------:R-:W-:Y:S01]  /*b0f0*/  IADD3 R28, P4, PT, R22, UR4, RZ ;  /* 0x00000004161c7c10 */ /* 0x000fe2000ff9e0ff */
[----:B------:R3:W-:Y:S03]  /*b100*/  @P2 STG.E.64 desc[UR14][R22.64], R20 ;  /* 0x0000001416002986 */ /* 0x0007e6000c101b0e */
[C---:B------:R-:W-:Y:S02]  /*b110*/  ISETP.LT.AND P2, PT, R5.reuse, UR8, !P0 ;  /* 0x0000000805007c0c */ /* 0x040fe4000c741270 */
[----:B------:R-:W-:-:S02]  /*b120*/  ISETP.LT.AND P1, PT, R5, UR8, !P1 ;  /* 0x0000000805007c0c */ /* 0x000fc4000cf21270 */
[----:B------:R-:W-:Y:S02]  /*b130*/  ISETP.LT.AND P0, PT, R6, UR8, !P0 ;  /* 0x0000000806007c0c */ /* 0x000fe4000c701270 */
[----:B------:R-:W-:Y:S01]  /*b140*/  IADD3.X R29, PT, PT, R23, UR5, RZ, P4, !PT ;  /* 0x00000005171d7c10 */ /* 0x000fe2000a7fe4ff */
[----:B------:R3:W-:Y:S01]  /*b150*/  @P3 STG.E.64 desc[UR14][R22.64+0x100], R18 ;  /* 0x0001001216003986 */ /* 0x0007e2000c101b0e */
[----:B------:R-:W-:-:S04]  /*b160*/  IADD3 R6, P4, PT, R28, UR4, RZ ;  /* 0x000000041c067c10 */ /* 0x000fc8000ff9e0ff */
[----:B------:R-:W-:Y:S01]  /*b170*/  IADD3.X R7, PT, PT, R29, UR5, RZ, P4, !PT ;  /* 0x000000051d077c10 */ /* 0x000fe2000a7fe4ff */
[----:B------:R3:W-:Y:S04]  /*b180*/  @P2 STG.E.64 desc[UR14][R28.64], R16 ;  /* 0x000000101c002986 */ /* 0x0007e8000c101b0e */
[----:B------:R3:W-:Y:S04]  /*b190*/  @P1 STG.E.64 desc[UR14][R28.64+0x100], R14 ;  /* 0x0001000e1c001986 */ /* 0x0007e8000c101b0e */
[----:B------:R3:W-:Y:S04]  /*b1a0*/  @P0 STG.E.64 desc[UR14][R6.64], R12 ;  /* 0x0000000c06000986 */ /* 0x0007e8000c101b0e */
[----:B------:R3:W-:Y:S02]  /*b1b0*/  @P6 STG.E.64 desc[UR14][R6.64+0x100], R10 ;  /* 0x0001000a06006986 */ /* 0x0007e4000c101b0e */
.L_x_126:
[----:B------:R-:W-:Y:S05]  /*b1c0*/  BSYNC.RECONVERGENT B1 ;  /* 0x0000000000017941 */ /* 0x000fea0003800200 */
.L_x_100:
[----:B------:R-:W2:Y:S01]  /*b1d0*/  S2UR UR4, SR_CTAID.Y ;  /* 0x00000000000479c3 */ /* 0x000ea20000002600 */
[----:B------:R-:W4:Y:S01]  /*b1e0*/  LDCU UR6, c[0x0][0x398] ;  /* 0x00007300ff0677ac */ /* 0x000f220008000800 */
[----:B-1-3--:R-:W-:Y:S01]  /*b1f0*/  IADD3 R10, P0, PT, R72, R114, RZ ;  /* 0x00000072480a7210 */ /* 0x00afe20007f1e0ff */
[----:B------:R-:W-:Y:S01]  /*b200*/  BSSY.RECONVERGENT B1, `(.L_x_127) ;  /* 0x00001a8000017945 */ /* 0x000fe20003800200 */
[----:B------:R-:W-:Y:S01]  /*b210*/  VIADD R5, R92, 0x20 ;  /* 0x000000205c057836 */ /* 0x000fe20000000000 */
[----:B------:R-:W-:Y:S01]  /*b220*/  UMOV UR5, 0xffffffff ;  /* 0xffffffff00057882 */ /* 0x000fe20000000000 */
[----:B------:R-:W-:Y:S02]  /*b230*/  IADD3.X R11, PT, PT, R73, R115, RZ, P0, !PT ;  /* 0x00000073490b7210 */ /* 0x000fe400007fe4ff */
[----:B------:R-:W1:Y:S01]  /*b240*/  S2UR UR7, SR_CTAID.X ;  /* 0x00000000000779c3 */ /* 0x000e620000002500 */
[----:B----4-:R-:W-:Y:S02]  /*b250*/  USHF.L.U32 UR5, UR5, UR6, URZ ;  /* 0x0000000605057299 */ /* 0x010fe400080006ff */
[----:B--2---:R-:W-:-:S02]  /*b260*/  USHF.L.U32 UR4, UR4, UR6, URZ ;  /* 0x0000000604047299 */ /* 0x004fc400080006ff */
        /* <DEDUP_REMOVED lines=35> */
.L_x_130:
        /* <DEDUP_REMOVED lines=10> */
[----:B------:R-:W-:Y:S01]  /*b540*/  IMAD R6, R6, R91, RZ ;  /* 0x0000005b06067224 */ /* 0x000fe200078e02ff */
[----:B------:R-:W-:-:S03]  /*b550*/  MOV R12, R16 ;  /* 0x00000010000c7202 */ /* 0x000fc60000000f00 */
[----:B------:R-:W-:-:S05]  /*b560*/  IMAD R6, R90, R7, R6 ;  /* 0x000000075a067224 */ /* 0x000fca00078e0206 */
[----:B------:R-:W-:Y:S02]  /*b570*/  IADD3 R7, PT, PT, R6, R17, RZ ;  /* 0x0000001106077210 */ /* 0x000fe40007ffe0ff */
.L_x_131:
[----:B------:R-:W-:Y:S05]  /*b580*/  BSYNC.RECONVERGENT B0 ;  /* 0x0000000000007941 */ /* 0x000fea0003800200 */
.L_x_129:
        /* <DEDUP_REMOVED lines=36> */
.L_x_133:
[----:B------:R-:W-:Y:S01]  /*b7d0*/  IMAD.MOV.U32 R101, RZ, RZ, R7 ;  /* 0x000000ffff657224 */ /* 0x000fe200078e0007 */
[----:B------:R-:W-:Y:S01]  /*b7e0*/  MOV R100, R91 ;  /* 0x0000005b00647202 */ /* 0x000fe20000000f00 */
[----:B------:R-:W-:Y:S01]  /*b7f0*/  IMAD.MOV.U32 R99, RZ, RZ, R6 ;  /* 0x000000ffff637224 */ /* 0x000fe200078e0006 */
[----:B------:R-:W-:Y:S02]  /*b800*/  MOV R97, R90 ;  /* 0x0000005a00617202 */ /* 0x000fe40000000f00 */
[----:B------:R-:W-:Y:S02]  /*b810*/  MOV R98, 0xb830 ;  /* 0x0000b83000627802 */ /* 0x000fe40000000f00 */
[----:B----45:R-:W-:Y:S05]  /*b820*/  CALL.REL.NOINC `($__internal_1_$__cuda_sm20_rem_u64) ;  /* 0x000000e800547944 */ /* 0x030fea0003c00000 */
.L_x_134:
[----:B------:R-:W-:Y:S05]  /*b830*/  BSYNC.RECONVERGENT B0 ;  /* 0x0000000000007941 */ /* 0x000fea0003800200 */
.L_x_132:
[----:B------:R-:W1:Y:S01]  /*b840*/  LDCU UR4, c[0x0][0x384] ;  /* 0x00007080ff0477ac */ /* 0x000e620008000800 */
[--C-:B------:R-:W-:Y:S02]  /*b850*/  SHF.R.U64 R14, R102, 0x3, R103.reuse ;  /* 0x00000003660e7819 */ /* 0x100fe40000001267 */
[----:B------:R-:W-:Y:S02]  /*b860*/  SHF.R.U32.HI R15, RZ, 0x3, R103 ;  /* 0x00000003ff0f7819 */ /* 0x000fe40000011667 */
[----:B------:R-:W-:Y:S02]  /*b870*/  ISETP.GE.U32.AND P2, PT, R13, R14, PT ;  /* 0x0000000e0d00720c */ /* 0x000fe40003f46070 */
[----:B-1----:R-:W-:-:S04]  /*b880*/  ISETP.LT.AND P1, PT, R5, UR4, !P1 ;  /* 0x0000000405007c0c */ /* 0x002fc8000cf21270 */
[----:B------:R-:W-:-:S13]  /*b890*/  ISETP.GE.U32.AND.EX P1, PT, R12, R15, P1, P2 ;  /* 0x0000000f0c00720c */ /* 0x000fda0000f26120 */
        /* <DEDUP_REMOVED lines=31> */
.L_x_136:
        /* <DEDUP_REMOVED lines=8> */
[----:B------:R-:W-:-:S04]  /*bb10*/  IMAD.WIDE.U32 R14, R91, R17, R14 ;  /* 0x000000115b0e7225 */ /* 0x000fc800078e000e */
[----:B------:R-:W-:-:S04]  /*bb20*/  IMAD R16, R16, R91, RZ ;  /* 0x0000005b10107224 */ /* 0x000fc800078e02ff */
[----:B------:R-:W-:Y:S01]  /*bb30*/  IMAD R17, R90, R17, R16 ;  /* 0x000000115a117224 */ /* 0x000fe200078e0210 */
[----:B------:R-:W-:-:S04]  /*bb40*/  MOV R16, R96 ;  /* 0x0000006000107202 */ /* 0x000fc80000000f00 */
[----:B------:R-:W-:Y:S02]  /*bb50*/  IADD3 R17, PT, PT, R17, R15, RZ ;  /* 0x0000000f11117210 */ /* 0x000fe40007ffe0ff */
.L_x_137:
[----:B------:R-:W-:Y:S05]  /*bb60*/  BSYNC.RECONVERGENT B0 ;  /* 0x0000000000007941 */ /* 0x000fea0003800200 */
.L_x_135:
[----:B------:R-:W1:Y:S01]  /*bb70*/  LDCU UR4, c[0x0][0x380] ;  /* 0x00007000ff0477ac */ /* 0x000e620008000800 */
[----:B------:R-:W-:Y:S01]  /*bb80*/  VIADD R15, R94, 0x11 ;  /* 0x000000115e0f7836 */ /* 0x000fe20000000000 */
[--C-:B------:R-:W-:Y:S02]  /*bb90*/  SHF.R.U64 R19, R14, 0x3, R17.reuse ;  /* 0x000000030e137819 */ /* 0x100fe40000001211 */
[----:B------:R-:W-:Y:S02]  /*bba0*/  SHF.R.U32.HI R17, RZ, 0x3, R17 ;  /* 0x00000003ff117819 */ /* 0x000fe40000011611 */
[----:B------:R-:W-:Y:S02]  /*bbb0*/  ISETP.GE.U32.AND P1, PT, R16, R19, PT ;  /* 0x000000131000720c */ /* 0x000fe40003f26070 */
        /* <DEDUP_REMOVED lines=30> */
.L_x_139:
[----:B------:R-:W-:Y:S01]  /*bda0*/  IMAD.MOV.U32 R101, RZ, RZ, R7 ;  /* 0x000000ffff657224 */ /* 0x000fe200078e0007 */
[----:B------:R-:W-:Y:S01]  /*bdb0*/  MOV R100, R91 ;  /* 0x0000005b00647202 */ /* 0x000fe20000000f00 */
[----:B------:R-:W-:Y:S01]  /*bdc0*/  IMAD.MOV.U32 R99, RZ, RZ, R6 ;  /* 0x000000ffff637224 */ /* 0x000fe200078e0006 */
[----:B------:R-:W-:Y:S02]  /*bdd0*/  MOV R97, R90 ;  /* 0x0000005a00617202 */ /* 0x000fe40000000f00 */
[----:B------:R-:W-:Y:S02]  /*bde0*/  MOV R98, 0xbe00 ;  /* 0x0000be0000627802 */ /* 0x000fe40000000f00 */
[----:B----45:R-:W-:Y:S05]  /*bdf0*/  CALL.REL.NOINC `($__internal_1_$__cuda_sm20_rem_u64) ;  /* 0x000000e000e07944 */ /* 0x030fea0003c00000 */
.L_x_140:
[----:B------:R-:W-:Y:S05]  /*be00*/  BSYNC.RECONVERGENT B0 ;  /* 0x0000000000007941 */ /* 0x000fea0003800200 */
.L_x_138:
        /* <DEDUP_REMOVED lines=40> */
.L_x_142:
        /* <DEDUP_REMOVED lines=13> */
.L_x_143:
[----:B------:R-:W-:Y:S05]  /*c160*/  BSYNC.RECONVERGENT B0 ;  /* 0x0000000000007941 */ /* 0x000fea0003800200 */
.L_x_141:
[----:B------:R-:W1:Y:S01]  /*c170*/  LDCU.64 UR4, c[0x0][0x380] ;  /* 0x00007000ff0477ac */ /* 0x000e620008000a00 */
[----:B------:R-:W-:Y:S01]  /*c180*/  VIADD R15, R94, 0x12 ;  /* 0x000000125e0f7836 */ /* 0x000fe20000000000 */
        /* <DEDUP_REMOVED lines=34> */
.L_x_145:
[----:B------:R-:W-:Y:S01]  /*c3b0*/  IMAD.MOV.U32 R101, RZ, RZ, R7 ;  /* 0x000000ffff657224 */ /* 0x000fe200078e0007 */
[----:B------:R-:W-:Y:S01]  /*c3c0*/  MOV R100, R91 ;  /* 0x0000005b00647202 */ /* 0x000fe20000000f00 */
[----:B------:R-:W-:Y:S01]  /*c3d0*/  IMAD.MOV.U32 R99, RZ, RZ, R6 ;  /* 0x000000ffff637224 */ /* 0x000fe200078e0006 */
[----:B------:R-:W-:Y:S02]  /*c3e0*/  MOV R97, R90 ;  /* 0x0000005a00617202 */ /* 0x000fe40000000f00 */
[----:B------:R-:W-:Y:S02]  /*c3f0*/  MOV R98, 0xc410 ;  /* 0x0000c41000627802 */ /* 0x000fe40000000f00 */
[----:B----45:R-:W-:Y:S05]  /*c400*/  CALL.REL.NOINC `($__internal_1_$__cuda_sm20_rem_u64) ;  /* 0x000000dc005c7944 */ /* 0x030fea0003c00000 */
.L_x_146:
[----:B------:R-:W-:Y:S05]  /*c410*/  BSYNC.RECONVERGENT B0 ;  /* 0x0000000000007941 */ /* 0x000fea0003800200 */
.L_x_144:
        /* <DEDUP_REMOVED lines=39> */
.L_x_148:
        /* <DEDUP_REMOVED lines=14> */
.L_x_149:
[----:B------:R-:W-:Y:S05]  /*c770*/  BSYNC.RECONVERGENT B0 ;  /* 0x0000000000007941 */ /* 0x000fea0003800200 */
.L_x_147:
        /* <DEDUP_REMOVED lines=36> */
.L_x_151:
[----:B------:R-:W-:Y:S01]  /*c9c0*/  IMAD.MOV.U32 R100, RZ, RZ, R91 ;  /* 0x000000ffff647224 */ /* 0x000fe200078e005b */
[----:B------:R-:W-:Y:S02]  /*c9d0*/  MOV R97, R90 ;  /* 0x0000005a00617202 */ /* 0x000fe40000000f00 */
[----:B------:R-:W-:Y:S02]  /*c9e0*/  MOV R98, 0xca00 ;  /* 0x0000ca0000627802 */ /* 0x000fe40000000f00 */
[----:B----45:R-:W-:Y:S05]  /*c9f0*/  CALL.REL.NOINC `($__internal_1_$__cuda_sm20_rem_u64) ;  /* 0x000000d400e07944 */ /* 0x030fea0003c00000 */
.L_x_152:
[----:B------:R-:W-:Y:S05]  /*ca00*/  BSYNC.RECONVERGENT B0 ;  /* 0x0000000000007941 */ /* 0x000fea0003800200 */
.L_x_150:
        /* <DEDUP_REMOVED lines=9> */
.L_x_128:
[----:B------:R-:W1:Y:S01]  /*caa0*/  LDCU UR6, c[0x0][0x384] ;  /* 0x00007080ff0677ac */ /* 0x000e620008000800 */
[----:B------:R-:W-:Y:S01]  /*cab0*/  VIADD R6, R94, 0x11 ;  /* 0x000000115e067836 */ /* 0x000fe20000000000 */
[----:B------:R-:W-:-:S05]  /*cac0*/  IADD3 R12, P0, PT, R70, R10, RZ ;  /* 0x0000000a460c7210 */ /* 0x000fca0007f1e0ff */
[----:B------:R-:W-:Y:S01]  /*cad0*/  IMAD.X R13, R71, 0x1, R11, P0 ;  /* 0x00000001470d7824 */ /* 0x000fe200000e060b */
[----:B-1----:R-:W-:Y:S01]  /*cae0*/  ISETP.GE.AND P4, PT, R5, UR6, PT ;  /* 0x0000000605007c0c */ /* 0x002fe2000bf86270 */
[----:B------:R-:W-:Y:S01]  /*caf0*/  VIADD R5, R94, 0x12 ;  /* 0x000000125e057836 */ /* 0x000fe20000000000 */
[----:B------:R-:W-:Y:S02]  /*cb00*/  ISETP.GE.AND P3, PT, R92, UR6, PT ;  /* 0x000000065c007c0c */ /* 0x000fe4000bf66270 */
[C---:B------:R-:W-:Y:S02]  /*cb10*/  ISETP.LT.AND P1, PT, R6.reuse, UR8, !P4 ;  /* 0x0000000806007c0c */ /* 0x040fe4000e721270 */
[----:B------:R-:W-:Y:S02]  /*cb20*/  ISETP.LT.AND P2, PT, R6, UR8, !P3 ;  /* 0x0000000806007c0c */ /* 0x000fe4000df41270 */
[C---:B------:R-:W-:Y:S02]  /*cb30*/  ISETP.LT.AND P0, PT, R5.reuse, UR8, !P4 ;  /* 0x0000000805007c0c */ /* 0x040fe4000e701270 */
[----:B------:R-:W-:-:S07]  /*cb40*/  ISETP.LT.AND P6, PT, R5, UR8, !P3 ;  /* 0x0000000805007c0c */ /* 0x000fce000dfc1270 */
[----:B------:R-:W4:Y:S01]  /*cb50*/  @P1 LDG.E.LTC128B.64 R82, desc[UR14][R12.64+0x100] ;  /* 0x0001000e0c521981 */ /* 0x000f22000c1e1b20 */
[----:B------:R-:W-:Y:S01]  /*cb60*/  IADD3 R6, P1, PT, R70, R12, RZ ;  /* 0x0000000c46067210 */ /* 0x000fe20007f3e0ff */
[----:B------:R-:W-:Y:S02]  /*cb70*/  VIADD R5, R94, 0x13 ;  /* 0x000000135e057836 */ /* 0x000fe40000000000 */
[----:B------:R1:W4:Y:S02]  /*cb80*/  @P2 LDG.E.LTC128B.64 R84, desc[UR14][R12.64] ;  /* 0x0000000e0c542981 */ /* 0x000324000c1e1b20 */
[----:B------:R-:W-:Y:S01]  /*cb90*/  IMAD.X R7, R71, 0x1, R13, P1 ;  /* 0x0000000147077824 */ /* 0x000fe200008e060d */
[C---:B------:R-:W-:Y:S02]  /*cba0*/  ISETP.LT.AND P1, PT, R4.reuse, UR8, !P3 ;  /* 0x0000000804007c0c */ /* 0x040fe4000df21270 */
[C---:B------:R-:W-:Y:S02]  /*cbb0*/  ISETP.LT.AND P2, PT, R5.reuse, UR8, !P4 ;  /* 0x0000000805007c0c */ /* 0x040fe4000e741270 */
[----:B------:R-:W-:Y:S01]  /*cbc0*/  ISETP.LT.AND P3, PT, R5, UR8, !P3 ;  /* 0x0000000805007c0c */ /* 0x000fe2000df61270 */
[----:B------:R2:W4:Y:S01]  /*cbd0*/  @P6 LDG.E.LTC128B.64 R80, desc[UR14][R6.64] ;  /* 0x0000000e06506981 */ /* 0x000522000c1e1b20 */
[----:B------:R-:W-:-:S07]  /*cbe0*/  ISETP.LT.AND P4, PT, R4, UR8, !P4 ;  /* 0x0000000804007c0c */ /* 0x000fce000e781270 */
[----:B------:R3:W4:Y:S06]  /*cbf0*/  @P1 LDG.E.LTC128B.64 R88, desc[UR14][R10.64] ;  /* 0x0000000e0a581981 */ /* 0x00072c000c1e1b20 */
[----:B------:R3:W4:Y:S01]  /*cc00*/  @P4 LDG.E.LTC128B.64 R86, desc[UR14][R10.64+0x100] ;  /* 0x0001000e0a564981 */ /* 0x000722000c1e1b20 */
[----:B-1----:R-:W-:Y:S02]  /*cc10*/  @P0 IMAD.MOV.U32 R12, RZ, RZ, R6 ;  /* 0x000000ffff0c0224 */ /* 0x002fe400078e0006 */
[----:B------:R-:W-:-:S05]  /*cc20*/  @P0 IMAD.MOV.U32 R13, RZ, RZ, R7 ;  /* 0x000000ffff0d0224 */ /* 0x000fca00078e0007 */
[----:B------:R3:W4:Y:S01]  /*cc30*/  @P0 LDG.E.LTC128B.64 R78, desc[UR14][R12.64+0x100] ;  /* 0x0001000e0c4e0981 */ /* 0x000722000c1e1b20 */
[----:B--2---:R-:W-:-:S05]  /*cc40*/  IADD3 R6, P0, PT, R70, R6, RZ ;  /* 0x0000000646067210 */ /* 0x004fca0007f1e0ff */
[----:B------:R-:W-:-:S05]  /*cc50*/  IMAD.X R7, R71, 0x1, R7, P0 ;  /* 0x0000000147077824 */ /* 0x000fca00000e0607 */
[----:B------:R3:W4:Y:S04]  /*cc60*/  @P3 LDG.E.LTC128B.64 R76, desc[UR14][R6.64] ;  /* 0x0000000e064c3981 */ /* 0x000728000c1e1b20 */
[----:B------:R3:W4:Y:S02]  /*cc70*/  @P2 LDG.E.LTC128B.64 R74, desc[UR14][R6.64+0x100] ;  /* 0x0001000e064a2981 */ /* 0x000724000c1e1b20 */
.L_x_153:
[----:B------:R-:W-:Y:S05]  /*cc80*/  BSYNC.RECONVERGENT B1 ;  /* 0x0000000000017941 */ /* 0x000fea0003800200 */
.L_x_127:
[----:B------:R-:W-:Y:S01]  /*cc90*/  BAR.SYNC.DEFER_BLOCKING 0x0 ;  /* 0x0000000000007b1d */ /* 0x000fe20000010000 */
[----:B------:R-:W-:Y:S01]  /*cca0*/  IADD3 R72, P0, PT, R72, R10, RZ ;  /* 0x0000000a48487210 */ /* 0x000fe20007f1e0ff */
[----:B---3--:R-:W-:-:S06]  /*ccb0*/  VIADD R7, R94, 0x18 ;  /* 0x000000185e077836 */ /* 0x008fcc0000000000 */
[----:B------:R-:W2:Y:S01]  /*ccc0*/  S2UR UR8, SR_CgaCtaId ;  /* 0x00000000000879c3 */ /* 0x000ea20000008800 */
[----:B------:R-:W-:Y:S01]  /*ccd0*/  UMOV UR4, 0x400 ;  /* 0x0000040000047882 */ /* 0x000fe20000000000 */
[----:B------:R-:W3:Y:S01]  /*cce0*/  S2R R5, SR_TID.X ;  /* 0x0000000000057919 */ /* 0x000ee20000002100 */
[----:B------:R-:W-:Y:S01]  /*ccf0*/  BSSY.RECONVERGENT B1, `(.L_x_154) ;  /* 0x00001ef000017945 */ /* 0x000fe20003800200 */
[----:B------:R-:W-:Y:S01]  /*cd00*/  IMAD.X R73, R73, 0x1, R11, P0 ;  /* 0x0000000149497824 */ /* 0x000fe200000e060b */
[----:B------:R-:W-:-:S04]  /*cd10*/  DEPBAR.LE SB5, 0x6 ;  /* 0x0000d1800000791a */ /* 0x000fc80000000000 */
[----:B------:R-:W-:Y:S04]  /*cd20*/  STS.128 [R93], R36 ;  /* 0x000000245d007388 */ /* 0x000fe80000000c00 */
[----:B------:R-:W-:Y:S01]  /*cd30*/  STS.128 [R93+0x40], R40 ;  /* 0x000040285d007388 */ /* 0x000fe20000000c00 */
[----:B--2---:R-:W-:Y:S01]  /*cd40*/  ULEA UR8, UR8, UR4, 0x18 ;  /* 0x0000000408087291 */ /* 0x004fe2000f8ec0ff */
[----:B------:R-:W-:-:S04]  /*cd50*/  DEPBAR.LE SB5, 0x4 ;  /* 0x0000d1000000791a */ /* 0x000fc80000000000 */
[----:B------:R-:W-:Y:S01]  /*cd60*/  STS.128 [R93+0x80], R44 ;  /* 0x0000802c5d007388 */ /* 0x000fe20000000c00 */
[----:B------:R-:W2:Y:S03]  /*cd70*/  LDCU.64 UR4, c[0x0][0x440] ;  /* 0x00008800ff0477ac */ /* 0x000ea60008000a00 */
[----:B------:R-:W-:Y:S01]  /*cd80*/  STS.128 [R93+0xc0], R48 ;  /* 0x0000c0305d007388 */ /* 0x000fe20000000c00 */
[----:B---3--:R-:W-:Y:S01]  /*cd90*/  IMAD.SHL.U32 R6, R5, 0x8, RZ ;  /* 0x0000000805067824 */ /* 0x008fe200078e00ff */
[----:B------:R-:W-:-:S04]  /*cda0*/  SHF.R.U32.HI R5, RZ, 0x3, R5 ;  /* 0x00000003ff057819 */ /* 0x000fc80000011605 */
[----:B------:R-:W-:Y:S02]  /*cdb0*/  LOP3.LUT R6, R6, 0xf8, RZ, 0xc0, !PT ;  /* 0x000000f806067812 */ /* 0x000fe400078ec0ff */
[----:B------:R-:W-:Y:S01]  /*cdc0*/  LOP3.LUT R5, R5, 0x7c, RZ, 0xc0, !PT ;  /* 0x0000007c05057812 */ /* 0x000fe200078ec0ff */
[----:B------:R-:W-:Y:S01]  /*cdd0*/  BAR.SYNC.DEFER_BLOCKING 0x0 ;  /* 0x0000000000007b1d */ /* 0x000fe20000010000 */
[----:B--2---:R-:W-:-:S03]  /*cde0*/  IADD3 R10, P1, PT, R8, UR4, RZ ;  /* 0x00000004080a7c10 */ /* 0x004fc6000ff3e0ff */
[----:B------:R-:W-:Y:S02]  /*cdf0*/  IMAD R5, R5, 0x220, R6 ;  /* 0x0000022005057824 */ /* 0x000fe400078e0206 */
[----:B------:R-:W-:Y:S01]  /*ce00*/  VIADD R6, R92, 0x20 ;  /* 0x000000205c067836 */ /* 0x000fe20000000000 */
[----:B------:R-:W-:Y:S02]  /*ce10*/  IADD3.X R11, PT, PT, R9, UR5, RZ, P1, !PT ;  /* 0x00000005090b7c10 */ /* 0x000fe40008ffe4ff */
[----:B------:R-:W2:Y:S04]  /*ce20*/  LDS.64 R28, [R5+UR8] ;  /* 0x00000008051c7984 */ /* 0x000ea80008000a00 */
[----:B------:R-:W3:Y:S04]  /*ce30*/  LDS.64 R24, [R5+UR8+0x100] ;  /* 0x0001000805187984 */ /* 0x000ee80008000a00 */
[----:B------:R-:W3:Y:S04]  /*ce40*/  LDS.64 R22, [R5+UR8+0x220] ;  /* 0x0002200805167984 */ /* 0x000ee80008000a00 */
[----:B------:R-:W3:Y:S04]  /*ce50*/  LDS.64 R20, [R5+UR8+0x320] ;  /* 0x0003200805147984 */ /* 0x000ee80008000a00 */
[----:B------:R-:W3:Y:S04]  /*ce60*/  LDS.64 R18, [R5+UR8+0x440] ;  /* 0x0004400805127984 */ /* 0x000ee80008000a00 */
[----:B------:R-:W3:Y:S04]  /*ce70*/  LDS.64 R16, [R5+UR8+0x540] ;  /* 0x0005400805107984 */ /* 0x000ee80008000a00 */
[----:B------:R-:W3:Y:S04]  /*ce80*/  LDS.64 R14, [R5+UR8+0x660] ;  /* 0x00066008050e7984 */ /* 0x000ee80008000a00 */
[----:B-1----:R-:W1:Y:S01]  /*ce90*/  LDS.64 R12, [R5+UR8+0x760] ;  /* 0x00076008050c7984 */ /* 0x002e620008000a00 */
[----:B--2---:R-:W-:-:S02]  /*cea0*/  DMUL R28, R28, R112 ;  /* 0x000000701c1c7228 */ /* 0x004fc40000000000 */
[-C--:B---3--:R-:W-:Y:S02]  /*ceb0*/  DMUL R24, R24, R112.reuse ;  /* 0x0000007018187228 */ /* 0x088fe40000000000 */
[----:B------:R-:W-:-:S04]  /*cec0*/  DMUL R22, R22, R112 ;  /* 0x0000007016167228 */ /* 0x000fc80000000000 */
[----:B----4-:R-:W-:Y:S02]  /*ced0*/  DFMA R28, R88, R110, R28 ;  /* 0x0000006e581c722b */ /* 0x010fe4000000001c */
[----:B------:R-:W-:Y:S02]  /*cee0*/  DMUL R20, R20, R112 ;  /* 0x0000007014147228 */ /* 0x000fe40000000000 */
[----:B------:R-:W-:Y:S02]  /*cef0*/  DFMA R24, R86, R110, R24 ;  /* 0x0000006e5618722b */ /* 0x000fe40000000018 */
[----:B------:R-:W-:Y:S02]  /*cf00*/  DMUL R18, R18, R112 ;  /* 0x0000007012127228 */ /* 0x000fe40000000000 */
[----:B------:R-:W-:Y:S02]  /*cf10*/  DFMA R22, R84, R110, R22 ;  /* 0x0000006e5416722b */ /* 0x000fe40000000016 */
[----:B------:R-:W-:-:S02]  /*cf20*/  DMUL R16, R16, R112 ;  /* 0x0000007010107228 */ /* 0x000fc40000000000 */
[----:B------:R-:W-:Y:S02]  /*cf30*/  DFMA R20, R82, R110, R20 ;  /* 0x0000006e5214722b */ /* 0x000fe40000000014 */
[----:B------:R-:W-:Y:S02]  /*cf40*/  DMUL R14, R14, R112 ;  /* 0x000000700e0e7228 */ /* 0x000fe40000000000 */
[----:B------:R-:W-:Y:S02]  /*cf50*/  DFMA R18, R80, R110, R18 ;  /* 0x0000006e5012722b */ /* 0x000fe40000000012 */
[----:B-1----:R-:W-:Y:S02]  /*cf60*/  DMUL R12, R12, R112 ;  /* 0x000000700c0c7228 */ /* 0x002fe40000000000 */
[-C--:B------:R-:W-:Y:S02]  /*cf70*/  DFMA R16, R78, R110.reuse, R16 ;  /* 0x0000006e4e10722b */ /* 0x080fe40000000010 */
[----:B------:R-:W-:-:S04]  /*cf80*/  DFMA R14, R76, R110, R14 ;  /* 0x0000006e4c0e722b */ /* 0x000fc8000000000e */
[----:B------:R-:W-:Y:S01]  /*cf90*/  DFMA R12, R74, R110, R12 ;  /* 0x0000006e4a0c722b */ /* 0x000fe2000000000c */
[----:B------:R-:W-:Y:S10]  /*cfa0*/  BRA.U UP0, `(.L_x_155) ;  /* 0x0000001900907547 */ /* 0x000ff4000b800000 */
[----:B------:R-:W1:Y:S01]  /*cfb0*/  LDCU UR4, c[0x0][0x424] ;  /* 0x00008480ff0477ac */ /* 0x000e620008000800 */
[----:B------:R-:W-:Y:S01]  /*cfc0*/  IADD3 R30, P0, PT, -R68, R10, RZ ;  /* 0x0000000a441e7210 */ /* 0x000fe20007f1e1ff */
[----:B------:R-:W-:Y:S04]  /*cfd0*/  BSSY.RECONVERGENT B0, `(.L_x_156) ;  /* 0x0000030000007945 */ /* 0x000fe80003800200 */
[----:B------:R-:W-:Y:S02]  /*cfe0*/  IMAD.X R31, R11, 0x1, ~R69, P0 ;  /* 0x000000010b1f7824 */ /* 0x000fe400000e0e45 */
[----:B-1----:R-:W-:-:S05]  /*cff0*/  IMAD.U32 R35, RZ, RZ, UR4 ;  /* 0x00000004ff237e24 */ /* 0x002fca000f8e00ff */
[----:B------:R-:W-:-:S04]  /*d000*/  LOP3.LUT R8, R31, R35, RZ, 0xfc, !PT ;  /* 0x000000231f087212 */ /* 0x000fc800078efcff */
[----:B------:R-:W-:-:S13]  /*d010*/  ISETP.NE.U32.AND P0, PT, R8, RZ, PT ;  /* 0x000000ff0800720c */ /* 0x000fda0003f05070 */
[----:B------:R-:W-:Y:S05]  /*d020*/  @P0 BRA `(.L_x_157) ;  /* 0x0000000000600947 */ /* 0x000fea0003800000 */
[----:B------:R-:W1:Y:S01]  /*d030*/  LDCU UR4, c[0x0][0x420] ;  /* 0x00008400ff0477ac */ /* 0x000e620008000800 */
[----:B------:R-:W-:Y:S01]  /*d040*/  IMAD.MOV.U32 R8, RZ, RZ, RZ ;  /* 0x000000ffff087224 */ /* 0x000fe200078e00ff */
[----:B-1----:R-:W-:-:S04]  /*d050*/  MOV R33, UR4 ;  /* 0x0000000400217c02 */ /* 0x002fc80008000f00 */
[----:B------:R-:W1:Y:S01]  /*d060*/  I2F.U32.RP R26, R33 ;  /* 0x00000021001a7306 */ /* 0x000e620000209000 */
[----:B------:R-:W-:-:S07]  /*d070*/  ISETP.NE.U32.AND P0, PT, R33, RZ, PT ;  /* 0x000000ff2100720c */ /* 0x000fce0003f05070 */
[----:B-1----:R-:W1:Y:S02]  /*d080*/  MUFU.RCP R9, R26 ;  /* 0x0000001a00097308 */ /* 0x002e640000001000 */
[----:B-1----:R-:W-:-:S06]  /*d090*/  VIADD R9, R9, 0xffffffe ;  /* 0x0ffffffe09097836 */ /* 0x002fcc0000000000 */
[----:B------:R-:W1:Y:S02]  /*d0a0*/  F2I.FTZ.U32.TRUNC.NTZ R9, R9 ;  /* 0x0000000900097305 */ /* 0x000e64000021f000 */
[----:B-1----:R-:W-:-:S05]  /*d0b0*/  IMAD R27, R9, R33, RZ ;  /* 0x00000021091b7224 */ /* 0x002fca00078e02ff */
[----:B------:R-:W-:-:S05]  /*d0c0*/  IADD3 R27, PT, PT, -R27, RZ, RZ ;  /* 0x000000ff1b1b7210 */ /* 0x000fca0007ffe1ff */
[----:B------:R-:W-:Y:S01]  /*d0d0*/  IMAD.HI.U32 R27, R9, R27, R8 ;  /* 0x0000001b091b7227 */ /* 0x000fe200078e0008 */
[----:B------:R-:W-:-:S05]  /*d0e0*/  MOV R9, RZ ;  /* 0x000000ff00097202 */ /* 0x000fca0000000f00 */
        /* <DEDUP_REMOVED lines=12> */
.L_x_157:
        /* <DEDUP_REMOVED lines=18> */
.L_x_158:
[----:B------:R-:W-:Y:S05]  /*d2d0*/  BSYNC.RECONVERGENT B0 ;  /* 0x0000000000007941 */ /* 0x000fea0003800200 */
.L_x_156:
[----:B------:R-:W1:Y:S01]  /*d2e0*/  LDCU.64 UR4, c[0x0][0x380] ;  /* 0x00007000ff0477ac */ /* 0x000e620008000a00 */
[--C-:B------:R-:W-:Y:S01]  /*d2f0*/  SHF.R.U64 R26, R26, 0x3, R9.reuse ;  /* 0x000000031a1a7819 */ /* 0x100fe20000001209 */
[----:B------:R-:W-:Y:S01]  /*d300*/  BSSY.RECONVERGENT B0, `(.L_x_159) ;  /* 0x0000029000007945 */ /* 0x000fe20003800200 */
[----:B------:R-:W-:Y:S02]  /*d310*/  SHF.R.U32.HI R9, RZ, 0x3, R9 ;  /* 0x00000003ff097819 */ /* 0x000fe40000011609 */
        /* <DEDUP_REMOVED lines=32> */
.L_x_160:
[----:B------:R-:W2:Y:S01]  /*d520*/  LDCU.64 UR4, c[0x0][0x420] ;  /* 0x00008400ff0477ac */ /* 0x000ea20008000a00 */
[----:B------:R-:W-:Y:S01]  /*d530*/  IMAD.MOV.U32 R101, RZ, RZ, R9 ;  /* 0x000000ffff657224 */ /* 0x000fe200078e0009 */
[----:B------:R-:W-:Y:S02]  /*d540*/  MOV R99, R8 ;  /* 0x0000000800637202 */ /* 0x000fe40000000f00 */
[----:B------:R-:W-:Y:S01]  /*d550*/  MOV R98, 0xd590 ;  /* 0x0000d59000627802 */ /* 0x000fe20000000f00 */
[----:B--2---:R-:W-:Y:S01]  /*d560*/  IMAD.U32 R100, RZ, RZ, UR4 ;  /* 0x00000004ff647e24 */ /* 0x004fe2000f8e00ff */
[----:B------:R-:W-:Y:S02]  /*d570*/  MOV R97, UR5 ;  /* 0x0000000500617c02 */ /* 0x000fe40008000f00 */
[----:B-1---5:R-:W-:Y:S05]  /*d580*/  CALL.REL.NOINC `($__internal_1_$__cuda_sm20_rem_u64) ;  /* 0x000000c800fc7944 */ /* 0x022fea0003c00000 */
.L_x_161:
[----:B------:R-:W-:Y:S05]  /*d590*/  BSYNC.RECONVERGENT B0 ;  /* 0x0000000000007941 */ /* 0x000fea0003800200 */
.L_x_159:
[----:B------:R-:W1:Y:S01]  /*d5a0*/  LDCU UR6, c[0x0][0x384] ;  /* 0x00007080ff0677ac */ /* 0x000e620008000800 */
[--C-:B------:R-:W-:Y:S01]  /*d5b0*/  SHF.R.U64 R4, R102, 0x3, R103.reuse ;  /* 0x0000000366047819 */ /* 0x100fe20000001267 */
[----:B------:R-:W-:Y:S01]  /*d5c0*/  BSSY.RECONVERGENT B0, `(.L_x_162) ;  /* 0x000003a000007945 */ /* 0x000fe20003800200 */
[----:B------:R-:W-:Y:S01]  /*d5d0*/  SHF.R.U32.HI R29, RZ, 0x3, R103 ;  /* 0x00000003ff1d7819 */ /* 0x000fe20000011667 */
[----:B------:R-:W2:Y:S01]  /*d5e0*/  LDCU.64 UR4, c[0x0][0x428] ;  /* 0x00008500ff0477ac */ /* 0x000ea20008000a00 */
        /* <DEDUP_REMOVED lines=13> */
[----:B------:R-:W1:Y:S01]  /*d6c0*/  LDCU UR4, c[0x0][0x420] ;  /* 0x00008400ff0477ac */ /* 0x000e620008000800 */
[----:B------:R-:W-:Y:S01]  /*d6d0*/  IMAD.MOV.U32 R34, RZ, RZ, RZ ;  /* 0x000000ffff227224 */ /* 0x000fe200078e00ff */
[----:B-1----:R-:W-:-:S04]  /*d6e0*/  MOV R31, UR4 ;  /* 0x00000004001f7c02 */ /* 0x002fc80008000f00 */
[----:B------:R-:W2:Y:S01]  /*d6f0*/  I2F.U32.RP R29, R31 ;  /* 0x0000001f001d7306 */ /* 0x000ea20000209000 */
[----:B------:R-:W-:-:S07]  /*d700*/  ISETP.NE.U32.AND P1, PT, R31, RZ, PT ;  /* 0x000000ff1f00720c */ /* 0x000fce0003f25070 */
[----:B--2---:R-:W1:Y:S02]  /*d710*/  MUFU.RCP R24, R29 ;  /* 0x0000001d00187308 */ /* 0x004e640000001000 */
[----:B-1----:R-:W-:-:S06]  /*d720*/  VIADD R24, R24, 0xffffffe ;  /* 0x0ffffffe18187836 */ /* 0x002fcc0000000000 */
[----:B------:R-:W1:Y:S02]  /*d730*/  F2I.FTZ.U32.TRUNC.NTZ R35, R24 ;  /* 0x0000001800237305 */ /* 0x000e64000021f000 */
[----:B-1----:R-:W-:Y:S01]  /*d740*/  IMAD R25, R35, R31, RZ ;  /* 0x0000001f23197224 */ /* 0x002fe200078e02ff */
[----:B------:R-:W-:-:S04]  /*d750*/  MOV R24, RZ ;  /* 0x000000ff00187202 */ /* 0x000fc80000000f00 */
        /* <DEDUP_REMOVED lines=14> */
.L_x_163:
        /* <DEDUP_REMOVED lines=18> */
.L_x_164:
[----:B------:R-:W-:Y:S05]  /*d960*/  BSYNC.RECONVERGENT B0 ;  /* 0x0000000000007941 */ /* 0x000fea0003800200 */
.L_x_162:
        /* <DEDUP_REMOVED lines=36> */
.L_x_166:
[----:B------:R-:W2:Y:S01]  /*dbb0*/  LDCU.64 UR4, c[0x0][0x420] ;  /* 0x00008400ff0477ac */ /* 0x000ea20008000a00 */
[----:B------:R-:W-:Y:S01]  /*dbc0*/  IMAD.MOV.U32 R101, RZ, RZ, R9 ;  /* 0x000000ffff657224 */ /* 0x000fe200078e0009 */
[----:B------:R-:W-:Y:S02]  /*dbd0*/  MOV R99, R8 ;  /* 0x0000000800637202 */ /* 0x000fe40000000f00 */
[----:B------:R-:W-:Y:S01]  /*dbe0*/  MOV R98, 0xdc20 ;  /* 0x0000dc2000627802 */ /* 0x000fe20000000f00 */
[----:B--2---:R-:W-:Y:S01]  /*dbf0*/  IMAD.U32 R100, RZ, RZ, UR4 ;  /* 0x00000004ff647e24 */ /* 0x004fe2000f8e00ff */
[----:B------:R-:W-:Y:S02]  /*dc00*/  MOV R97, UR5 ;  /* 0x0000000500617c02 */ /* 0x000fe40008000f00 */
[----:B-1---5:R-:W-:Y:S05]  /*dc10*/  CALL.REL.NOINC `($__internal_1_$__cuda_sm20_rem_u64) ;  /* 0x000000c400587944 */ /* 0x022fea0003c00000 */
.L_x_167:
[----:B------:R-:W-:Y:S05]  /*dc20*/  BSYNC.RECONVERGENT B0 ;  /* 0x0000000000007941 */ /* 0x000fea0003800200 */
.L_x_165:
[----:B------:R-:W1:Y:S01]  /*dc30*/  LDCU.64 UR6, c[0x0][0x380] ;  /* 0x00007000ff0677ac */ /* 0x000e620008000a00 */
[--C-:B------:R-:W-:Y:S01]  /*dc40*/  SHF.R.U64 R22, R102, 0x3, R103.reuse ;  /* 0x0000000366167819 */ /* 0x100fe20000001267 */
[----:B------:R-:W-:Y:S01]  /*dc50*/  BSSY.RECONVERGENT B0, `(.L_x_168) ;  /* 0x000003a000007945 */ /* 0x000fe20003800200 */
[----:B------:R-:W-:Y:S01]  /*dc60*/  SHF.R.U32.HI R23, RZ, 0x3, R103 ;  /* 0x00000003ff177819 */ /* 0x000fe20000011667 */
[----:B------:R-:W2:Y:S01]  /*dc70*/  LDCU.64 UR4, c[0x0][0x428] ;  /* 0x00008500ff0477ac */ /* 0x000ea20008000a00 */
        /* <DEDUP_REMOVED lines=38> */
.L_x_169:
        /* <DEDUP_REMOVED lines=17> */
.L_x_170:
[----:B------:R-:W-:Y:S05]  /*dff0*/  BSYNC.RECONVERGENT B0 ;  /* 0x0000000000007941 */ /* 0x000fea0003800200 */
.L_x_168:
[----:B------:R-:W1:Y:S01]  /*e000*/  LDCU.64 UR6, c[0x0][0x380] ;  /* 0x00007000ff0677ac */ /* 0x000e620008000a00 */
[----:B------:R-:W-:Y:S01]  /*e010*/  VIADD R4, R94, 0x12 ;  /* 0x000000125e047836 */ /* 0x000fe20000000000 */
[--C-:B------:R-:W-:Y:S01]  /*e020*/  SHF.R.U64 R24, R24, 0x3, R20.reuse ;  /* 0x0000000318187819 */ /* 0x100fe20000001214 */
[----:B------:R-:W-:Y:S01]  /*e030*/  BSSY.RECONVERGENT B0, `(.L_x_171) ;  /* 0x0000029000007945 */ /* 0x000fe20003800200 */
[----:B------:R-:W2:Y:S01]  /*e040*/  LDCU.64 UR4, c[0x0][0x428] ;  /* 0x00008500ff0477ac */ /* 0x000ea20008000a00 */
[----:B------:R-:W-:Y:S02]  /*e050*/  SHF.R.U32.HI R25, RZ, 0x3, R20 ;  /* 0x00000003ff197819 */ /* 0x000fe40000011614 */
[----:B------:R-:W-:Y:S02]  /*e060*/  ISETP.GE.U32.AND P2, PT, R21, R24, PT ;  /* 0x000000181500720c */ /* 0x000fe40003f46070 */
[----:B------:R-:W-:Y:S02]  /*e070*/  SHF.R.S32.HI R20, RZ, 0x1f, R21 ;  /* 0x0000001fff147819 */ /* 0x000fe40000011415 */
[----:B-1----:R-:W-:-:S04]  /*e080*/  ISETP.GE.AND P1, PT, R4, UR6, PT ;  /* 0x0000000604007c0c */ /* 0x002fc8000bf26270 */
[----:B------:R-:W-:-:S04]  /*e090*/  ISETP.LT.AND P1, PT, R92, UR7, !P1 ;  /* 0x000000075c007c0c */ /* 0x000fc8000cf21270 */
        /* <DEDUP_REMOVED lines=27> */
.L_x_172:
[----:B------:R-:W2:Y:S01]  /*e250*/  LDCU.64 UR4, c[0x0][0x420] ;  /* 0x00008400ff0477ac */ /* 0x000ea20008000a00 */
[----:B------:R-:W-:Y:S01]  /*e260*/  IMAD.MOV.U32 R101, RZ, RZ, R9 ;  /* 0x000000ffff657224 */ /* 0x000fe200078e0009 */
[----:B------:R-:W-:Y:S02]  /*e270*/  MOV R99, R8 ;  /* 0x0000000800637202 */ /* 0x000fe40000000f00 */
[----:B------:R-:W-:Y:S01]  /*e280*/  MOV R98, 0xe2c0 ;  /* 0x0000e2c000627802 */ /* 0x000fe20000000f00 */
[----:B--2---:R-:W-:Y:S01]  /*e290*/  IMAD.U32 R100, RZ, RZ, UR4 ;  /* 0x00000004ff647e24 */ /* 0x004fe2000f8e00ff */
[----:B------:R-:W-:Y:S02]  /*e2a0*/  MOV R97, UR5 ;  /* 0x0000000500617c02 */ /* 0x000fe40008000f00 */
[----:B-1---5:R-:W-:Y:S05]  /*e2b0*/  CALL.REL.NOINC `($__internal_1_$__cuda_sm20_rem_u64) ;  /* 0x000000bc00b07944 */ /* 0x022fea0003c00000 */
.L_x_173:
[----:B------:R-:W-:Y:S05]  /*e2c0*/  BSYNC.RECONVERGENT B0 ;  /* 0x0000000000007941 */ /* 0x000fea0003800200 */
.L_x_171:
        /* <DEDUP_REMOVED lines=31> */
[----:B------:R-:W-:Y:S01]  /*e4c0*/  IMAD.HI.U32 R16, R21, R20, RZ ;  /* 0x0000001415107227 */ /* 0x000fe200078e00ff */
[----:B------:R-:W-:-:S04]  /*e4d0*/  MOV R21, RZ ;  /* 0x000000ff00157202 */ /* 0x000fc80000000f00 */
        /* <DEDUP_REMOVED lines=11> */
.L_x_175:
        /* <DEDUP_REMOVED lines=17> */
.L_x_176:
[----:B------:R-:W-:Y:S05]  /*e6a0*/  BSYNC.RECONVERGENT B0 ;  /* 0x0000000000007941 */ /* 0x000fea0003800200 */
.L_x_174:
[----:B------:R-:W1:Y:S01]  /*e6b0*/  LDCU.64 UR6, c[0x0][0x380] ;  /* 0x00007000ff0677ac */ /* 0x000e620008000a00 */
[----:B------:R-:W-:Y:S01]  /*e6c0*/  VIADD R4, R94, 0x13 ;  /* 0x000000135e047836 */ /* 0x000fe20000000000 */
[--C-:B------:R-:W-:Y:S01]  /*e6d0*/  SHF.R.U64 R25, R20, 0x3, R21.reuse ;  /* 0x0000000314197819 */ /* 0x100fe20000001215 */
[----:B------:R-:W-:Y:S01]  /*e6e0*/  BSSY.RECONVERGENT B0, `(.L_x_177) ;  /* 0x0000027000007945 */ /* 0x000fe20003800200 */
[----:B------:R-:W2:Y:S01]  /*e6f0*/  LDCU.64 UR4, c[0x0][0x428] ;  /* 0x00008500ff0477ac */ /* 0x000ea20008000a00 */
[----:B------:R-:W-:Y:S02]  /*e700*/  SHF.R.U32.HI R21, RZ, 0x3, R21 ;  /* 0x00000003ff157819 */ /* 0x000fe40000011615 */
[----:B------:R-:W-:Y:S02]  /*e710*/  ISETP.GE.U32.AND P2, PT, R16, R25, PT ;  /* 0x000000191000720c */ /* 0x000fe40003f46070 */
[----:B-1----:R-:W-:Y:S02]  /*e720*/  ISETP.GE.AND P0, PT, R4, UR6, PT ;  /* 0x0000000604007c0c */ /* 0x002fe4000bf06270 */
[----:B------:R-:W-:-:S02]  /*e730*/  SHF.R.S32.HI R4, RZ, 0x1f, R16 ;  /* 0x0000001fff047819 */ /* 0x000fc40000011410 */
        /* <DEDUP_REMOVED lines=28> */
.L_x_178:
[----:B------:R-:W2:Y:S01]  /*e900*/  LDCU.64 UR4, c[0x0][0x420] ;  /* 0x00008400ff0477ac */ /* 0x000ea20008000a00 */
[----:B------:R-:W-:Y:S01]  /*e910*/  MOV R98, 0xe950 ;  /* 0x0000e95000627802 */ /* 0x000fe20000000f00 */
[----:B--2---:R-:W-:Y:S01]  /*e920*/  IMAD.U32 R100, RZ, RZ, UR4 ;  /* 0x00000004ff647e24 */ /* 0x004fe2000f8e00ff */
[----:B------:R-:W-:Y:S02]  /*e930*/  MOV R97, UR5 ;  /* 0x0000000500617c02 */ /* 0x000fe40008000f00 */
[----:B-1---5:R-:W-:Y:S05]  /*e940*/  CALL.REL.NOINC `($__internal_1_$__cuda_sm20_rem_u64) ;  /* 0x000000b8000c7944 */ /* 0x022fea0003c00000 */
.L_x_179:
[----:B------:R-:W-:Y:S05]  /*e950*/  BSYNC.RECONVERGENT B0 ;  /* 0x0000000000007941 */ /* 0x000fea0003800200 */
.L_x_177:
        /* <DEDUP_REMOVED lines=9> */
.L_x_155:
[----:B------:R-:W1:Y:S01]  /*e9f0*/  LDCU UR7, c[0x0][0x380] ;  /* 0x00007000ff0777ac */ /* 0x000e620008000800 */
[----:B------:R-:W-:Y:S01]  /*ea00*/  ISETP.GE.AND P6, PT, R92, UR6, PT ;  /* 0x000000065c007c0c */ /* 0x000fe2000bfc6270 */
[----:B------:R-:W-:Y:S01]  /*ea10*/  VIADD R8, R94, 0x13 ;  /* 0x000000135e087836 */ /* 0x000fe20000000000 */
[----:B------:R-:W-:Y:S01]  /*ea20*/  ISETP.GE.AND P0, PT, R6, UR6, PT ;  /* 0x0000000606007c0c */ /* 0x000fe2000bf06270 */
[----:B------:R-:W2:Y:S01]  /*ea30*/  LDCU.64 UR4, c[0x0][0x428] ;  /* 0x00008500ff0477ac */ /* 0x000ea20008000a00 */
[C---:B-1----:R-:W-:Y:S02]  /*ea40*/  ISETP.LT.AND P4, PT, R4.reuse, UR7, !P6 ;  /* 0x0000000704007c0c */ /* 0x042fe4000f781270 */
[----:B------:R-:W-:Y:S01]  /*ea50*/  ISETP.LT.AND P3, PT, R4, UR7, !P0 ;  /* 0x0000000704007c0c */ /* 0x000fe2000c761270 */
[----:B------:R-:W-:Y:S01]  /*ea60*/  VIADD R4, R94, 0x11 ;  /* 0x000000115e047836 */ /* 0x000fe20000000000 */
[----:B--2---:R-:W-:-:S04]  /*ea70*/  IADD3 R26, P2, PT, R10, UR4, RZ ;  /* 0x000000040a1a7c10 */ /* 0x004fc8000ff5e0ff */
[----:B------:R-:W-:Y:S02]  /*ea80*/  ISETP.LT.AND P1, PT, R4, UR7, !P6 ;  /* 0x0000000704007c0c */ /* 0x000fe4000f721270 */
[----:B------:R-:W-:-:S03]  /*ea90*/  IADD3.X R27, PT, PT, R11, UR5, RZ, P2, !PT ;  /* 0x000000050b1b7c10 */ /* 0x000fc600097fe4ff */
[----:B------:R1:W-:Y:S01]  /*eaa0*/  @P4 STG.E.64 desc[UR14][R10.64], R28 ;  /* 0x0000001c0a004986 */ /* 0x0003e2000c101b0e */
[----:B------:R-:W-:Y:S01]  /*eab0*/  ISETP.LT.AND P4, PT, R4, UR7, !P0 ;  /* 0x0000000704007c0c */ /* 0x000fe2000c781270 */
[----:B------:R-:W-:Y:S02]  /*eac0*/  VIADD R4, R94, 0x12 ;  /* 0x000000125e047836 */ /* 0x000fe40000000000 */
[----:B------:R2:W-:Y:S03]  /*ead0*/  @P3 STG.E.64 desc[UR14][R10.64+0x100], R24 ;  /* 0x000100180a003986 */ /* 0x0005e6000c101b0e */
[----:B------:R-:W-:Y:S01]  /*eae0*/  ISETP.LT.AND P2, PT, R4, UR7, !P0 ;  /* 0x0000000704007c0c */ /* 0x000fe2000c741270 */
[----:B------:R3:W-:Y:S01]  /*eaf0*/  @P1 STG.E.64 desc[UR14][R26.64], R22 ;  /* 0x000000161a001986 */ /* 0x0007e2000c101b0e */
[C---:B------:R-:W-:Y:S02]  /*eb00*/  ISETP.LT.AND P1, PT, R8.reuse, UR7, !P6 ;  /* 0x0000000708007c0c */ /* 0x040fe4000f721270 */
[----:B------:R-:W-:-:S02]  /*eb10*/  ISETP.LT.AND P0, PT, R8, UR7, !P0 ;  /* 0x0000000708007c0c */ /* 0x000fc4000c701270 */
[----:B------:R-:W-:Y:S01]  /*eb20*/  ISETP.LT.AND P3, PT, R4, UR7, !P6 ;  /* 0x0000000704007c0c */ /* 0x000fe2000f761270 */
[----:B------:R-:W-:Y:S02]  /*eb30*/  @P4 IMAD.MOV.U32 R8, RZ, RZ, R26 ;  /* 0x000000ffff084224 */ /* 0x000fe400078e001a */
[----:B------:R-:W-:-:S05]  /*eb40*/  @P4 IMAD.MOV.U32 R9, RZ, RZ, R27 ;  /* 0x000000ffff094224 */ /* 0x000fca00078e001b */
[----:B------:R3:W-:Y:S01]  /*eb50*/  @P4 STG.E.64 desc[UR14][R8.64+0x100], R20 ;  /* 0x0001001408004986 */ /* 0x0007e2000c101b0e */
[----:B-1----:R-:W-:-:S04]  /*eb60*/  IADD3 R28, P6, PT, R26, UR4, RZ ;  /* 0x000000041a1c7c10 */ /* 0x002fc8000ffde0ff */
[----:B------:R-:W-:Y:S02]  /*eb70*/  IADD3.X R29, PT, PT, R27, UR5, RZ, P6, !PT ;  /* 0x000000051b1d7c10 */ /* 0x000fe4000b7fe4ff */
[----:B--2---:R-:W-:-:S03]  /*eb80*/  IADD3 R24, P4, PT, R28, UR4, RZ ;  /* 0x000000041c187c10 */ /* 0x004fc6000ff9e0ff */
[----:B------:R3:W-:Y:S01]  /*eb90*/  @P3 STG.E.64 desc[UR14][R28.64], R18 ;  /* 0x000000121c003986 */ /* 0x0007e2000c101b0e */
[----:B------:R-:W-:-:S03]  /*eba0*/  IADD3.X R25, PT, PT, R29, UR5, RZ, P4, !PT ;  /* 0x000000051d197c10 */ /* 0x000fc6000a7fe4ff */
[----:B------:R3:W-:Y:S04]  /*ebb0*/  @P2 STG.E.64 desc[UR14][R28.64+0x100], R16 ;  /* 0x000100101c002986 */ /* 0x0007e8000c101b0e */
[----:B------:R3:W-:Y:S04]  /*ebc0*/  @P1 STG.E.64 desc[UR14][R24.64], R14 ;  /* 0x0000000e18001986 */ /* 0x0007e8000c101b0e */
[----:B------:R3:W-:Y:S02]  /*ebd0*/  @P0 STG.E.64 desc[UR14][R24.64+0x100], R12 ;  /* 0x0001000c18000986 */ /* 0x0007e4000c101b0e */
.L_x_180:
[----:B------:R-:W-:Y:S05]  /*ebe0*/  BSYNC.RECONVERGENT B1 ;  /* 0x0000000000017941 */ /* 0x000fea0003800200 */
.L_x_154:
[----:B------:R-:W2:Y:S01]  /*ebf0*/  LDCU.64 UR4, c[0x0][0x440] ;  /* 0x00008800ff0477ac */ /* 0x000ea20008000a00 */
[----:B------:R-:W-:Y:S01]  /*ec00*/  BSSY.RECONVERGENT B1, `(.L_x_181) ;  /* 0x00001a3000017945 */ /* 0x000fe20003800200 */
[----:B--2---:R-:W-:-:S04]  /*ec10*/  IADD3 R10, P0, PT, R10, UR4, RZ ;  /* 0x000000040a0a7c10 */ /* 0x004fc8000ff1e0ff */
[----:B------:R-:W-:Y:S01]  /*ec20*/  IADD3.X R11, PT, PT, R11, UR5, RZ, P0, !PT ;  /* 0x000000050b0b7c10 */ /* 0x000fe200087fe4ff */
[----:B------:R-:W-:Y:S08]  /*ec30*/  BRA.U UP0, `(.L_x_182) ;  /* 0x0000001500fc7547 */ /* 0x000ff0000b800000 */
[----:B---3--:R-:W-:Y:S01]  /*ec40*/  IADD3 R14, P0, PT, -R2, R72, RZ ;  /* 0x00000048020e7210 */ /* 0x008fe20007f1e1ff */
[----:B------:R-:W-:Y:S04]  /*ec50*/  BSSY.RECONVERGENT B0, `(.L_x_183) ;  /* 0x0000029000007945 */ /* 0x000fe80003800200 */
[----:B------:R-:W-:-:S05]  /*ec60*/  IMAD.X R15, R73, 0x1, ~R3, P0 ;  /* 0x00000001490f7824 */ /* 0x000fca00000e0e03 */
[----:B------:R-:W-:-:S04]  /*ec70*/  LOP3.LUT R4, R15, R90, RZ, 0xfc, !PT ;  /* 0x0000005a0f047212 */ /* 0x000fc800078efcff */
[----:B------:R-:W-:-:S13]  /*ec80*/  ISETP.NE.U32.AND P0, PT, R4, RZ, PT ;  /* 0x000000ff0400720c */ /* 0x000fda0003f05070 */
[----:B------:R-:W-:Y:S05]  /*ec90*/  @P0 BRA `(.L_x_184) ;  /* 0x0000000000580947 */ /* 0x000fea0003800000 */
[----:B-1----:R-:W1:Y:S01]  /*eca0*/  I2F.U32.RP R13, R91 ;  /* 0x0000005b000d7306 */ /* 0x002e620000209000 */
        /* <DEDUP_REMOVED lines=21> */
.L_x_184:
[----:B------:R-:W-:Y:S01]  /*ee00*/  IMAD.MOV.U32 R96, RZ, RZ, R14 ;  /* 0x000000ffff607224 */ /* 0x000fe200078e000e */
[----:B------:R-:W-:Y:S01]  /*ee10*/  MOV R104, R91 ;  /* 0x0000005b00687202 */ /* 0x000fe20000000f00 */
[----:B------:R-:W-:Y:S01]  /*ee20*/  IMAD.MOV.U32 R95, RZ, RZ, R15 ;  /* 0x000000ffff5f7224 */ /* 0x000fe200078e000f */
[----:B------:R-:W-:Y:S02]  /*ee30*/  MOV R102, R90 ;  /* 0x0000005a00667202 */ /* 0x000fe40000000f00 */
[----:B------:R-:W-:Y:S02]  /*ee40*/  MOV R100, 0xee60 ;  /* 0x0000ee6000647802 */ /* 0x000fe40000000f00 */
[----:B-1---5:R-:W-:Y:S05]  /*ee50*/  CALL.REL.NOINC `($__internal_0_$__cuda_sm20_div_u64) ;  /* 0x000000ac00b47944 */ /* 0x022fea0003c00000 */
        /* <DEDUP_REMOVED lines=8> */
.L_x_185:
[----:B------:R-:W-:Y:S05]  /*eee0*/  BSYNC.RECONVERGENT B0 ;  /* 0x0000000000007941 */ /* 0x000fea0003800200 */
.L_x_183:
        /* <DEDUP_REMOVED lines=35> */
.L_x_187:
[----:B------:R-:W-:Y:S01]  /*f120*/  IMAD.MOV.U32 R101, RZ, RZ, R8 ;  /* 0x000000ffff657224 */ /* 0x000fe200078e0008 */
[----:B------:R-:W-:Y:S01]  /*f130*/  MOV R100, R91 ;  /* 0x0000005b00647202 */ /* 0x000fe20000000f00 */
[----:B------:R-:W-:Y:S01]  /*f140*/  IMAD.MOV.U32 R99, RZ, RZ, R4 ;  /* 0x000000ffff637224 */ /* 0x000fe200078e0004 */
[----:B------:R-:W-:Y:S02]  /*f150*/  MOV R97, R90 ;  /* 0x0000005a00617202 */ /* 0x000fe40000000f00 */
[----:B------:R-:W-:Y:S02]  /*f160*/  MOV R98, 0xf180 ;  /* 0x0000f18000627802 */ /* 0x000fe40000000f00 */
[----:B----45:R-:W-:Y:S05]  /*f170*/  CALL.REL.NOINC `($__internal_1_$__cuda_sm20_rem_u64) ;  /* 0x000000b000007944 */ /* 0x030fea0003c00000 */
.L_x_188:
[----:B------:R-:W-:Y:S05]  /*f180*/  BSYNC.RECONVERGENT B0 ;  /* 0x0000000000007941 */ /* 0x000fea0003800200 */
.L_x_186:
        /* <DEDUP_REMOVED lines=40> */
.L_x_190:
        /* <DEDUP_REMOVED lines=14> */
.L_x_191:
[----:B------:R-:W-:Y:S05]  /*f4f0*/  BSYNC.RECONVERGENT B0 ;  /* 0x0000000000007941 */ /* 0x000fea0003800200 */
.L_x_189:
        /* <DEDUP_REMOVED lines=35> */
.L_x_193:
[----:B------:R-:W-:Y:S01]  /*f730*/  IMAD.MOV.U32 R101, RZ, RZ, R8 ;  /* 0x000000ffff657224 */ /* 0x000fe200078e0008 */
[----:B------:R-:W-:Y:S01]  /*f740*/  MOV R100, R91 ;  /* 0x0000005b00647202 */ /* 0x000fe20000000f00 */
[----:B------:R-:W-:Y:S01]  /*f750*/  IMAD.MOV.U32 R99, RZ, RZ, R4 ;  /* 0x000000ffff637224 */ /* 0x000fe200078e0004 */
[----:B------:R-:W-:Y:S02]  /*f760*/  MOV R97, R90 ;  /* 0x0000005a00617202 */ /* 0x000fe40000000f00 */
[----:B------:R-:W-:Y:S02]  /*f770*/  MOV R98, 0xf790 ;  /* 0x0000f79000627802 */ /* 0x000fe40000000f00 */
[----:B----45:R-:W-:Y:S05]  /*f780*/  CALL.REL.NOINC `($__internal_1_$__cuda_sm20_rem_u64) ;  /* 0x000000a8007c7944 */ /* 0x030fea0003c00000 */
.L_x_194:
[----:B------:R-:W-:Y:S05]  /*f790*/  BSYNC.RECONVERGENT B0 ;  /* 0x0000000000007941 */ /* 0x000fea0003800200 */
.L_x_192:
        /* <DEDUP_REMOVED lines=39> */
.L_x_196:
        /* <DEDUP_REMOVED lines=14> */
.L_x_197:
[----:B------:R-:W-:Y:S05]  /*faf0*/  BSYNC.RECONVERGENT B0 ;  /* 0x0000000000007941 */ /* 0x000fea0003800200 */
.L_x_195:
        /* <DEDUP_REMOVED lines=36> */
.L_x_199:
[----:B------:R-:W-:Y:S01]  /*fd40*/  IMAD.MOV.U32 R101, RZ, RZ, R8 ;  /* 0x000000ffff657224 */ /* 0x000fe200078e0008 */
[----:B------:R-:W-:Y:S01]  /*fd50*/  MOV R100, R91 ;  /* 0x0000005b00647202 */ /* 0x000fe20000000f00 */
[----:B------:R-:W-:Y:S01]  /*fd60*/  IMAD.MOV.U32 R99, RZ, RZ, R4 ;  /* 0x000000ffff637224 */ /* 0x000fe200078e0004 */
[----:B------:R-:W-:Y:S02]  /*fd70*/  MOV R97, R90 ;  /* 0x0000005a00617202 */ /* 0x000fe40000000f00 */
[----:B------:R-:W-:Y:S02]  /*fd80*/  MOV R98, 0xfda0 ;  /* 0x0000fda000627802 */ /* 0x000fe40000000f00 */
[----:B----45:R-:W-:Y:S05]  /*fd90*/  CALL.REL.NOINC `($__internal_1_$__cuda_sm20_rem_u64) ;  /* 0x000000a000f87944 */ /* 0x030fea0003c00000 */
.L_x_200:
[----:B------:R-:W-:Y:S05]  /*fda0*/  BSYNC.RECONVERGENT B0 ;  /* 0x0000000000007941 */ /* 0x000fea0003800200 */
.L_x_198:
        /* <DEDUP_REMOVED lines=40> */
.L_x_202:
        /* <DEDUP_REMOVED lines=9> */
[----:B------:R-:W-:Y:S01]  /*100c0*/  IMAD R14, R14, R91, RZ ;  /* 0x0000005b0e0e7224 */ /* 0x000fe200078e02ff */
[----:B------:R-:W-:-:S03]  /*100d0*/  MOV R3, R16 ;  /* 0x0000001000037202 */ /* 0x000fc60000000f00 */
[----:B------:R-:W-:Y:S01]  /*100e0*/  IMAD R14, R90, R9, R14 ;  /* 0x000000095a0e7224 */ /* 0x000fe200078e020e */
[----:B------:R-:W-:-:S04]  /*100f0*/  MOV R9, R96 ;  /* 0x0000006000097202 */ /* 0x000fc80000000f00 */
[----:B------:R-:W-:Y:S02]  /*10100*/  IADD3 R14, PT, PT, R14, R17, RZ ;  /* 0x000000110e0e7210 */ /* 0x000fe40007ffe0ff */
.L_x_203:
[----:B------:R-:W-:Y:S05]  /*10110*/  BSYNC.RECONVERGENT B0 ;  /* 0x0000000000007941 */ /* 0x000fea0003800200 */
.L_x_201:
[----:B------:R-:W1:Y:S01]  /*10120*/  LDCU UR4, c[0x0][0x380] ;  /* 0x00007000ff0477ac */ /* 0x000e620008000800 */
[--C-:B------:R-:W-:Y:S01]  /*10130*/  SHF.R.U64 R2, R3, 0x3, R14.reuse ;  /* 0x0000000303027819 */ /* 0x100fe2000000120e */
[----:B------:R-:W-:Y:S01]  /*10140*/  VIADD R3, R94, 0x1b ;  /* 0x0000001b5e037836 */ /* 0x000fe20000000000 */
        /* <DEDUP_REMOVED lines=32> */
.L_x_205:
[----:B------:R-:W-:Y:S01]  /*10350*/  IMAD.MOV.U32 R100, RZ, RZ, R91 ;  /* 0x000000ffff647224 */ /* 0x000fe200078e005b */
[----:B------:R-:W-:Y:S02]  /*10360*/  MOV R97, R90 ;  /* 0x0000005a00617202 */ /* 0x000fe40000000f00 */
[----:B------:R-:W-:Y:S02]  /*10370*/  MOV R98, 0x10390 ;  /* 0x0001039000627802 */ /* 0x000fe40000000f00 */
[----:B----45:R-:W-:Y:S05]  /*10380*/  CALL.REL.NOINC `($__internal_1_$__cuda_sm20_rem_u64) ;  /* 0x0000009c007c7944 */ /* 0x030fea0003c00000 */
.L_x_206:
[----:B------:R-:W-:Y:S05]  /*10390*/  BSYNC.RECONVERGENT B0 ;  /* 0x0000000000007941 */ /* 0x000fea0003800200 */
.L_x_204:
        /* <DEDUP_REMOVED lines=9> */
.L_x_182:
[----:B------:R-:W2:Y:S01]  /*10430*/  LDCU UR7, c[0x0][0x380] ;  /* 0x00007000ff0777ac */ /* 0x000ea20008000800 */
[----:B------:R-:W-:Y:S01]  /*10440*/  ISETP.GE.AND P0, PT, R92, UR6, PT ;  /* 0x000000065c007c0c */ /* 0x000fe2000bf06270 */
[----:B------:R-:W-:Y:S01]  /*10450*/  VIADD R2, R94, 0x19 ;  /* 0x000000195e027836 */ /* 0x000fe20000000000 */
[----:B------:R-:W-:Y:S02]  /*10460*/  ISETP.GE.AND P6, PT, R6, UR6, PT ;  /* 0x0000000606007c0c */ /* 0x000fe4000bfc6270 */
[C---:B--2---:R-:W-:Y:S02]  /*10470*/  ISETP.LT.AND P1, PT, R7.reuse, UR7, !P0 ;  /* 0x0000000707007c0c */ /* 0x044fe4000c721270 */
[----:B------:R-:W-:Y:S02]  /*10480*/  ISETP.LT.AND P2, PT, R7, UR7, !P6 ;  /* 0x0000000707007c0c */ /* 0x000fe4000f741270 */
[C---:B------:R-:W-:Y:S02]  /*10490*/  ISETP.LT.AND P4, PT, R2.reuse, UR7, !P0 ;  /* 0x0000000702007c0c */ /* 0x040fe4000c781270 */
[----:B------:R-:W-:-:S07]  /*104a0*/  ISETP.LT.AND P3, PT, R2, UR7, !P6 ;  /* 0x0000000702007c0c */ /* 0x000fce000f761270 */
[--C-:B---3--:R-:W-:Y:S02]  /*104b0*/  @P1 IMAD.MOV.U32 R8, RZ, RZ, R72.reuse ;  /* 0x000000ffff081224 */ /* 0x108fe400078e0048 */
[----:B------:R-:W-:Y:S02]  /*104c0*/  @P1 IMAD.MOV.U32 R9, RZ, RZ, R73 ;  /* 0x000000ffff091224 */ /* 0x000fe400078e0049 */
[----:B------:R-:W-:-:S03]  /*104d0*/  @P2 IMAD.MOV.U32 R14, RZ, RZ, R72 ;  /* 0x000000ffff0e2224 */ /* 0x000fc600078e0048 */
[----:B------:R2:W4:Y:S01]  /*104e0*/  @P1 LDG.E.LTC128B.64 R88, desc[UR14][R8.64] ;  /* 0x0000000e08581981 */ /* 0x000522000c1e1b20 */
[----:B-1----:R-:W-:Y:S01]  /*104f0*/  IADD3 R12, P1, PT, R70, R72, RZ ;  /* 0x00000048460c7210 */ /* 0x002fe20007f3e0ff */
[--C-:B------:R-:W-:Y:S02]  /*10500*/  @P2 IMAD.MOV.U32 R15, RZ, RZ, R73.reuse ;  /* 0x000000ffff0f2224 */ /* 0x100fe400078e0049 */
[----:B------:R-:W-:Y:S02]  /*10510*/  VIADD R2, R94, 0x1a ;  /* 0x0000001a5e027836 */ /* 0x000fe40000000000 */
[----:B------:R-:W-:Y:S01]  /*10520*/  IMAD.X R13, R71, 0x1, R73, P1 ;  /* 0x00000001470d7824 */ /* 0x000fe200008e0649 */
[----:B------:R1:W4:Y:S02]  /*10530*/  @P2 LDG.E.LTC128B.64 R86, desc[UR14][R14.64+0x100] ;  /* 0x0001000e0e562981 */ /* 0x000324000c1e1b20 */
[C---:B------:R-:W-:Y:S02]  /*10540*/  ISETP.LT.AND P2, PT, R2.reuse, UR7, !P0 ;  /* 0x0000000702007c0c */ /* 0x040fe4000c741270 */
[----:B------:R-:W-:Y:S01]  /*10550*/  ISETP.LT.AND P1, PT, R2, UR7, !P6 ;  /* 0x0000000702007c0c */ /* 0x000fe2000f721270 */
[----:B------:R-:W-:Y:S01]  /*10560*/  VIADD R2, R94, 0x1b ;  /* 0x0000001b5e027836 */ /* 0x000fe20000000000 */
[----:B------:R1:W4:Y:S04]  /*10570*/  @P4 LDG.E.LTC128B.64 R84, desc[UR14][R12.64] ;  /* 0x0000000e0c544981 */ /* 0x000328000c1e1b20 */
[C---:B------:R-:W-:Y:S01]  /*10580*/  ISETP.LT.AND P0, PT, R2.reuse, UR7, !P0 ;  /* 0x0000000702007c0c */ /* 0x040fe2000c701270 */
[----:B------:R1:W4:Y:S01]  /*10590*/  @P3 LDG.E.LTC128B.64 R82, desc[UR14][R12.64+0x100] ;  /* 0x0001000e0c523981 */ /* 0x000322000c1e1b20 */
[----:B------:R-:W-:-:S02]  /*105a0*/  ISETP.LT.AND P6, PT, R2, UR7, !P6 ;  /* 0x0000000702007c0c */ /* 0x000fc4000f7c1270 */
[----:B--2---:R-:W-:-:S05]  /*105b0*/  IADD3 R8, P4, PT, R70, R12, RZ ;  /* 0x0000000c46087210 */ /* 0x004fca0007f9e0ff */
[----:B------:R-:W-:Y:S01]  /*105c0*/  IMAD.X R9, R71, 0x1, R13, P4 ;  /* 0x0000000147097824 */ /* 0x000fe200020e060d */
[----:B------:R-:W-:-:S04]  /*105d0*/  IADD3 R70, P4, PT, R70, R8, RZ ;  /* 0x0000000846467210 */ /* 0x000fc80007f9e0ff */
[----:B------:R1:W4:Y:S01]  /*105e0*/  @P2 LDG.E.LTC128B.64 R80, desc[UR14][R8.64] ;  /* 0x0000000e08502981 */ /* 0x000322000c1e1b20 */
[----:B------:R-:W-:-:S03]  /*105f0*/  IMAD.X R71, R71, 0x1, R9, P4 ;  /* 0x0000000147477824 */ /* 0x000fc600020e0609 */
[----:B------:R1:W4:Y:S04]  /*10600*/  @P1 LDG.E.LTC128B.64 R78, desc[UR14][R8.64+0x100] ;  /* 0x0001000e084e1981 */ /* 0x000328000c1e1b20 */
[----:B------:R1:W4:Y:S04]  /*10610*/  @P0 LDG.E.LTC128B.64 R76, desc[UR14][R70.64] ;  /* 0x0000000e464c0981 */ /* 0x000328000c1e1b20 */
[----:B------:R1:W4:Y:S02]  /*10620*/  @P6 LDG.E.LTC128B.64 R74, desc[UR14][R70.64+0x100] ;  /* 0x0001000e464a6981 */ /* 0x000324000c1e1b20 */
.L_x_207:
[----:B------:R-:W-:Y:S05]  /*10630*/  BSYNC.RECONVERGENT B1 ;  /* 0x0000000000017941 */ /* 0x000fea0003800200 */
.L_x_181:
[----:B------:R-:W-:Y:S01]  /*10640*/  BAR.SYNC.DEFER_BLOCKING 0x0 ;  /* 0x0000000000007b1d */ /* 0x000fe20000010000 */
[----:B------:R-:W-:-:S05]  /*10650*/  UISETP.GE.AND UP0, UPT, UR9, UR10, UPT ;  /* 0x0000000a0900728c */ /* 0x000fca000bf06270 */
[----:B-----5:R-:W-:Y:S04]  /*10660*/  STS.128 [R93], R64 ;  /* 0x000000405d007388 */ /* 0x020fe80000000c00 */
[----:B------:R-:W-:Y:S04]  /*10670*/  STS.128 [R93+0x40], R60 ;  /* 0x0000403c5d007388 */ /* 0x000fe80000000c00 */
[----:B------:R-:W-:Y:S04]  /*10680*/  STS.128 [R93+0x80], R56 ;  /* 0x000080385d007388 */ /* 0x000fe80000000c00 */
[----:B------:R-:W-:Y:S01]  /*10690*/  STS.128 [R93+0xc0], R52 ;  /* 0x0000c0345d007388 */ /* 0x000fe20000000c00 */
[----:B------:R-:W-:Y:S06]  /*106a0*/  BAR.SYNC.DEFER_BLOCKING 0x0 ;  /* 0x0000000000007b1d */ /* 0x000fec0000010000 */
[----:B------:R-:W3:Y:S04]  /*106b0*/  LDS.64 R20, [R5+UR8+0x320] ;  /* 0x0003200805147984 */ /* 0x000ee80008000a00 */
[----:B------:R-:W-:Y:S04]  /*106c0*/  LDS.64 R16, [R5+UR8+0x440] ;  /* 0x0004400805107984 */ /* 0x000fe80008000a00 */
[----:B------:R-:W3:Y:S04]  /*106d0*/  LDS.64 R22, [R5+UR8] ;  /* 0x0000000805167984 */ /* 0x000ee80008000a00 */
[----:B-1----:R-:W1:Y:S04]  /*106e0*/  LDS.64 R8, [R5+UR8+0x100] ;  /* 0x0001000805087984 */ /* 0x002e680008000a00 */
[----:B--2---:R-:W2:Y:S04]  /*106f0*/  LDS.64 R12, [R5+UR8+0x220] ;  /* 0x00022008050c7984 */ /* 0x004ea80008000a00 */
[----:B------:R-:W2:Y:S04]  /*10700*/  LDS.64 R14, [R5+UR8+0x540] ;  /* 0x00054008050e7984 */ /* 0x000ea80008000a00 */
[----:B------:R-:W2:Y:S04]  /*10710*/  LDS.64 R2, [R5+UR8+0x660] ;  /* 0x0006600805027984 */ /* 0x000ea80008000a00 */
[----:B------:R1:W2:Y:S01]  /*10720*/  LDS.64 R18, [R5+UR8+0x760] ;  /* 0x0007600805127984 */ /* 0x0002a20008000a00 */
[----:B---3--:R-:W-:-:S02]  /*10730*/  DMUL R20, R20, R112 ;  /* 0x0000007014147228 */ /* 0x008fc40000000000 */
[----:B------:R-:W-:-:S06]  /*10740*/  DMUL R22, R22, R112 ;  /* 0x0000007016167228 */ /* 0x000fcc0000000000 */
[----:B-1--4-:R-:W-:Y:S02]  /*10750*/  DFMA R4, R82, R110, R20 ;  /* 0x0000006e5204722b */ /* 0x012fe40000000014 */
[-C--:B------:R-:W-:Y:S02]  /*10760*/  DMUL R20, R16, R112.reuse ;  /* 0x0000007010147228 */ /* 0x080fe40000000000 */
[-C--:B------:R-:W-:Y:S02]  /*10770*/  DMUL R8, R8, R112.reuse ;  /* 0x0000007008087228 */ /* 0x080fe40000000000 */
[----:B--2---:R-:W-:Y:S02]  /*10780*/  DMUL R12, R12, R112 ;  /* 0x000000700c0c7228 */ /* 0x004fe40000000000 */
[----:B------:R-:W-:Y:S02]  /*10790*/  DFMA R22, R88, R110, R22 ;  /* 0x0000006e5816722b */ /* 0x000fe40000000016 */
[----:B------:R-:W-:-:S02]  /*107a0*/  DMUL R16, R14, R112 ;  /* 0x000000700e107228 */ /* 0x000fc40000000000 */
[----:B------:R-:W-:Y:S02]  /*107b0*/  DFMA R8, R86, R110, R8 ;  /* 0x0000006e5608722b */ /* 0x000fe40000000008 */
[----:B------:R-:W-:Y:S02]  /*107c0*/  DMUL R2, R2, R112 ;  /* 0x0000007002027228 */ /* 0x000fe40000000000 */
[----:B------:R-:W-:Y:S02]  /*107d0*/  DFMA R12, R84, R110, R12 ;  /* 0x0000006e540c722b */ /* 0x000fe4000000000c */
[----:B------:R-:W-:Y:S02]  /*107e0*/  DMUL R112, R18, R112 ;  /* 0x0000007012707228 */ /* 0x000fe40000000000 */
[-C--:B------:R-:W-:Y:S02]  /*107f0*/  DFMA R14, R80, R110.reuse, R20 ;  /* 0x0000006e500e722b */ /* 0x080fe40000000014 */
[----:B------:R-:W-:-:S02]  /*10800*/  DFMA R16, R78, R110, R16 ;  /* 0x0000006e4e10722b */ /* 0x000fc40000000010 */
[-C--:B------:R-:W-:Y:S02]  /*10810*/  DFMA R18, R76, R110.reuse, R2 ;  /* 0x0000006e4c12722b */ /* 0x080fe40000000002 */
        /* <DEDUP_REMOVED lines=34> */
.L_x_210:
[----:B------:R-:W1:Y:S01]  /*10a40*/  LDCU.64 UR4, c[0x0][0x420] ;  /* 0x00008400ff0477ac */ /* 0x000e620008000a00 */
[----:B------:R-:W-:Y:S01]  /*10a50*/  IMAD.MOV.U32 R96, RZ, RZ, R24 ;  /* 0x000000ffff607224 */ /* 0x000fe200078e0018 */
[----:B------:R-:W-:Y:S02]  /*10a60*/  MOV R95, R25 ;  /* 0x00000019005f7202 */ /* 0x000fe40000000f00 */
[----:B------:R-:W-:Y:S01]  /*10a70*/  MOV R100, 0x10ab0 ;  /* 0x00010ab000647802 */ /* 0x000fe20000000f00 */
[----:B-1----:R-:W-:Y:S01]  /*10a80*/  IMAD.U32 R104, RZ, RZ, UR4 ;  /* 0x00000004ff687e24 */ /* 0x002fe2000f8e00ff */
[----:B------:R-:W-:Y:S02]  /*10a90*/  MOV R102, UR5 ;  /* 0x0000000500667c02 */ /* 0x000fe40008000f00 */
[----:B------:R-:W-:Y:S05]  /*10aa0*/  CALL.REL.NOINC `($__internal_0_$__cuda_sm20_div_u64) ;  /* 0x0000009000a07944 */ /* 0x000fea0003c00000 */
        /* <DEDUP_REMOVED lines=11> */
.L_x_211:
[----:B------:R-:W-:Y:S05]  /*10b60*/  BSYNC.RECONVERGENT B0 ;  /* 0x0000000000007941 */ /* 0x000fea0003800200 */
.L_x_209:
[----:B------:R-:W1:Y:S01]  /*10b70*/  LDCU.64 UR4, c[0x0][0x380] ;  /* 0x00007000ff0477ac */ /* 0x000e620008000a00 */
[--C-:B------:R-:W-:Y:S01]  /*10b80*/  SHF.R.U64 R29, R26, 0x3, R3.reuse ;  /* 0x000000031a1d7819 */ /* 0x100fe20000001203 */
[----:B------:R-:W-:Y:S01]  /*10b90*/  BSSY.RECONVERGENT B0, `(.L_x_212) ;  /* 0x0000028000007945 */ /* 0x000fe20003800200 */
[----:B------:R-:W-:Y:S02]  /*10ba0*/  SHF.R.U32.HI R2, RZ, 0x3, R3 ;  /* 0x00000003ff027819 */ /* 0x000fe40000011603 */
[----:B------:R-:W-:Y:S02]  /*10bb0*/  ISETP.GE.U32.AND P2, PT, R20, R29, PT ;  /* 0x0000001d1400720c */ /* 0x000fe40003f46070 */
[----:B-1----:R-:W-:Y:S02]  /*10bc0*/  ISETP.GE.AND P0, PT, R7, UR4, PT ;  /* 0x0000000407007c0c */ /* 0x002fe4000bf06270 */
[----:B------:R-:W-:Y:S02]  /*10bd0*/  SHF.R.S32.HI R7, RZ, 0x1f, R20 ;  /* 0x0000001fff077819 */ /* 0x000fe40000011414 */
[----:B------:R-:W-:-:S04]  /*10be0*/  ISETP.LT.AND P1, PT, R92, UR5, !P0 ;  /* 0x000000055c007c0c */ /* 0x000fc8000c721270 */
[----:B------:R-:W-:Y:S02]  /*10bf0*/  ISETP.GE.U32.AND.EX P2, PT, R7, R2, P1, P2 ;  /* 0x000000020700720c */ /* 0x000fe40000f46120 */
[----:B------:R-:W-:-:S05]  /*10c00*/  IADD3 R3, P1, PT, R24, 0x100, RZ ;  /* 0x0000010018037810 */ /* 0x000fca0007f3e0ff */
[----:B------:R-:W-:-:S05]  /*10c10*/  IMAD.X R2, RZ, RZ, R25, P1 ;  /* 0x000000ffff027224 */ /* 0x000fca00008e0619 */
[----:B------:R-:W-:Y:S01]  /*10c20*/  LOP3.LUT R27, R2, R27, RZ, 0xfc, !PT ;  /* 0x0000001b021b7212 */ /* 0x000fe200078efcff */
[----:B------:R1:W-:Y:S03]  /*10c30*/  @P2 STG.E.64 desc[UR14][R10.64], R22 ;  /* 0x000000160a002986 */ /* 0x0003e6000c101b0e */
        /* <DEDUP_REMOVED lines=22> */
.L_x_213:
[----:B------:R-:W2:Y:S01]  /*10da0*/  LDCU.64 UR4, c[0x0][0x420] ;  /* 0x00008400ff0477ac */ /* 0x000ea20008000a00 */
[----:B------:R-:W-:Y:S01]  /*10db0*/  IMAD.MOV.U32 R101, RZ, RZ, R3 ;  /* 0x000000ffff657224 */ /* 0x000fe200078e0003 */
[----:B------:R-:W-:Y:S02]  /*10dc0*/  MOV R99, R2 ;  /* 0x0000000200637202 */ /* 0x000fe40000000f00 */
[----:B------:R-:W-:Y:S01]  /*10dd0*/  MOV R98, 0x10e10 ;  /* 0x00010e1000627802 */ /* 0x000fe20000000f00 */
[----:B--2---:R-:W-:Y:S01]  /*10de0*/  IMAD.U32 R100, RZ, RZ, UR4 ;  /* 0x00000004ff647e24 */ /* 0x004fe2000f8e00ff */
[----:B------:R-:W-:Y:S02]  /*10df0*/  MOV R97, UR5 ;  /* 0x0000000500617c02 */ /* 0x000fe40008000f00 */
[----:B-1----:R-:W-:Y:S05]  /*10e00*/  CALL.REL.NOINC `($__internal_1_$__cuda_sm20_rem_u64) ;  /* 0x0000009000dc7944 */ /* 0x002fea0003c00000 */
.L_x_214:
[----:B------:R-:W-:Y:S05]  /*10e10*/  BSYNC.RECONVERGENT B0 ;  /* 0x0000000000007941 */ /* 0x000fea0003800200 */
.L_x_212:
        /* <DEDUP_REMOVED lines=44> */
.L_x_216:
[----:B------:R-:W2:Y:S01]  /*110e0*/  LDCU.64 UR4, c[0x0][0x420] ;  /* 0x00008400ff0477ac */ /* 0x000ea20008000a00 */
[----:B------:R-:W-:Y:S01]  /*110f0*/  IMAD.MOV.U32 R96, RZ, RZ, R22 ;  /* 0x000000ffff607224 */ /* 0x000fe200078e0016 */
[----:B------:R-:W-:Y:S02]  /*11100*/  MOV R95, R23 ;  /* 0x00000017005f7202 */ /* 0x000fe40000000f00 */
[----:B------:R-:W-:Y:S01]  /*11110*/  MOV R100, 0x11150 ;  /* 0x0001115000647802 */ /* 0x000fe20000000f00 */
[----:B--2---:R-:W-:Y:S01]  /*11120*/  IMAD.U32 R104, RZ, RZ, UR4 ;  /* 0x00000004ff687e24 */ /* 0x004fe2000f8e00ff */
[----:B------:R-:W-:Y:S02]  /*11130*/  MOV R102, UR5 ;  /* 0x0000000500667c02 */ /* 0x000fe40008000f00 */
[----:B-1----:R-:W-:Y:S05]  /*11140*/  CALL.REL.NOINC `($__internal_0_$__cuda_sm20_div_u64) ;  /* 0x0000008800f87944 */ /* 0x002fea0003c00000 */
        /* <DEDUP_REMOVED lines=10> */
.L_x_217:
[----:B------:R-:W-:Y:S05]  /*111f0*/  BSYNC.RECONVERGENT B0 ;  /* 0x0000000000007941 */ /* 0x000fea0003800200 */
.L_x_215:
        /* <DEDUP_REMOVED lines=37> */
.L_x_219:
[----:B------:R-:W2:Y:S01]  /*11450*/  LDCU.64 UR4, c[0x0][0x420] ;  /* 0x00008400ff0477ac */ /* 0x000ea20008000a00 */
[----:B------:R-:W-:Y:S01]  /*11460*/  IMAD.MOV.U32 R101, RZ, RZ, R3 ;  /* 0x000000ffff657224 */ /* 0x000fe200078e0003 */
[----:B------:R-:W-:Y:S02]  /*11470*/  MOV R99, R2 ;  /* 0x0000000200637202 */ /* 0x000fe40000000f00 */
[----:B------:R-:W-:Y:S01]  /*11480*/  MOV R98, 0x114c0 ;  /* 0x000114c000627802 */ /* 0x000fe20000000f00 */
[----:B--2---:R-:W-:Y:S01]  /*11490*/  IMAD.U32 R100, RZ, RZ, UR4 ;  /* 0x00000004ff647e24 */ /* 0x004fe2000f8e00ff */
[----:B------:R-:W-:Y:S02]  /*114a0*/  MOV R97, UR5 ;  /* 0x0000000500617c02 */ /* 0x000fe40008000f00 */
[----:B-1----:R-:W-:Y:S05]  /*114b0*/  CALL.REL.NOINC `($__internal_1_$__cuda_sm20_rem_u64) ;  /* 0x0000008c00307944 */ /* 0x002fea0003c00000 */
.L_x_220:
[----:B------:R-:W-:Y:S05]  /*114c0*/  BSYNC.RECONVERGENT B0 ;  /* 0x0000000000007941 */ /* 0x000fea0003800200 */
.L_x_218:
        /* <DEDUP_REMOVED lines=19> */
[----:B--2---:R-:W-:Y:S01]  /*11600*/  IMAD.MOV.U32 R20, RZ, RZ, RZ ;  /* 0x000000ffff147224 */ /* 0x004fe200078e00ff */
[----:B-1----:R-:W-:-:S04]  /*11610*/  MOV R7, UR4 ;  /* 0x0000000400077c02 */ /* 0x002fc80008000f00 */
        /* <DEDUP_REMOVED lines=21> */
.L_x_222:
[----:B------:R-:W1:Y:S01]  /*11770*/  LDCU.64 UR4, c[0x0][0x420] ;  /* 0x00008400ff0477ac */ /* 0x000e620008000a00 */
[----:B------:R-:W-:Y:S01]  /*11780*/  IMAD.MOV.U32 R96, RZ, RZ, R10 ;  /* 0x000000ffff607224 */ /* 0x000fe200078e000a */
[----:B------:R-:W-:Y:S02]  /*11790*/  MOV R95, R11 ;  /* 0x0000000b005f7202 */ /* 0x000fe40000000f00 */
[----:B------:R-:W-:Y:S01]  /*117a0*/  MOV R100, 0x117e0 ;  /* 0x000117e000647802 */ /* 0x000fe20000000f00 */
[----:B-1----:R-:W-:Y:S01]  /*117b0*/  IMAD.U32 R104, RZ, RZ, UR4 ;  /* 0x00000004ff687e24 */ /* 0x002fe2000f8e00ff */
[----:B------:R-:W-:Y:S02]  /*117c0*/  MOV R102, UR5 ;  /* 0x0000000500667c02 */ /* 0x000fe40008000f00 */
[----:B--2---:R-:W-:Y:S05]  /*117d0*/  CALL.REL.NOINC `($__internal_0_$__cuda_sm20_div_u64) ;  /* 0x0000008400547944 */ /* 0x004fea0003c00000 */
        /* <DEDUP_REMOVED lines=10> */
.L_x_223:
[----:B------:R-:W-:Y:S05]  /*11880*/  BSYNC.RECONVERGENT B0 ;  /* 0x0000000000007941 */ /* 0x000fea0003800200 */
.L_x_221:
        /* <DEDUP_REMOVED lines=18> */
[----:B-1----:R-:W-:Y:S02]  /*119b0*/  MOV R14, RZ ;  /* 0x000000ff000e7202 */ /* 0x002fe40000000f00 */
[----:B------:R-:W-:-:S05]  /*119c0*/  MOV R103, RZ ;  /* 0x000000ff00677202 */ /* 0x000fca0000000f00 */
[----:B--2---:R-:W1:Y:S02]  /*119d0*/  MUFU.RCP R11, R12 ;  /* 0x0000000c000b7308 */ /* 0x004e640000001000 */
        /* <DEDUP_REMOVED lines=16> */
.L_x_225:
[----:B------:R-:W2:Y:S01]  /*11ae0*/  LDCU.64 UR4, c[0x0][0x420] ;  /* 0x00008400ff0477ac */ /* 0x000ea20008000a00 */
[----:B------:R-:W-:Y:S01]  /*11af0*/  IMAD.MOV.U32 R101, RZ, RZ, R3 ;  /* 0x000000ffff657224 */ /* 0x000fe200078e0003 */
[----:B------:R-:W-:Y:S02]  /*11b00*/  MOV R99, R2 ;  /* 0x0000000200637202 */ /* 0x000fe40000000f00 */
[----:B------:R-:W-:Y:S01]  /*11b10*/  MOV R98, 0x11b50 ;  /* 0x00011b5000627802 */ /* 0x000fe20000000f00 */
[----:B--2---:R-:W-:Y:S01]  /*11b20*/  IMAD.U32 R100, RZ, RZ, UR4 ;  /* 0x00000004ff647e24 */ /* 0x004fe2000f8e00ff */
[----:B------:R-:W-:Y:S02]  /*11b30*/  MOV R97, UR5 ;  /* 0x0000000500617c02 */ /* 0x000fe40008000f00 */
[----:B-1----:R-:W-:Y:S05]  /*11b40*/  CALL.REL.NOINC `($__internal_1_$__cuda_sm20_rem_u64) ;  /* 0x00000084008c7944 */ /* 0x002fea0003c00000 */
.L_x_226:
[----:B------:R-:W-:Y:S05]  /*11b50*/  BSYNC.RECONVERGENT B0 ;  /* 0x0000000000007941 */ /* 0x000fea0003800200 */
.L_x_224:
        /* <DEDUP_REMOVED lines=44> */
.L_x_228:
        /* <DEDUP_REMOVED lines=17> */
.L_x_229:
[----:B------:R-:W-:Y:S05]  /*11f30*/  BSYNC.RECONVERGENT B0 ;  /* 0x0000000000007941 */ /* 0x000fea0003800200 */
.L_x_227:
        /* <DEDUP_REMOVED lines=12> */
[----:B------:R-:W-:Y:S02]  /*12000*/  IADD3.X R99, PT, PT, R2, UR5, RZ, P0, !PT ;  /* 0x0000000502637c10 */ /* 0x000fe400087fe4ff */
[----:B------:R-:W-:Y:S02]  /*12010*/  ISETP.LT.AND P0, PT, R6, UR7, !P1 ;  /* 0x0000000706007c0c */ /* 0x000fe4000cf01270 */
[----:B------:R-:W-:-:S03]  /*12020*/  LOP3.LUT R9, R99, R9, RZ, 0xfc, !PT ;  /* 0x0000000963097212 */ /* 0x000fc600078efcff */
[----:B------:R1:W-:Y:S01]  /*12030*/  @P2 STG.E.64 desc[UR14][R4.64], R18 ;  /* 0x0000001204002986 */ /* 0x0003e2000c101b0e */
[----:B------:R-:W-:-:S13]  /*12040*/  ISETP.NE.U32.AND P1, PT, R9, RZ, PT ;  /* 0x000000ff0900720c */ /* 0x000fda0003f25070 */
[----:B------:R-:W-:Y:S05]  /*12050*/  @P1 BRA `(.L_x_231) ;  /* 0x0000000000501947 */ /* 0x000fea0003800000 */
[----:B------:R-:W2:Y:S01]  /*12060*/  I2F.U32.RP R3, R11 ;  /* 0x0000000b00037306 */ /* 0x000ea20000209000 */
[----:B------:R-:W-:-:S07]  /*12070*/  MOV R103, RZ ;  /* 0x000000ff00677202 */ /* 0x000fce0000000f00 */
[----:B--2---:R-:W2:Y:S02]  /*12080*/  MUFU.RCP R12, R3 ;  /* 0x00000003000c7308 */ /* 0x004ea40000001000 */
[----:B--2---:R-:W-:-:S06]  /*12090*/  VIADD R12, R12, 0xffffffe ;  /* 0x0ffffffe0c0c7836 */ /* 0x004fcc0000000000 */
[----:B------:R-:W2:Y:S02]  /*120a0*/  F2I.FTZ.U32.TRUNC.NTZ R13, R12 ;  /* 0x0000000c000d7305 */ /* 0x000ea4000021f000 */
[----:B--2---:R-:W-:Y:S01]  /*120b0*/  IMAD.MOV R2, RZ, RZ, -R13 ;  /* 0x000000ffff027224 */ /* 0x004fe200078e0a0d */
[----:B------:R-:W-:-:S03]  /*120c0*/  MOV R12, RZ ;  /* 0x000000ff000c7202 */ /* 0x000fc60000000f00 */
        /* <DEDUP_REMOVED lines=13> */
.L_x_231:
[----:B------:R-:W2:Y:S01]  /*121a0*/  LDCU.64 UR4, c[0x0][0x420] ;  /* 0x00008400ff0477ac */ /* 0x000ea20008000a00 */
[----:B------:R-:W-:Y:S01]  /*121b0*/  MOV R98, 0x121f0 ;  /* 0x000121f000627802 */ /* 0x000fe20000000f00 */
[----:B--2---:R-:W-:Y:S01]  /*121c0*/  IMAD.U32 R100, RZ, RZ, UR4 ;  /* 0x00000004ff647e24 */ /* 0x004fe2000f8e00ff */
[----:B------:R-:W-:Y:S02]  /*121d0*/  MOV R97, UR5 ;  /* 0x0000000500617c02 */ /* 0x000fe40008000f00 */
[----:B-1----:R-:W-:Y:S05]  /*121e0*/  CALL.REL.NOINC `($__internal_1_$__cuda_sm20_rem_u64) ;  /* 0x0000007c00e47944 */ /* 0x002fea0003c00000 */
.L_x_232:
[----:B------:R-:W-:Y:S05]  /*121f0*/  BSYNC.RECONVERGENT B0 ;  /* 0x0000000000007941 */ /* 0x000fea0003800200 */
.L_x_230:
[--C-:B------:R-:W-:Y:S02]  /*12200*/  SHF.R.U64 R2, R102, 0x3, R103.reuse ;  /* 0x0000000366027819 */ /* 0x100fe40000001267 */
[----:B------:R-:W-:Y:S02]  /*12210*/  SHF.R.U32.HI R3, RZ, 0x3, R103 ;  /* 0x00000003ff037819 */ /* 0x000fe40000011667 */
[----:B------:R-:W-:-:S04]  /*12220*/  ISETP.GE.U32.AND P1, PT, R7, R2, PT ;  /* 0x000000020700720c */ /* 0x000fc80003f26070 */
[----:B------:R-:W-:-:S13]  /*12230*/  ISETP.GE.U32.AND.EX P0, PT, R8, R3, P0, P1 ;  /* 0x000000030800720c */ /* 0x000fda0000706110 */
[----:B------:R-:W-:Y:S05]  /*12240*/  @!P0 BRA `(.L_x_233) ;  /* 0x00000078006c8947 */ /* 0x000fea0003800000 */
[----:B------:R3:W-:Y:S01]  /*12250*/  STG.E.64 desc[UR14][R4.64+0x100], R110 ;  /* 0x0001006e04007986 */ /* 0x0007e2000c101b0e */
[----:B------:R-:W-:Y:S05]  /*12260*/  BRA `(.L_x_233) ;  /* 0x0000007800647947 */ /* 0x000fea0003800000 */
.L_x_208:
[----:B------:R-:W1:Y:S01]  /*12270*/  LDCU UR6, c[0x0][0x384] ;  /* 0x00007080ff0677ac */ /* 0x000e620008000800 */
[----:B------:R-:W-:Y:S01]  /*12280*/  VIADD R2, R94, 0x19 ;  /* 0x000000195e027836 */ /* 0x000fe20000000000 */
[----:B------:R-:W2:Y:S01]  /*12290*/  LDCU.64 UR4, c[0x0][0x428] ;  /* 0x00008500ff0477ac */ /* 0x000ea20008000a00 */
[----:B-1----:R-:W-:Y:S02]  /*122a0*/  ISETP.GE.AND P0, PT, R92, UR6, PT ;  /* 0x000000065c007c0c */ /* 0x002fe4000bf06270 */
[----:B------:R-:W-:Y:S02]  /*122b0*/  ISETP.GE.AND P1, PT, R6, UR6, PT ;  /* 0x0000000606007c0c */ /* 0x000fe4000bf26270 */
[C---:B------:R-:W-:Y:S02]  /*122c0*/  ISETP.LT.AND P3, PT, R7.reuse, UR7, !P0 ;  /* 0x0000000707007c0c */ /* 0x040fe4000c761270 */
[----:B------:R-:W-:Y:S02]  /*122d0*/  ISETP.LT.AND P4, PT, R7, UR7, !P1 ;  /* 0x0000000707007c0c */ /* 0x000fe4000cf81270 */
[----:B------:R-:W-:-:S09]  /*122e0*/  ISETP.LT.AND P2, PT, R2, UR7, !P0 ;  /* 0x0000000702007c0c */ /* 0x000fd2000c741270 */
[----:B------:R1:W-:Y:S01]  /*122f0*/  @P3 STG.E.64 desc[UR14][R10.64], R22 ;  /* 0x000000160a003986 */ /* 0x0003e2000c101b0e */
[----:B--2---:R-:W-:-:S03]  /*12300*/  IADD3 R6, P3, PT, R10, UR4, RZ ;  /* 0x000000040a067c10 */ /* 0x004fc6000ff7e0ff */
[----:B------:R1:W-:Y:S01]  /*12310*/  @P4 STG.E.64 desc[UR14][R10.64+0x100], R8 ;  /* 0x000100080a004986 */ /* 0x0003e2000c101b0e */
[----:B------:R-:W-:Y:S02]  /*12320*/  IADD3.X R7, PT, PT, R11, UR5, RZ, P3, !PT ;  /* 0x000000050b077c10 */ /* 0x000fe40009ffe4ff */
[----:B------:R-:W-:Y:S01]  /*12330*/  ISETP.LT.AND P3, PT, R2, UR7, !P1 ;  /* 0x0000000702007c0c */ /* 0x000fe2000cf61270 */
[----:B------:R-:W-:Y:S01]  /*12340*/  VIADD R2, R94, 0x1a ;  /* 0x0000001a5e027836 */ /* 0x000fe20000000000 */
[----:B------:R-:W-:Y:S01]  /*12350*/  IADD3 R20, P4, PT, R6, UR4, RZ ;  /* 0x0000000406147c10 */ /* 0x000fe2000ff9e0ff */
[----:B------:R-:W-:Y:S01]  /*12360*/  VIADD R94, R94, 0x1b ;  /* 0x0000001b5e5e7836 */ /* 0x000fe20000000000 */
[----:B------:R1:W-:Y:S02]  /*12370*/  @P2 STG.E.64 desc[UR14][R6.64], R12 ;  /* 0x0000000c06002986 */ /* 0x0003e4000c101b0e */
        /* <DEDUP_REMOVED lines=9> */
[----:B------:R1:W-:Y:S01]  /*12410*/  @P0 STG.E.64 desc[UR14][R2.64], R18 ;  /* 0x0000001202000986 */ /* 0x0003e2000c101b0e */
[----:B------:R-:W-:Y:S05]  /*12420*/  @!P6 BRA `(.L_x_233) ;  /* 0x0000007400f4e947 */ /* 0x000fea0003800000 */
[----:B------:R2:W-:Y:S01]  /*12430*/  STG.E.64 desc[UR14][R2.64+0x100], R110 ;  /* 0x0001006e02007986 */ /* 0x0005e2000c101b0e */
[----:B------:R-:W-:Y:S05]  /*12440*/  BRA `(.L_x_233) ;  /* 0x0000007400ec7947 */ /* 0x000fea0003800000 */
.L_x_18:
[----:B------:R-:W-:Y:S01]  /*12450*/  BAR.SYNC.DEFER_BLOCKING 0x0 ;  /* 0x0000000000007b1d */ /* 0x000fe20000010000 */
[----:B------:R-:W-:-:S05]  /*12460*/  UISETP.GE.AND UP0, UPT, UR21, UR9, UPT ;  /* 0x000000091500728c */ /* 0x000fca000bf06270 */
[----:B------:R-:W-:Y:S01]  /*12470*/  BSSY.RECONVERGENT B1, `(.L_x_234) ;  /* 0x00001da000017945 */ /* 0x000fe20003800200 */
[----:B------:R-:W-:-:S04]  /*12480*/  DEPBAR.LE SB5, 0xd ;  /* 0x0000d3400000791a */ /* 0x000fc80000000000 */
[----:B------:R-:W-:Y:S04]  /*12490*/  STS.128 [R93], R4 ;  /* 0x000000045d007388 */ /* 0x000fe80000000c00 */
[----:B------:R-:W-:Y:S04]  /*124a0*/  STS.128 [R93+0x40], R8 ;  /* 0x000040085d007388 */ /* 0x000fe80000000c00 */
[----:B------:R-:W-:Y:S01]  /*124b0*/  STS.128 [R93+0x80], R12 ;  /* 0x0000800c5d007388 */ /* 0x000fe20000000c00 */
[----:B------:R-:W-:-:S04]  /*124c0*/  DEPBAR.LE SB5, 0xc ;  /* 0x0000d3000000791a */ /* 0x000fc80000000000 */
[----:B------:R-:W-:Y:S01]  /*124d0*/  STS.128 [R93+0xc0], R16 ;  /* 0x0000c0105d007388 */ /* 0x000fe20000000c00 */
[----:B------:R-:W-:Y:S06]  /*124e0*/  BAR.SYNC.DEFER_BLOCKING 0x0 ;  /* 0x0000000000007b1d */ /* 0x000fec0000010000 */
[----:B------:R-:W1:Y:S04]  /*124f0*/  LDS.64 R70, [R74+UR8] ;  /* 0x000000084a467984 */ /* 0x000e680008000a00 */
[----:B------:R-:W2:Y:S04]  /*12500*/  LDS.64 R88, [R74+UR8+0x100] ;  /* 0x000100084a587984 */ /* 0x000ea80008000a00 */
[----:B------:R-:W3:Y:S04]  /*12510*/  LDS.64 R86, [R74+UR8+0x220] ;  /* 0x000220084a567984 */ /* 0x000ee80008000a00 */
[----:B------:R-:W4:Y:S04]  /*12520*/  LDS.64 R80, [R74+UR8+0x320] ;  /* 0x000320084a507984 */ /* 0x000f280008000a00 */
[----:B------:R-:W4:Y:S04]  /*12530*/  LDS.64 R72, [R74+UR8+0x440] ;  /* 0x000440084a487984 */ /* 0x000f280008000a00 */
[----:B------:R-:W4:Y:S04]  /*12540*/  LDS.64 R2, [R74+UR8+0x540] ;  /* 0x000540084a027984 */ /* 0x000f280008000a00 */
[----:B------:R-:W4:Y:S04]  /*12550*/  LDS.64 R6, [R74+UR8+0x660] ;  /* 0x000660084a067984 */ /* 0x000f280008000a00 */
[----:B------:R-:W4:Y:S01]  /*12560*/  LDS.64 R4, [R74+UR8+0x760] ;  /* 0x000760084a047984 */ /* 0x000f220008000a00 */
[----:B-1----:R-:W-:-:S02]  /*12570*/  DMUL R70, R70, R112 ;  /* 0x0000007046467228 */ /* 0x002fc40000000000 */
[-C--:B--2---:R-:W-:Y:S02]  /*12580*/  DMUL R18, R88, R112.reuse ;  /* 0x0000007058127228 */ /* 0x084fe40000000000 */
[-C--:B---3--:R-:W-:Y:S02]  /*12590*/  DMUL R14, R86, R112.reuse ;  /* 0x00000070560e7228 */ /* 0x088fe40000000000 */
[-C--:B----4-:R-:W-:Y:S02]  /*125a0*/  DMUL R12, R80, R112.reuse ;  /* 0x00000070500c7228 */ /* 0x090fe40000000000 */
[-C--:B------:R-:W-:Y:S02]  /*125b0*/  DMUL R10, R72, R112.reuse ;  /* 0x00000070480a7228 */ /* 0x080fe40000000000 */
[-C--:B------:R-:W-:Y:S02]  /*125c0*/  DMUL R8, R2, R112.reuse ;  /* 0x0000007002087228 */ /* 0x080fe40000000000 */
[----:B------:R-:W-:-:S02]  /*125d0*/  DMUL R6, R6, R112 ;  /* 0x0000007006067228 */ /* 0x000fc40000000000 */
[----:B------:R-:W-:Y:S01]  /*125e0*/  DMUL R4, R4, R112 ;  /* 0x0000007004047228 */ /* 0x000fe20000000000 */
[----:B------:R-:W-:Y:S10]  /*125f0*/  BRA.U !UP0, `(.L_x_235) ;  /* 0x00000001087c7547 */ /* 0x000ff4000b800000 */
[----:B------:R-:W1:Y:S01]  /*12600*/  LDCU.64 UR6, c[0x0][0x380] ;  /* 0x00007000ff0677ac */ /* 0x000e620008000a00 */
[C---:B------:R-:W-:Y:S02]  /*12610*/  VIADD R2, R94.reuse, 0x1 ;  /* 0x000000015e027836 */ /* 0x040fe40000000000 */
[----:B------:R-:W-:Y:S01]  /*12620*/  VIADD R3, R94, 0x3 ;  /* 0x000000035e037836 */ /* 0x000fe20000000000 */
[----:B------:R-:W2:Y:S01]  /*12630*/  LDCU.64 UR4, c[0x0][0x428] ;  /* 0x00008500ff0477ac */ /* 0x000ea20008000a00 */
[----:B-1----:R-:W-:Y:S02]  /*12640*/  ISETP.GE.AND P0, PT, R92, UR7, PT ;  /* 0x000000075c007c0c */ /* 0x002fe4000bf06270 */
[----:B------:R-:W-:Y:S02]  /*12650*/  ISETP.GE.AND P4, PT, R76, UR7, PT ;  /* 0x000000074c007c0c */ /* 0x000fe4000bf86270 */
[C---:B------:R-:W-:Y:S02]  /*12660*/  ISETP.LT.AND P3, PT, R94.reuse, UR6, !P0 ;  /* 0x000000065e007c0c */ /* 0x040fe4000c761270 */
[----:B------:R-:W-:-:S02]  /*12670*/  ISETP.LT.AND P2, PT, R94, UR6, !P4 ;  /* 0x000000065e007c0c */ /* 0x000fc4000e741270 */
[----:B------:R-:W-:Y:S02]  /*12680*/  ISETP.LT.AND P1, PT, R2, UR6, !P0 ;  /* 0x0000000602007c0c */ /* 0x000fe4000c721270 */
[----:B--2---:R-:W-:-:S04]  /*12690*/  IADD3 R16, P6, PT, R78, UR4, RZ ;  /* 0x000000044e107c10 */ /* 0x004fc8000ffde0ff */
[----:B------:R-:W-:Y:S02]  /*126a0*/  IADD3.X R17, PT, PT, R79, UR5, RZ, P6, !PT ;  /* 0x000000054f117c10 */ /* 0x000fe4000b7fe4ff */
[----:B------:R-:W-:Y:S01]  /*126b0*/  IADD3 R72, P6, PT, R16, UR4, RZ ;  /* 0x0000000410487c10 */ /* 0x000fe2000ffde0ff */
[----:B------:R1:W-:Y:S01]  /*126c0*/  @P3 STG.E.64 desc[UR14][R78.64], R70 ;  /* 0x000000464e003986 */ /* 0x0003e2000c101b0e */
[----:B------:R-:W-:Y:S01]  /*126d0*/  ISETP.LT.AND P3, PT, R2, UR6, !P4 ;  /* 0x0000000602007c0c */ /* 0x000fe2000e761270 */
[----:B------:R-:W-:Y:S01]  /*126e0*/  VIADD R2, R94, 0x2 ;  /* 0x000000025e027836 */ /* 0x000fe20000000000 */
[----:B------:R-:W-:Y:S01]  /*126f0*/  IADD3.X R73, PT, PT, R17, UR5, RZ, P6, !PT ;  /* 0x0000000511497c10 */ /* 0x000fe2000b7fe4ff */
[----:B------:R2:W-:Y:S03]  /*12700*/  @P2 STG.E.64 desc[UR14][R78.64+0x100], R18 ;  /* 0x000100124e002986 */ /* 0x0005e6000c101b0e */
[C---:B------:R-:W-:Y:S01]  /*12710*/  ISETP.LT.AND P2, PT, R2.reuse, UR6, !P0 ;  /* 0x0000000602007c0c */ /* 0x040fe2000c741270 */
[----:B------:R2:W-:Y:S01]  /*12720*/  @P1 STG.E.64 desc[UR14][R16.64], R14 ;  /* 0x0000000e10001986 */ /* 0x0005e2000c101b0e */
[----:B------:R-:W-:-:S02]  /*12730*/  ISETP.LT.AND P1, PT, R2, UR6, !P4 ;  /* 0x0000000602007c0c */ /* 0x000fc4000e721270 */
[C---:B------:R-:W-:Y:S02]  /*12740*/  ISETP.LT.AND P0, PT, R3.reuse, UR6, !P0 ;  /* 0x0000000603007c0c */ /* 0x040fe4000c701270 */
[----:B------:R-:W-:Y:S01]  /*12750*/  ISETP.LT.AND P4, PT, R3, UR6, !P4 ;  /* 0x0000000603007c0c */ /* 0x000fe2000e781270 */
[----:B------:R2:W-:Y:S06]  /*12760*/  @P3 STG.E.64 desc[UR14][R16.64+0x100], R12 ;  /* 0x0001000c10003986 */ /* 0x0005ec000c101b0e */
        /* <DEDUP_REMOVED lines=8> */
.L_x_235:
[----:B------:R-:W-:Y:S01]  /*127f0*/  LOP3.LUT R2, R83, R75, RZ, 0xfc, !PT ;  /* 0x0000004b53027212 */ /* 0x000fe200078efcff */
[----:B------:R-:W-:Y:S03]  /*12800*/  BSSY.RECONVERGENT B0, `(.L_x_237) ;  /* 0x000002c000007945 */ /* 0x000fe60003800200 */
        /* <DEDUP_REMOVED lines=24> */
.L_x_238:
        /* <DEDUP_REMOVED lines=19> */
.L_x_239:
[----:B------:R-:W-:Y:S05]  /*12ac0*/  BSYNC.RECONVERGENT B0 ;  /* 0x0000000000007941 */ /* 0x000fea0003800200 */
.L_x_237:
        /* <DEDUP_REMOVED lines=10> */
[----:B------:R-:W-:-:S05]  /*12b70*/  IMAD.X R2, RZ, RZ, R83, P0 ;  /* 0x000000ffff027224 */ /* 0x000fca00000e0653 */
[----:B------:R-:W-:Y:S01]  /*12b80*/  LOP3.LUT R75, R2, R75, RZ, 0xfc, !PT ;  /* 0x0000004b024b7212 */ /* 0x000fe200078efcff */
[----:B------:R-:W-:Y:S02]  /*12b90*/  @P2 IMAD.MOV.U32 R72, RZ, RZ, R78 ;  /* 0x000000ffff482224 */ /* 0x000fe400078e004e */
[----:B------:R-:W-:Y:S01]  /*12ba0*/  @P2 IMAD.MOV.U32 R73, RZ, RZ, R79 ;  /* 0x000000ffff492224 */ /* 0x000fe200078e004f */
[----:B------:R-:W-:-:S04]  /*12bb0*/  ISETP.NE.U32.AND P0, PT, R75, RZ, PT ;  /* 0x000000ff4b00720c */ /* 0x000fc80003f05070 */
[----:B------:R1:W-:Y:S09]  /*12bc0*/  @P2 STG.E.64 desc[UR14][R72.64], R70 ;  /* 0x0000004648002986 */ /* 0x0003f2000c101b0e */
        /* <DEDUP_REMOVED lines=21> */
.L_x_241:
[----:B------:R-:W2:Y:S01]  /*12d20*/  LDCU.64 UR4, c[0x0][0x420] ;  /* 0x00008400ff0477ac */ /* 0x000ea20008000a00 */
[----:B------:R-:W-:Y:S01]  /*12d30*/  IMAD.MOV.U32 R101, RZ, RZ, R3 ;  /* 0x000000ffff657224 */ /* 0x000fe200078e0003 */
[----:B------:R-:W-:Y:S02]  /*12d40*/  MOV R99, R2 ;  /* 0x0000000200637202 */ /* 0x000fe40000000f00 */
[----:B------:R-:W-:Y:S01]  /*12d50*/  MOV R98, 0x12d90 ;  /* 0x00012d9000627802 */ /* 0x000fe20000000f00 */
[----:B--2---:R-:W-:Y:S01]  /*12d60*/  IMAD.U32 R100, RZ, RZ, UR4 ;  /* 0x00000004ff647e24 */ /* 0x004fe2000f8e00ff */
[----:B------:R-:W-:Y:S02]  /*12d70*/  MOV R97, UR5 ;  /* 0x0000000500617c02 */ /* 0x000fe40008000f00 */
[----:B-1---5:R-:W-:Y:S05]  /*12d80*/  CALL.REL.NOINC `($__internal_1_$__cuda_sm20_rem_u64) ;  /* 0x0000007000fc7944 */ /* 0x022fea0003c00000 */
.L_x_242:
[----:B------:R-:W-:Y:S05]  /*12d90*/  BSYNC.RECONVERGENT B0 ;  /* 0x0000000000007941 */ /* 0x000fea0003800200 */
.L_x_240:
        /* <DEDUP_REMOVED lines=26> */
[----:B------:R-:W2:Y:S02]  /*12f40*/  F2I.FTZ.U32.TRUNC.NTZ R81, R73 ;  /* 0x0000004900517305 */ /* 0x000ea4000021f000 */
[----:B--2---:R-:W-:-:S05]  /*12f50*/  IMAD R19, R81, R71, RZ ;  /* 0x0000004751137224 */ /* 0x004fca00078e02ff */
        /* <DEDUP_REMOVED lines=15> */
.L_x_244:
        /* <DEDUP_REMOVED lines=18> */
.L_x_245:
[----:B------:R-:W-:Y:S05]  /*13170*/  BSYNC.RECONVERGENT B0 ;  /* 0x0000000000007941 */ /* 0x000fea0003800200 */
.L_x_243:
        /* <DEDUP_REMOVED lines=36> */
.L_x_247:
[----:B------:R-:W2:Y:S01]  /*133c0*/  LDCU.64 UR4, c[0x0][0x420] ;  /* 0x00008400ff0477ac */ /* 0x000ea20008000a00 */
[----:B------:R-:W-:Y:S01]  /*133d0*/  IMAD.MOV.U32 R101, RZ, RZ, R3 ;  /* 0x000000ffff657224 */ /* 0x000fe200078e0003 */
[----:B------:R-:W-:Y:S02]  /*133e0*/  MOV R99, R2 ;  /* 0x0000000200637202 */ /* 0x000fe40000000f00 */
[----:B------:R-:W-:Y:S01]  /*133f0*/  MOV R98, 0x13430 ;  /* 0x0001343000627802 */ /* 0x000fe20000000f00 */
[----:B--2---:R-:W-:Y:S01]  /*13400*/  IMAD.U32 R100, RZ, RZ, UR4 ;  /* 0x00000004ff647e24 */ /* 0x004fe2000f8e00ff */
[----:B------:R-:W-:Y:S02]  /*13410*/  MOV R97, UR5 ;  /* 0x0000000500617c02 */ /* 0x000fe40008000f00 */
[----:B-1---5:R-:W-:Y:S05]  /*13420*/  CALL.REL.NOINC `($__internal_1_$__cuda_sm20_rem_u64) ;  /* 0x0000006c00547944 */ /* 0x022fea0003c00000 */
.L_x_248:
[----:B------:R-:W-:Y:S05]  /*13430*/  BSYNC.RECONVERGENT B0 ;  /* 0x0000000000007941 */ /* 0x000fea0003800200 */
.L_x_246:
        /* <DEDUP_REMOVED lines=21> */
[----:B-1----:R-:W-:Y:S01]  /*13590*/  IMAD.MOV.U32 R72, RZ, RZ, RZ ;  /* 0x000000ffff487224 */ /* 0x002fe200078e00ff */
        /* <DEDUP_REMOVED lines=22> */
.L_x_250:
        /* <DEDUP_REMOVED lines=18> */
.L_x_251:
[----:B------:R-:W-:Y:S05]  /*13820*/  BSYNC.RECONVERGENT B0 ;  /* 0x0000000000007941 */ /* 0x000fea0003800200 */
.L_x_249:
[----:B------:R-:W1:Y:S01]  /*13830*/  LDCU.64 UR6, c[0x0][0x380] ;  /* 0x00007000ff0677ac */ /* 0x000e620008000a00 */
[--C-:B------:R-:W-:Y:S01]  /*13840*/  SHF.R.U64 R19, R12, 0x3, R13.reuse ;  /* 0x000000030c137819 */ /* 0x100fe2000000120d */
[----:B------:R-:W-:Y:S01]  /*13850*/  VIADD R12, R94, 0x2 ;  /* 0x000000025e0c7836 */ /* 0x000fe20000000000 */
[----:B------:R-:W-:Y:S01]  /*13860*/  SHF.R.U32.HI R18, RZ, 0x3, R13 ;  /* 0x00000003ff127819 */ /* 0x000fe2000001160d */
[----:B------:R-:W2:Y:S01]  /*13870*/  LDCU.64 UR4, c[0x0][0x428] ;  /* 0x00008500ff0477ac */ /* 0x000ea20008000a00 */
[----:B------:R-:W-:Y:S01]  /*13880*/  ISETP.GE.U32.AND P2, PT, R16, R19, PT ;  /* 0x000000131000720c */ /* 0x000fe20003f46070 */
[----:B------:R-:W-:Y:S01]  /*13890*/  BSSY.RECONVERGENT B0, `(.L_x_252) ;  /* 0x0000026000007945 */ /* 0x000fe20003800200 */
        /* <DEDUP_REMOVED lines=30> */
.L_x_253:
[----:B------:R-:W2:Y:S01]  /*13a80*/  LDCU.64 UR4, c[0x0][0x420] ;  /* 0x00008400ff0477ac */ /* 0x000ea20008000a00 */
[----:B------:R-:W-:Y:S01]  /*13a90*/  IMAD.MOV.U32 R101, RZ, RZ, R3 ;  /* 0x000000ffff657224 */ /* 0x000fe200078e0003 */
[----:B------:R-:W-:Y:S02]  /*13aa0*/  MOV R99, R2 ;  /* 0x0000000200637202 */ /* 0x000fe40000000f00 */
[----:B------:R-:W-:Y:S01]  /*13ab0*/  MOV R98, 0x13af0 ;  /* 0x00013af000627802 */ /* 0x000fe20000000f00 */
[----:B--2---:R-:W-:Y:S01]  /*13ac0*/  IMAD.U32 R100, RZ, RZ, UR4 ;  /* 0x00000004ff647e24 */ /* 0x004fe2000f8e00ff */
[----:B------:R-:W-:Y:S02]  /*13ad0*/  MOV R97, UR5 ;  /* 0x0000000500617c02 */ /* 0x000fe40008000f00 */
[----:B-1---5:R-:W-:Y:S05]  /*13ae0*/  CALL.REL.NOINC `($__internal_1_$__cuda_sm20_rem_u64) ;  /* 0x0000006400a47944 */ /* 0x022fea0003c00000 */
.L_x_254:
[----:B------:R-:W-:Y:S05]  /*13af0*/  BSYNC.RECONVERGENT B0 ;  /* 0x0000000000007941 */ /* 0x000fea0003800200 */
.L_x_252:
        /* <DEDUP_REMOVED lines=45> */
.L_x_256:
        /* <DEDUP_REMOVED lines=18> */
.L_x_257:
[----:B------:R-:W-:Y:S05]  /*13ef0*/  BSYNC.RECONVERGENT B0 ;  /* 0x0000000000007941 */ /* 0x000fea0003800200 */
.L_x_255:
        /* <DEDUP_REMOVED lines=36> */
.L_x_259:
[----:B------:R-:W2:Y:S01]  /*14140*/  LDCU.64 UR4, c[0x0][0x420] ;  /* 0x00008400ff0477ac */ /* 0x000ea20008000a00 */
[----:B------:R-:W-:Y:S01]  /*14150*/  MOV R98, 0x14190 ;  /* 0x0001419000627802 */ /* 0x000fe20000000f00 */
[----:B--2---:R-:W-:Y:S01]  /*14160*/  IMAD.U32 R100, RZ, RZ, UR4 ;  /* 0x00000004ff647e24 */ /* 0x004fe2000f8e00ff */
[----:B------:R-:W-:Y:S02]  /*14170*/  MOV R97, UR5 ;  /* 0x0000000500617c02 */ /* 0x000fe40008000f00 */
[----:B-1---5:R-:W-:Y:S05]  /*14180*/  CALL.REL.NOINC `($__internal_1_$__cuda_sm20_rem_u64) ;  /* 0x0000005c00fc7944 */ /* 0x022fea0003c00000 */
.L_x_260:
[----:B------:R-:W-:Y:S05]  /*14190*/  BSYNC.RECONVERGENT B0 ;  /* 0x0000000000007941 */ /* 0x000fea0003800200 */
.L_x_258:
[----:B------:R-:W1:Y:S01]  /*141a0*/  LDCU UR6, c[0x0][0x380] ;  /* 0x00007000ff0677ac */ /* 0x000e620008000800 */
[--C-:B------:R-:W-:Y:S02]  /*141b0*/  SHF.R.U64 R3, R102, 0x3, R103.reuse ;  /* 0x0000000366037819 */ /* 0x100fe40000001267 */
[----:B------:R-:W-:Y:S02]  /*141c0*/  SHF.R.U32.HI R2, RZ, 0x3, R103 ;  /* 0x00000003ff027819 */ /* 0x000fe40000011667 */
[----:B------:R-:W-:Y:S02]  /*141d0*/  ISETP.GE.U32.AND P1, PT, R12, R3, PT ;  /* 0x000000030c00720c */ /* 0x000fe40003f26070 */
[----:B-1----:R-:W-:-:S04]  /*141e0*/  ISETP.LT.AND P0, PT, R8, UR6, !P0 ;  /* 0x0000000608007c0c */ /* 0x002fc8000c701270 */
[----:B------:R-:W-:-:S13]  /*141f0*/  ISETP.GE.U32.AND.EX P0, PT, R9, R2, P0, P1 ;  /* 0x000000020900720c */ /* 0x000fda0000706110 */
[----:B------:R1:W-:Y:S02]  /*14200*/  @P0 STG.E.64 desc[UR14][R10.64+0x100], R4 ;  /* 0x000100040a000986 */ /* 0x0003e4000c101b0e */
.L_x_236:
[----:B------:R-:W-:Y:S05]  /*14210*/  BSYNC.RECONVERGENT B1 ;  /* 0x0000000000017941 */ /* 0x000fea0003800200 */
.L_x_234:
[----:B------:R-:W-:Y:S01]  /*14220*/  BAR.SYNC.DEFER_BLOCKING 0x0 ;  /* 0x0000000000007b1d */ /* 0x000fe20000010000 */
[----:B------:R-:W-:-:S05]  /*14230*/  UISETP.GE.AND UP0, UPT, UR21, UR9, UPT ;  /* 0x000000091500728c */ /* 0x000fca000bf06270 */
[----:B------:R-:W2:Y:S01]  /*14240*/  LDCU.64 UR4, c[0x0][0x440] ;  /* 0x00008800ff0477ac */ /* 0x000ea20008000a00 */
[----:B------:R-:W-:Y:S01]  /*14250*/  BSSY.RECONVERGENT B1, `(.L_x_261) ;  /* 0x00001dd000017945 */ /* 0x000fe20003800200 */
[----:B------:R-:W-:-:S04]  /*14260*/  DEPBAR.LE SB5, 0x8 ;  /* 0x0000d2000000791a */ /* 0x000fc80000000000 */
[----:B------:R-:W-:Y:S01]  /*14270*/  STS.128 [R93], R32 ;  /* 0x000000205d007388 */ /* 0x000fe20000000c00 */
[----:B--2---:R-:W-:-:S03]  /*14280*/  IADD3 R14, P0, PT, R78, UR4, RZ ;  /* 0x000000044e0e7c10 */ /* 0x004fc6000ff1e0ff */
[----:B------:R-:W-:Y:S01]  /*14290*/  STS.128 [R93+0x40], R28 ;  /* 0x0000401c5d007388 */ /* 0x000fe20000000c00 */
[----:B------:R-:W-:-:S03]  /*142a0*/  IADD3.X R15, PT, PT, R79, UR5, RZ, P0, !PT ;  /* 0x000000054f0f7c10 */ /* 0x000fc600087fe4ff */
[----:B------:R-:W-:Y:S04]  /*142b0*/  STS.128 [R93+0x80], R24 ;  /* 0x000080185d007388 */ /* 0x000fe80000000c00 */
[----:B------:R-:W-:Y:S01]  /*142c0*/  STS.128 [R93+0xc0], R20 ;  /* 0x0000c0145d007388 */ /* 0x000fe20000000c00 */
[----:B------:R-:W-:Y:S06]  /*142d0*/  BAR.SYNC.DEFER_BLOCKING 0x0 ;  /* 0x0000000000007b1d */ /* 0x000fec0000010000 */
[----:B-1-3--:R-:W1:Y:S04]  /*142e0*/  LDS.64 R4, [R74+UR8] ;  /* 0x000000084a047984 */ /* 0x00ae680008000a00 */
        /* <DEDUP_REMOVED lines=15> */
[----:B------:R-:W-:Y:S01]  /*143e0*/  VIADD R2, R94, 0x8 ;  /* 0x000000085e027836 */ /* 0x000fe20000000000 */
[----:B------:R-:W-:Y:S09]  /*143f0*/  BRA.U UP0, `(.L_x_262) ;  /* 0x0000001900947547 */ /* 0x000ff2000b800000 */
        /* <DEDUP_REMOVED lines=32> */
.L_x_264:
        /* <DEDUP_REMOVED lines=18> */
.L_x_265:
[----:B------:R-:W-:Y:S05]  /*14720*/  BSYNC.RECONVERGENT B0 ;  /* 0x0000000000007941 */ /* 0x000fea0003800200 */
.L_x_263:
        /* <DEDUP_REMOVED lines=35> */
.L_x_267:
[----:B------:R-:W2:Y:S01]  /*14960*/  LDCU.64 UR4, c[0x0][0x420] ;  /* 0x00008400ff0477ac */ /* 0x000ea20008000a00 */
[----:B------:R-:W-:Y:S01]  /*14970*/  IMAD.MOV.U32 R101, RZ, RZ, R4 ;  /* 0x000000ffff657224 */ /* 0x000fe200078e0004 */
[----:B------:R-:W-:Y:S02]  /*14980*/  MOV R99, R3 ;  /* 0x0000000300637202 */ /* 0x000fe40000000f00 */
[----:B------:R-:W-:Y:S01]  /*14990*/  MOV R98, 0x149d0 ;  /* 0x000149d000627802 */ /* 0x000fe20000000f00 */
[----:B--2---:R-:W-:Y:S01]  /*149a0*/  IMAD.U32 R100, RZ, RZ, UR4 ;  /* 0x00000004ff647e24 */ /* 0x004fe2000f8e00ff */
[----:B------:R-:W-:Y:S02]  /*149b0*/  MOV R97, UR5 ;  /* 0x0000000500617c02 */ /* 0x000fe40008000f00 */
[----:B-1---5:R-:W-:Y:S05]  /*149c0*/  CALL.REL.NOINC `($__internal_1_$__cuda_sm20_rem_u64) ;  /* 0x0000005400ec7944 */ /* 0x022fea0003c00000 */
.L_x_268:
[----:B------:R-:W-:Y:S05]  /*149d0*/  BSYNC.RECONVERGENT B0 ;  /* 0x0000000000007941 */ /* 0x000fea0003800200 */
.L_x_266:
        /* <DEDUP_REMOVED lines=43> */
.L_x_270:
        /* <DEDUP_REMOVED lines=17> */
.L_x_271:
[----:B------:R-:W-:Y:S05]  /*14da0*/  BSYNC.RECONVERGENT B0 ;  /* 0x0000000000007941 */ /* 0x000fea0003800200 */
.L_x_269:
        /* <DEDUP_REMOVED lines=36> */
.L_x_273:
[----:B------:R-:W2:Y:S01]  /*14ff0*/  LDCU.64 UR4, c[0x0][0x420] ;  /* 0x00008400ff0477ac */ /* 0x000ea20008000a00 */
[----:B------:R-:W-:Y:S01]  /*15000*/  IMAD.MOV.U32 R101, RZ, RZ, R4 ;  /* 0x000000ffff657224 */ /* 0x000fe200078e0004 */
[----:B------:R-:W-:Y:S02]  /*15010*/  MOV R99, R3 ;  /* 0x0000000300637202 */ /* 0x000fe40000000f00 */
[----:B------:R-:W-:Y:S01]  /*15020*/  MOV R98, 0x15060 ;  /* 0x0001506000627802 */ /* 0x000fe20000000f00 */
[----:B--2---:R-:W-:Y:S01]  /*15030*/  IMAD.U32 R100, RZ, RZ, UR4 ;  /* 0x00000004ff647e24 */ /* 0x004fe2000f8e00ff */
[----:B------:R-:W-:Y:S02]  /*15040*/  MOV R97, UR5 ;  /* 0x0000000500617c02 */ /* 0x000fe40008000f00 */
[----:B-1---5:R-:W-:Y:S05]  /*15050*/  CALL.REL.NOINC `($__internal_1_$__cuda_sm20_rem_u64) ;  /* 0x0000005000487944 */ /* 0x022fea0003c00000 */
.L_x_274:
[----:B------:R-:W-:Y:S05]  /*15060*/  BSYNC.RECONVERGENT B0 ;  /* 0x0000000000007941 */ /* 0x000fea0003800200 */
.L_x_272:
        /* <DEDUP_REMOVED lines=44> */
.L_x_276:
        /* <DEDUP_REMOVED lines=17> */
.L_x_277:
[----:B------:R-:W-:Y:S05]  /*15440*/  BSYNC.RECONVERGENT B0 ;  /* 0x0000000000007941 */ /* 0x000fea0003800200 */
.L_x_275:
        /* <DEDUP_REMOVED lines=37> */
.L_x_279:
[----:B------:R-:W2:Y:S01]  /*156a0*/  LDCU.64 UR4, c[0x0][0x420] ;  /* 0x00008400ff0477ac */ /* 0x000ea20008000a00 */
[----:B------:R-:W-:Y:S01]  /*156b0*/  IMAD.MOV.U32 R101, RZ, RZ, R4 ;  /* 0x000000ffff657224 */ /* 0x000fe200078e0004 */
[----:B------:R-:W-:Y:S02]  /*156c0*/  MOV R99, R3 ;  /* 0x0000000300637202 */ /* 0x000fe40000000f00 */
[----:B------:R-:W-:Y:S01]  /*156d0*/  MOV R98, 0x15710 ;  /* 0x0001571000627802 */ /* 0x000fe20000000f00 */
[----:B--2---:R-:W-:Y:S01]  /*156e0*/  IMAD.U32 R100, RZ, RZ, UR4 ;  /* 0x00000004ff647e24 */ /* 0x004fe2000f8e00ff */
[----:B------:R-:W-:Y:S02]  /*156f0*/  MOV R97, UR5 ;  /* 0x0000000500617c02 */ /* 0x000fe40008000f00 */
[----:B-1---5:R-:W-:Y:S05]  /*15700*/  CALL.REL.NOINC `($__internal_1_$__cuda_sm20_rem_u64) ;  /* 0x00000048009c7944 */ /* 0x022fea0003c00000 */
.L_x_280:
[----:B------:R-:W-:Y:S05]  /*15710*/  BSYNC.RECONVERGENT B0 ;  /* 0x0000000000007941 */ /* 0x000fea0003800200 */
.L_x_278:
        /* <DEDUP_REMOVED lines=45> */
.L_x_282:
        /* <DEDUP_REMOVED lines=18> */
.L_x_283:
[----:B------:R-:W-:Y:S05]  /*15b10*/  BSYNC.RECONVERGENT B0 ;  /* 0x0000000000007941 */ /* 0x000fea0003800200 */
.L_x_281:
        /* <DEDUP_REMOVED lines=36> */
.L_x_285:
[----:B------:R-:W2:Y:S01]  /*15d60*/  LDCU.64 UR4, c[0x0][0x420] ;  /* 0x00008400ff0477ac */ /* 0x000ea20008000a00 */
[----:B------:R-:W-:Y:S01]  /*15d70*/  MOV R98, 0x15db0 ;  /* 0x00015db000627802 */ /* 0x000fe20000000f00 */
[----:B--2---:R-:W-:Y:S01]  /*15d80*/  IMAD.U32 R100, RZ, RZ, UR4 ;  /* 0x00000004ff647e24 */ /* 0x004fe2000f8e00ff */
[----:B------:R-:W-:Y:S02]  /*15d90*/  MOV R97, UR5 ;  /* 0x0000000500617c02 */ /* 0x000fe40008000f00 */
[----:B-1---5:R-:W-:Y:S05]  /*15da0*/  CALL.REL.NOINC `($__internal_1_$__cuda_sm20_rem_u64) ;  /* 0x0000004000f47944 */ /* 0x022fea0003c00000 */
.L_x_286:
[----:B------:R-:W-:Y:S05]  /*15db0*/  BSYNC.RECONVERGENT B0 ;  /* 0x0000000000007941 */ /* 0x000fea0003800200 */
.L_x_284:
        /* <DEDUP_REMOVED lines=9> */
.L_x_262:
[----:B------:R-:W1:Y:S01]  /*15e50*/  LDCU UR7, c[0x0][0x384] ;  /* 0x00007080ff0777ac */ /* 0x000e620008000800 */
[----:B------:R-:W-:Y:S01]  /*15e60*/  VIADD R3, R94, 0xb ;  /* 0x0000000b5e037836 */ /* 0x000fe20000000000 */
[----:B------:R-:W2:Y:S01]  /*15e70*/  LDCU.64 UR4, c[0x0][0x428] ;  /* 0x00008500ff0477ac */ /* 0x000ea20008000a00 */
[----:B-1----:R-:W-:Y:S02]  /*15e80*/  ISETP.GE.AND P6, PT, R92, UR7, PT ;  /* 0x000000075c007c0c */ /* 0x002fe4000bfc6270 */
[----:B------:R-:W-:Y:S02]  /*15e90*/  ISETP.GE.AND P0, PT, R76, UR7, PT ;  /* 0x000000074c007c0c */ /* 0x000fe4000bf06270 */
[C---:B------:R-:W-:Y:S02]  /*15ea0*/  ISETP.LT.AND P4, PT, R2.reuse, UR6, !P6 ;  /* 0x0000000602007c0c */ /* 0x040fe4000f781270 */
[----:B------:R-:W-:Y:S01]  /*15eb0*/  ISETP.LT.AND P3, PT, R2, UR6, !P0 ;  /* 0x0000000602007c0c */ /* 0x000fe2000c761270 */
[----:B------:R-:W-:Y:S01]  /*15ec0*/  VIADD R2, R94, 0x9 ;  /* 0x000000095e027836 */ /* 0x000fe20000000000 */
[----:B--2---:R-:W-:-:S04]  /*15ed0*/  IADD3 R4, P2, PT, R14, UR4, RZ ;  /* 0x000000040e047c10 */ /* 0x004fc8000ff5e0ff */
[----:B------:R-:W-:Y:S02]  /*15ee0*/  ISETP.LT.AND P1, PT, R2, UR6, !P6 ;  /* 0x0000000602007c0c */ /* 0x000fe4000f721270 */
[----:B------:R-:W-:-:S03]  /*15ef0*/  IADD3.X R5, PT, PT, R15, UR5, RZ, P2, !PT ;  /* 0x000000050f057c10 */ /* 0x000fc600097fe4ff */
[----:B------:R-:W-:Y:S01]  /*15f00*/  @P4 STG.E.64 desc[UR14][R14.64], R24 ;  /* 0x000000180e004986 */ /* 0x000fe2000c101b0e */
[----:B------:R-:W-:Y:S01]  /*15f10*/  ISETP.LT.AND P4, PT, R2, UR6, !P0 ;  /* 0x0000000602007c0c */ /* 0x000fe2000c781270 */
[----:B------:R-:W-:Y:S02]  /*15f20*/  VIADD R2, R94, 0xa ;  /* 0x0000000a5e027836 */ /* 0x000fe40000000000 */
[----:B------:R1:W-:Y:S03]  /*15f30*/  @P3 STG.E.64 desc[UR14][R14.64+0x100], R20 ;  /* 0x000100140e003986 */ /* 0x0003e6000c101b0e */
[C---:B------:R-:W-:Y:S01]  /*15f40*/  ISETP.LT.AND P3, PT, R2.reuse, UR6, !P6 ;  /* 0x0000000602007c0c */ /* 0x040fe2000f761270 */
[----:B------:R2:W-:Y:S01]  /*15f50*/  @P1 STG.E.64 desc[UR14][R4.64], R18 ;  /* 0x0000001204001986 */ /* 0x0005e2000c101b0e */
[----:B------:R-:W-:Y:S02]  /*15f60*/  ISETP.LT.AND P2, PT, R2, UR6, !P0 ;  /* 0x0000000602007c0c */ /* 0x000fe4000c741270 */
[----:B------:R-:W-:-:S02]  /*15f70*/  ISETP.LT.AND P1, PT, R3, UR6, !P6 ;  /* 0x0000000603007c0c */ /* 0x000fc4000f721270 */
[----:B------:R-:W-:Y:S01]  /*15f80*/  IADD3 R2, P6, PT, R4, UR4, RZ ;  /* 0x0000000404027c10 */ /* 0x000fe2000ffde0ff */
[----:B------:R2:W-:Y:S01]  /*15f90*/  @P4 STG.E.64 desc[UR14][R4.64+0x100], R16 ;  /* 0x0001001004004986 */ /* 0x0005e2000c101b0e */
[----:B------:R-:W-:Y:S02]  /*15fa0*/  ISETP.LT.AND P0, PT, R3, UR6, !P0 ;  /* 0x0000000603007c0c */ /* 0x000fe4000c701270 */
[----:B------:R-:W-:-:S05]  /*15fb0*/  IADD3.X R3, PT, PT, R5, UR5, RZ, P6, !PT ;  /* 0x0000000505037c10 */ /* 0x000fca000b7fe4ff */
[----:B------:R2:W-:Y:S04]  /*15fc0*/  @P3 STG.E.64 desc[UR14][R2.64], R12 ;  /* 0x0000000c02003986 */ /* 0x0005e8000c101b0e */
[----:B------:R2:W-:Y:S01]  /*15fd0*/  @P2 STG.E.64 desc[UR14][R2.64+0x100], R10 ;  /* 0x0001000a02002986 */ /* 0x0005e2000c101b0e */
[----:B-1----:R-:W-:-:S04]  /*15fe0*/  IADD3 R20, P4, PT, R2, UR4, RZ ;  /* 0x0000000402147c10 */ /* 0x002fc8000ff9e0ff */
[----:B------:R-:W-:-:S05]  /*15ff0*/  IADD3.X R21, PT, PT, R3, UR5, RZ, P4, !PT ;  /* 0x0000000503157c10 */ /* 0x000fca000a7fe4ff */
[----:B------:R2:W-:Y:S04]  /*16000*/  @P1 STG.E.64 desc[UR14][R20.64], R8 ;  /* 0x0000000814001986 */ /* 0x0005e8000c101b0e */
[----:B------:R2:W-:Y:S02]  /*16010*/  @P0 STG.E.64 desc[UR14][R20.64+0x100], R6 ;  /* 0x0001000614000986 */ /* 0x0005e4000c101b0e */
.L_x_287:
[----:B------:R-:W-:Y:S05]  /*16020*/  BSYNC.RECONVERGENT B1 ;  /* 0x0000000000017941 */ /* 0x000fea0003800200 */
.L_x_261:
[----:B------:R-:W-:Y:S01]  /*16030*/  BAR.SYNC.DEFER_BLOCKING 0x0 ;  /* 0x0000000000007b1d */ /* 0x000fe20000010000 */
[----:B------:R-:W-:Y:S01]  /*16040*/  UISETP.GE.AND UP0, UPT, UR21, UR9, UPT ;  /* 0x000000091500728c */ /* 0x000fe2000bf06270 */
[----:B--2---:R-:W-:-:S04]  /*16050*/  VIADD R2, R94, 0x10 ;  /* 0x000000105e027836 */ /* 0x004fc80000000000 */
[----:B------:R-:W1:Y:S01]  /*16060*/  LDCU.64 UR4, c[0x0][0x440] ;  /* 0x00008800ff0477ac */ /* 0x000e620008000a00 */
[----:B------:R-:W-:Y:S01]  /*16070*/  BSSY.RECONVERGENT B1, `(.L_x_288) ;  /* 0x00001dc000017945 */ /* 0x000fe20003800200 */
[----:B------:R-:W-:-:S04]  /*16080*/  DEPBAR.LE SB5, 0x6 ;  /* 0x0000d1800000791a */ /* 0x000fc80000000000 */
[----:B------:R-:W-:Y:S01]  /*16090*/  STS.128 [R93], R36 ;  /* 0x000000245d007388 */ /* 0x000fe20000000c00 */
[----:B-1----:R-:W-:-:S03]  /*160a0*/  IADD3 R12, P0, PT, R14, UR4, RZ ;  /* 0x000000040e0c7c10 */ /* 0x002fc6000ff1e0ff */
[----:B------:R-:W-:Y:S01]  /*160b0*/  STS.128 [R93+0x40], R40 ;  /* 0x000040285d007388 */ /* 0x000fe20000000c00 */
[----:B------:R-:W-:Y:S01]  /*160c0*/  IADD3.X R13, PT, PT, R15, UR5, RZ, P0, !PT ;  /* 0x000000050f0d7c10 */ /* 0x000fe200087fe4ff */
[----:B------:R-:W-:-:S04]  /*160d0*/  DEPBAR.LE SB5, 0x4 ;  /* 0x0000d1000000791a */ /* 0x000fc80000000000 */
[----:B------:R-:W-:Y:S04]  /*160e0*/  STS.128 [R93+0x80], R44 ;  /* 0x0000802c5d007388 */ /* 0x000fe80000000c00 */
        /* <DEDUP_REMOVED lines=51> */
.L_x_291:
        /* <DEDUP_REMOVED lines=18> */
.L_x_292:
[----:B------:R-:W-:Y:S05]  /*16540*/  BSYNC.RECONVERGENT B0 ;  /* 0x0000000000007941 */ /* 0x000fea0003800200 */
.L_x_290:
[----:B------:R-:W1:Y:S01]  /*16550*/  LDCU.64 UR4, c[0x0][0x380] ;  /* 0x00007000ff0477ac */ /* 0x000e620008000a00 */
[--C-:B------:R-:W-:Y:S01]  /*16560*/  SHF.R.U64 R15, R26, 0x3, R3.reuse ;  /* 0x000000031a0f7819 */ /* 0x100fe20000001203 */
[----:B------:R-:W-:Y:S03]  /*16570*/  BSSY.RECONVERGENT B0, `(.L_x_293) ;  /* 0x0000028000007945 */ /* 0x000fe60003800200 */
[----:B------:R-:W-:Y:S02]  /*16580*/  ISETP.GE.U32.AND P2, PT, R14, R15, PT ;  /* 0x0000000f0e00720c */ /* 0x000fe40003f46070 */
[----:B------:R-:W-:Y:S02]  /*16590*/  SHF.R.S32.HI R15, RZ, 0x1f, R14 ;  /* 0x0000001fff0f7819 */ /* 0x000fe4000001140e */
[----:B-1----:R-:W-:Y:S02]  /*165a0*/  ISETP.GE.AND P0, PT, R2, UR4, PT ;  /* 0x0000000402007c0c */ /* 0x002fe4000bf06270 */
[----:B------:R-:W-:-:S02]  /*165b0*/  SHF.R.U32.HI R2, RZ, 0x3, R3 ;  /* 0x00000003ff027819 */ /* 0x000fc40000011603 */
        /* <DEDUP_REMOVED lines=28> */
.L_x_294:
[----:B------:R-:W2:Y:S01]  /*16780*/  LDCU.64 UR4, c[0x0][0x420] ;  /* 0x00008400ff0477ac */ /* 0x000ea20008000a00 */
[----:B------:R-:W-:Y:S01]  /*16790*/  IMAD.MOV.U32 R101, RZ, RZ, R3 ;  /* 0x000000ffff657224 */ /* 0x000fe200078e0003 */
[----:B------:R-:W-:Y:S02]  /*167a0*/  MOV R99, R2 ;  /* 0x0000000200637202 */ /* 0x000fe40000000f00 */
[----:B------:R-:W-:Y:S01]  /*167b0*/  MOV R98, 0x167f0 ;  /* 0x000167f000627802 */ /* 0x000fe20000000f00 */
[----:B--2---:R-:W-:Y:S01]  /*167c0*/  IMAD.U32 R100, RZ, RZ, UR4 ;  /* 0x00000004ff647e24 */ /* 0x004fe2000f8e00ff */
[----:B------:R-:W-:Y:S02]  /*167d0*/  MOV R97, UR5 ;  /* 0x0000000500617c02 */ /* 0x000fe40008000f00 */
[----:B-1---5:R-:W-:Y:S05]  /*167e0*/  CALL.REL.NOINC `($__internal_1_$__cuda_sm20_rem_u64) ;  /* 0x0000003800647944 */ /* 0x022fea0003c00000 */
.L_x_295:
[----:B------:R-:W-:Y:S05]  /*167f0*/  BSYNC.RECONVERGENT B0 ;  /* 0x0000000000007941 */ /* 0x000fea0003800200 */
.L_x_293:
        /* <DEDUP_REMOVED lines=26> */
[----:B--2---:R-:W-:Y:S01]  /*169a0*/  IMAD R21, R29, R25, RZ ;  /* 0x000000191d157224 */ /* 0x004fe200078e02ff */
        /* <DEDUP_REMOVED lines=15> */
.L_x_297:
        /* <DEDUP_REMOVED lines=17> */
.L_x_298:
[----:B------:R-:W-:Y:S05]  /*16bb0*/  BSYNC.RECONVERGENT B0 ;  /* 0x0000000000007941 */ /* 0x000fea0003800200 */
.L_x_296:
        /* <DEDUP_REMOVED lines=37> */
.L_x_300:
[----:B------:R-:W2:Y:S01]  /*16e10*/  LDCU.64 UR4, c[0x0][0x420] ;  /* 0x00008400ff0477ac */ /* 0x000ea20008000a00 */
[----:B------:R-:W-:Y:S01]  /*16e20*/  IMAD.MOV.U32 R101, RZ, RZ, R3 ;  /* 0x000000ffff657224 */ /* 0x000fe200078e0003 */
[----:B------:R-:W-:Y:S02]  /*16e30*/  MOV R99, R2 ;  /* 0x0000000200637202 */ /* 0x000fe40000000f00 */
[----:B------:R-:W-:Y:S01]  /*16e40*/  MOV R98, 0x16e80 ;  /* 0x00016e8000627802 */ /* 0x000fe20000000f00 */
[----:B--2---:R-:W-:Y:S01]  /*16e50*/  IMAD.U32 R100, RZ, RZ, UR4 ;  /* 0x00000004ff647e24 */ /* 0x004fe2000f8e00ff */
[----:B------:R-:W-:Y:S02]  /*16e60*/  MOV R97, UR5 ;  /* 0x0000000500617c02 */ /* 0x000fe40008000f00 */
[----:B-1---5:R-:W-:Y:S05]  /*16e70*/  CALL.REL.NOINC `($__internal_1_$__cuda_sm20_rem_u64) ;  /* 0x0000003000c07944 */ /* 0x022fea0003c00000 */
.L_x_301:
[----:B------:R-:W-:Y:S05]  /*16e80*/  BSYNC.RECONVERGENT B0 ;  /* 0x0000000000007941 */ /* 0x000fea0003800200 */
.L_x_299:
        /* <DEDUP_REMOVED lines=44> */
.L_x_303:
        /* <DEDUP_REMOVED lines=17> */
.L_x_304:
[----:B------:R-:W-:Y:S05]  /*17260*/  BSYNC.RECONVERGENT B0 ;  /* 0x0000000000007941 */ /* 0x000fea0003800200 */
.L_x_302:
        /* <DEDUP_REMOVED lines=37> */
.L_x_306:
[----:B------:R-:W2:Y:S01]  /*174c0*/  LDCU.64 UR4, c[0x0][0x420] ;  /* 0x00008400ff0477ac */ /* 0x000ea20008000a00 */
[----:B------:R-:W-:Y:S01]  /*174d0*/  IMAD.MOV.U32 R101, RZ, RZ, R3 ;  /* 0x000000ffff657224 */ /* 0x000fe200078e0003 */
[----:B------:R-:W-:Y:S02]  /*174e0*/  MOV R99, R2 ;  /* 0x0000000200637202 */ /* 0x000fe40000000f00 */
[----:B------:R-:W-:Y:S01]  /*174f0*/  MOV R98, 0x17530 ;  /* 0x0001753000627802 */ /* 0x000fe20000000f00 */
[----:B--2---:R-:W-:Y:S01]  /*17500*/  IMAD.U32 R100, RZ, RZ, UR4 ;  /* 0x00000004ff647e24 */ /* 0x004fe2000f8e00ff */
[----:B------:R-:W-:Y:S02]  /*17510*/  MOV R97, UR5 ;  /* 0x0000000500617c02 */ /* 0x000fe40008000f00 */
[----:B-1---5:R-:W-:Y:S05]  /*17520*/  CALL.REL.NOINC `($__internal_1_$__cuda_sm20_rem_u64) ;  /* 0x0000002c00147944 */ /* 0x022fea0003c00000 */
.L_x_307:
[----:B------:R-:W-:Y:S05]  /*17530*/  BSYNC.RECONVERGENT B0 ;  /* 0x0000000000007941 */ /* 0x000fea0003800200 */
.L_x_305:
        /* <DEDUP_REMOVED lines=44> */
.L_x_309:
        /* <DEDUP_REMOVED lines=17> */
.L_x_310:
[----:B------:R-:W-:Y:S05]  /*17910*/  BSYNC.RECONVERGENT B0 ;  /* 0x0000000000007941 */ /* 0x000fea0003800200 */
.L_x_308:
        /* <DEDUP_REMOVED lines=37> */
.L_x_312:
[----:B------:R-:W2:Y:S01]  /*17b70*/  LDCU.64 UR4, c[0x0][0x420] ;  /* 0x00008400ff0477ac */ /* 0x000ea20008000a00 */
[----:B------:R-:W-:Y:S01]  /*17b80*/  MOV R98, 0x17bc0 ;  /* 0x00017bc000627802 */ /* 0x000fe20000000f00 */
[----:B--2---:R-:W-:Y:S01]  /*17b90*/  IMAD.U32 R100, RZ, RZ, UR4 ;  /* 0x00000004ff647e24 */ /* 0x004fe2000f8e00ff */
[----:B------:R-:W-:Y:S02]  /*17ba0*/  MOV R97, UR5 ;  /* 0x0000000500617c02 */ /* 0x000fe40008000f00 */
[----:B-1---5:R-:W-:Y:S05]  /*17bb0*/  CALL.REL.NOINC `($__internal_1_$__cuda_sm20_rem_u64) ;  /* 0x0000002400707944 */ /* 0x022fea0003c00000 */
.L_x_313:
[----:B------:R-:W-:Y:S05]  /*17bc0*/  BSYNC.RECONVERGENT B0 ;  /* 0x0000000000007941 */ /* 0x000fea0003800200 */
.L_x_311:
        /* <DEDUP_REMOVED lines=9> */
.L_x_289:
        /* <DEDUP_REMOVED lines=29> */
.L_x_314:
[----:B------:R-:W-:Y:S05]  /*17e30*/  BSYNC.RECONVERGENT B1 ;  /* 0x0000000000017941 */ /* 0x000fea0003800200 */
.L_x_288:
[----:B------:R-:W-:Y:S01]  /*17e40*/  BAR.SYNC.DEFER_BLOCKING 0x0 ;  /* 0x0000000000007b1d */ /* 0x000fe20000010000 */
[----:B------:R-:W-:-:S05]  /*17e50*/  UISETP.GE.AND UP0, UPT, UR21, UR9, UPT ;  /* 0x000000091500728c */ /* 0x000fca000bf06270 */
[----:B------:R-:W2:Y:S01]  /*17e60*/  LDCU.64 UR4, c[0x0][0x440] ;  /* 0x00008800ff0477ac */ /* 0x000ea20008000a00 */
[----:B-----5:R-:W-:Y:S01]  /*17e70*/  STS.128 [R93], R64 ;  /* 0x000000405d007388 */ /* 0x020fe20000000c00 */
[----:B--2---:R-:W-:-:S03]  /*17e80*/  IADD3 R18, P0, PT, R12, UR4, RZ ;  /* 0x000000040c127c10 */ /* 0x004fc6000ff1e0ff */
[----:B------:R-:W-:Y:S01]  /*17e90*/  STS.128 [R93+0x40], R60 ;  /* 0x0000403c5d007388 */ /* 0x000fe20000000c00 */
[----:B------:R-:W-:-:S03]  /*17ea0*/  IADD3.X R19, PT, PT, R13, UR5, RZ, P0, !PT ;  /* 0x000000050d137c10 */ /* 0x000fc600087fe4ff */
[----:B------:R-:W-:Y:S04]  /*17eb0*/  STS.128 [R93+0x80], R56 ;  /* 0x000080385d007388 */ /* 0x000fe80000000c00 */
[----:B------:R-:W-:Y:S01]  /*17ec0*/  STS.128 [R93+0xc0], R52 ;  /* 0x0000c0345d007388 */ /* 0x000fe20000000c00 */
[----:B------:R-:W-:Y:S06]  /*17ed0*/  BAR.SYNC.DEFER_BLOCKING 0x0 ;  /* 0x0000000000007b1d */ /* 0x000fec0000010000 */
[----:B------:R-:W2:Y:S04]  /*17ee0*/  LDS.64 R20, [R74+UR8] ;  /* 0x000000084a147984 */ /* 0x000ea80008000a00 */
[----:B------:R-:W3:Y:S04]  /*17ef0*/  LDS.64 R16, [R74+UR8+0x100] ;  /* 0x000100084a107984 */ /* 0x000ee80008000a00 */
[----:B------:R-:W4:Y:S04]  /*17f00*/  LDS.64 R14, [R74+UR8+0x220] ;  /* 0x000220084a0e7984 */ /* 0x000f280008000a00 */
[----:B-1----:R-:W1:Y:S04]  /*17f10*/  LDS.64 R10, [R74+UR8+0x320] ;  /* 0x000320084a0a7984 */ /* 0x002e680008000a00 */
[----:B------:R-:W1:Y:S04]  /*17f20*/  LDS.64 R8, [R74+UR8+0x440] ;  /* 0x000440084a087984 */ /* 0x000e680008000a00 */
[----:B------:R-:W1:Y:S04]  /*17f30*/  LDS.64 R6, [R74+UR8+0x540] ;  /* 0x000540084a067984 */ /* 0x000e680008000a00 */
[----:B------:R-:W1:Y:S04]  /*17f40*/  LDS.64 R4, [R74+UR8+0x660] ;  /* 0x000660084a047984 */ /* 0x000e680008000a00 */
[----:B------:R-:W1:Y:S01]  /*17f50*/  LDS.64 R2, [R74+UR8+0x760] ;  /* 0x000760084a027984 */ /* 0x000e620008000a00 */
[----:B--2---:R-:W-:-:S02]  /*17f60*/  DMUL R20, R20, R112 ;  /* 0x0000007014147228 */ /* 0x004fc40000000000 */
[-C--:B---3--:R-:W-:Y:S02]  /*17f70*/  DMUL R16, R16, R112.reuse ;  /* 0x0000007010107228 */ /* 0x088fe40000000000 */
[-C--:B----4-:R-:W-:Y:S02]  /*17f80*/  DMUL R14, R14, R112.reuse ;  /* 0x000000700e0e7228 */ /* 0x090fe40000000000 */
[-C--:B-1----:R-:W-:Y:S02]  /*17f90*/  DMUL R10, R10, R112.reuse ;  /* 0x000000700a0a7228 */ /* 0x082fe40000000000 */
        /* <DEDUP_REMOVED lines=38> */
.L_x_317:
        /* <DEDUP_REMOVED lines=18> */
.L_x_318:
[----:B------:R-:W-:Y:S05]  /*18320*/  BSYNC.RECONVERGENT B0 ;  /* 0x0000000000007941 */ /* 0x000fea0003800200 */
.L_x_316:
        /* <DEDUP_REMOVED lines=35> */
.L_x_320:
[----:B------:R-:W2:Y:S01]  /*18560*/  LDCU.64 UR4, c[0x0][0x420] ;  /* 0x00008400ff0477ac */ /* 0x000ea20008000a00 */
[----:B------:R-:W-:Y:S01]  /*18570*/  IMAD.MOV.U32 R101, RZ, RZ, R3 ;  /* 0x000000ffff657224 */ /* 0x000fe200078e0003 */
[----:B------:R-:W-:Y:S02]  /*18580*/  MOV R99, R2 ;  /* 0x0000000200637202 */ /* 0x000fe40000000f00 */
[----:B------:R-:W-:Y:S01]  /*18590*/  MOV R98, 0x185d0 ;  /* 0x000185d000627802 */ /* 0x000fe20000000f00 */
[----:B--2---:R-:W-:Y:S01]  /*185a0*/  IMAD.U32 R100, RZ, RZ, UR4 ;  /* 0x00000004ff647e24 */ /* 0x004fe2000f8e00ff */
[----:B------:R-:W-:Y:S02]  /*185b0*/  MOV R97, UR5 ;  /* 0x0000000500617c02 */ /* 0x000fe40008000f00 */
[----:B-1----:R-:W-:Y:S05]  /*185c0*/  CALL.REL.NOINC `($__internal_1_$__cuda_sm20_rem_u64) ;  /* 0x0000001800ec7944 */ /* 0x002fea0003c00000 */
.L_x_321:
[----:B------:R-:W-:Y:S05]  /*185d0*/  BSYNC.RECONVERGENT B0 ;  /* 0x0000000000007941 */ /* 0x000fea0003800200 */
.L_x_319:
        /* <DEDUP_REMOVED lines=44> */
.L_x_323:
        /* <DEDUP_REMOVED lines=17> */
.L_x_324:
[----:B------:R-:W-:Y:S05]  /*189b0*/  BSYNC.RECONVERGENT B0 ;  /* 0x0000000000007941 */ /* 0x000fea0003800200 */
.L_x_322:
        /* <DEDUP_REMOVED lines=37> */
.L_x_326:
[----:B------:R-:W2:Y:S01]  /*18c10*/  LDCU.64 UR4, c[0x0][0x420] ;  /* 0x00008400ff0477ac */ /* 0x000ea20008000a00 */
[----:B------:R-:W-:Y:S01]  /*18c20*/  IMAD.MOV.U32 R101, RZ, RZ, R3 ;  /* 0x000000ffff657224 */ /* 0x000fe200078e0003 */
[----:B------:R-:W-:Y:S02]  /*18c30*/  MOV R99, R2 ;  /* 0x0000000200637202 */ /* 0x000fe40000000f00 */
[----:B------:R-:W-:Y:S01]  /*18c40*/  MOV R98, 0x18c80 ;  /* 0x00018c8000627802 */ /* 0x000fe20000000f00 */
[----:B--2---:R-:W-:Y:S01]  /*18c50*/  IMAD.U32 R100, RZ, RZ, UR4 ;  /* 0x00000004ff647e24 */ /* 0x004fe2000f8e00ff */
[----:B------:R-:W-:Y:S02]  /*18c60*/  MOV R97, UR5 ;  /* 0x0000000500617c02 */ /* 0x000fe40008000f00 */
[----:B-1----:R-:W-:Y:S05]  /*18c70*/  CALL.REL.NOINC `($__internal_1_$__cuda_sm20_rem_u64) ;  /* 0x0000001400407944 */ /* 0x002fea0003c00000 */
.L_x_327:
[----:B------:R-:W-:Y:S05]  /*18c80*/  BSYNC.RECONVERGENT B0 ;  /* 0x0000000000007941 */ /* 0x000fea0003800200 */
.L_x_325:
        /* <DEDUP_REMOVED lines=44> */
.L_x_329:
        /* <DEDUP_REMOVED lines=17> */
.L_x_330:
[----:B------:R-:W-:Y:S05]  /*19060*/  BSYNC.RECONVERGENT B0 ;  /* 0x0000000000007941 */ /* 0x000fea0003800200 */
.L_x_328:
        /* <DEDUP_REMOVED lines=37> */
.L_x_332:
[----:B------:R-:W2:Y:S01]  /*192c0*/  LDCU.64 UR4, c[0x0][0x420] ;  /* 0x00008400ff0477ac */ /* 0x000ea20008000a00 */
[----:B------:R-:W-:Y:S01]  /*192d0*/  IMAD.MOV.U32 R101, RZ, RZ, R3 ;  /* 0x000000ffff657224 */ /* 0x000fe200078e0003 */
[----:B------:R-:W-:Y:S02]  /*192e0*/  MOV R99, R2 ;  /* 0x0000000200637202 */ /* 0x000fe40000000f00 */
[----:B------:R-:W-:Y:S01]  /*192f0*/  MOV R98, 0x19330 ;  /* 0x0001933000627802 */ /* 0x000fe20000000f00 */
[----:B--2---:R-:W-:Y:S01]  /*19300*/  IMAD.U32 R100, RZ, RZ, UR4 ;  /* 0x00000004ff647e24 */ /* 0x004fe2000f8e00ff */
[----:B------:R-:W-:Y:S02]  /*19310*/  MOV R97, UR5 ;  /* 0x0000000500617c02 */ /* 0x000fe40008000f00 */
[----:B-1----:R-:W-:Y:S05]  /*19320*/  CALL.REL.NOINC `($__internal_1_$__cuda_sm20_rem_u64) ;  /* 0x0000000c00947944 */ /* 0x002fea0003c00000 */
.L_x_333:
[----:B------:R-:W-:Y:S05]  /*19330*/  BSYNC.RECONVERGENT B0 ;  /* 0x0000000000007941 */ /* 0x000fea0003800200 */
.L_x_331:
        /* <DEDUP_REMOVED lines=21> */
[----:B--2---:R-:W1:Y:S01]  /*19490*/  I2F.U32.RP R14, R13 ;  /* 0x0000000d000e7306 */ /* 0x004e620000209000 */
        /* <DEDUP_REMOVED lines=20> */
.L_x_335:
        /* <DEDUP_REMOVED lines=17> */
.L_x_336:
[----:B------:R-:W-:Y:S05]  /*196f0*/  BSYNC.RECONVERGENT B0 ;  /* 0x0000000000007941 */ /* 0x000fea0003800200 */
.L_x_334:
        /* <DEDUP_REMOVED lines=18> */
[----:B------:R-:W1:Y:S01]  /*19820*/  I2F.U32.RP R3, R13 ;  /* 0x0000000d00037306 */ /* 0x000e620000209000 */
[----:B------:R-:W-:-:S07]  /*19830*/  MOV R103, RZ ;  /* 0x000000ff00677202 */ /* 0x000fce0000000f00 */
[----:B-1----:R-:W1:Y:S02]  /*19840*/  MUFU.RCP R4, R3 ;  /* 0x0000000300047308 */ /* 0x002e640000001000 */
[----:B-1----:R-:W-:-:S06]  /*19850*/  VIADD R4, R4, 0xffffffe ;  /* 0x0ffffffe04047836 */ /* 0x002fcc0000000000 */
[----:B------:R-:W1:Y:S02]  /*19860*/  F2I.FTZ.U32.TRUNC.NTZ R5, R4 ;  /* 0x0000000400057305 */ /* 0x000e64000021f000 */
[----:B-1----:R-:W-:Y:S01]  /*19870*/  IMAD.MOV R2, RZ, RZ, -R5 ;  /* 0x000000ffff027224 */ /* 0x002fe200078e0a05 */
        /* <DEDUP_REMOVED lines=14> */
.L_x_338:
[----:B------:R-:W2:Y:S01]  /*19960*/  LDCU.64 UR4, c[0x0][0x420] ;  /* 0x00008400ff0477ac */ /* 0x000ea20008000a00 */
[----:B------:R-:W-:Y:S01]  /*19970*/  MOV R98, 0x199b0 ;  /* 0x000199b000627802 */ /* 0x000fe20000000f00 */
[----:B--2---:R-:W-:Y:S01]  /*19980*/  IMAD.U32 R100, RZ, RZ, UR4 ;  /* 0x00000004ff647e24 */ /* 0x004fe2000f8e00ff */
[----:B------:R-:W-:Y:S02]  /*19990*/  MOV R97, UR5 ;  /* 0x0000000500617c02 */ /* 0x000fe40008000f00 */
[----:B-1----:R-:W-:Y:S05]  /*199a0*/  CALL.REL.NOINC `($__internal_1_$__cuda_sm20_rem_u64) ;  /* 0x0000000400f47944 */ /* 0x002fea0003c00000 */
.L_x_339:
[----:B------:R-:W-:Y:S05]  /*199b0*/  BSYNC.RECONVERGENT B0 ;  /* 0x0000000000007941 */ /* 0x000fea0003800200 */
.L_x_337:
[--C-:B------:R-:W-:Y:S02]  /*199c0*/  SHF.R.U64 R3, R102, 0x3, R103.reuse ;  /* 0x0000000366037819 */ /* 0x100fe40000001267 */
[----:B------:R-:W-:Y:S02]  /*199d0*/  SHF.R.U32.HI R2, RZ, 0x3, R103 ;  /* 0x00000003ff027819 */ /* 0x000fe40000011667 */
[----:B------:R-:W-:-:S04]  /*199e0*/  ISETP.GE.U32.AND P1, PT, R6, R3, PT ;  /* 0x000000030600720c */ /* 0x000fc80003f26070 */
[----:B------:R-:W-:-:S13]  /*199f0*/  ISETP.GE.U32.AND.EX P0, PT, R7, R2, P0, P1 ;  /* 0x000000020700720c */ /* 0x000fda0000706110 */
[----:B------:R-:W-:Y:S05]  /*19a00*/  @!P0 BRA `(.L_x_233) ;  /* 0x00000000007c8947 */ /* 0x000fea0003800000 */
[----:B------:R1:W-:Y:S01]  /*19a10*/  STG.E.64 desc[UR14][R8.64+0x100], R112 ;  /* 0x0001007008007986 */ /* 0x0003e2000c101b0e */
[----:B------:R-:W-:Y:S05]  /*19a20*/  BRA `(.L_x_233) ;  /* 0x0000000000747947 */ /* 0x000fea0003800000 */
.L_x_315:
[----:B------:R-:W1:Y:S01]  /*19a30*/  LDCU UR6, c[0x0][0x380] ;  /* 0x00007000ff0677ac */ /* 0x000e620008000800 */
[----:B------:R-:W-:Y:S02]  /*19a40*/  ISETP.GE.AND P6, PT, R92, UR7, PT ;  /* 0x000000075c007c0c */ /* 0x000fe4000bfc6270 */
[----:B------:R-:W-:Y:S01]  /*19a50*/  ISETP.GE.AND P0, PT, R76, UR7, PT ;  /* 0x000000074c007c0c */ /* 0x000fe2000bf06270 */
[----:B------:R-:W2:Y:S01]  /*19a60*/  LDCU.64 UR4, c[0x0][0x428] ;  /* 0x00008500ff0477ac */ /* 0x000ea20008000a00 */
[C---:B-1----:R-:W-:Y:S02]  /*19a70*/  ISETP.LT.AND P2, PT, R2.reuse, UR6, !P6 ;  /* 0x0000000602007c0c */ /* 0x042fe4000f741270 */
[----:B------:R-:W-:Y:S01]  /*19a80*/  ISETP.LT.AND P3, PT, R2, UR6, !P0 ;  /* 0x0000000602007c0c */ /* 0x000fe2000c761270 */
[----:B------:R-:W-:-:S05]  /*19a90*/  VIADD R2, R94, 0x19 ;  /* 0x000000195e027836 */ /* 0x000fca0000000000 */
[C---:B------:R-:W-:Y:S02]  /*19aa0*/  ISETP.LT.AND P1, PT, R2.reuse, UR6, !P6 ;  /* 0x0000000602007c0c */ /* 0x040fe4000f721270 */
[----:B------:R-:W-:Y:S01]  /*19ab0*/  ISETP.LT.AND P4, PT, R2, UR6, !P0 ;  /* 0x0000000602007c0c */ /* 0x000fe2000c781270 */
[----:B------:R-:W-:Y:S02]  /*19ac0*/  VIADD R2, R94, 0x1a ;  /* 0x0000001a5e027836 */ /* 0x000fe40000000000 */
[----:B------:R-:W-:Y:S01]  /*19ad0*/  @P2 STG.E.64 desc[UR14][R18.64], R20 ;  /* 0x0000001412002986 */ /* 0x000fe2000c101b0e */
[----:B--2---:R-:W-:Y:S01]  /*19ae0*/  IADD3 R12, P2, PT, R18, UR4, RZ ;  /* 0x00000004120c7c10 */ /* 0x004fe2000ff5e0ff */
[----:B------:R-:W-:Y:S02]  /*19af0*/  VIADD R94, R94, 0x1b ;  /* 0x0000001b5e5e7836 */ /* 0x000fe40000000000 */
[----:B------:R1:W-:Y:S01]  /*19b00*/  @P3 STG.E.64 desc[UR14][R18.64+0x100], R16 ;  /* 0x0001001012003986 */ /* 0x0003e2000c101b0e */
[----:B------:R-:W-:-:S02]  /*19b10*/  IADD3.X R13, PT, PT, R19, UR5, RZ, P2, !PT ;  /* 0x00000005130d7c10 */ /* 0x000fc400097fe4ff */
[C---:B------:R-:W-:Y:S02]  /*19b20*/  ISETP.LT.AND P3, PT, R2.reuse, UR6, !P6 ;  /* 0x0000000602007c0c */ /* 0x040fe4000f761270 */
[----:B------:R-:W-:Y:S01]  /*19b30*/  ISETP.LT.AND P2, PT, R2, UR6, !P0 ;  /* 0x0000000602007c0c */ /* 0x000fe2000c741270 */
[----:B------:R2:W-:Y:S01]  /*19b40*/  @P1 STG.E.64 desc[UR14][R12.64], R14 ;  /* 0x0000000e0c001986 */ /* 0x0005e2000c101b0e */
[----:B------:R-:W-:Y:S02]  /*19b50*/  ISETP.LT.AND P1, PT, R94, UR6, !P6 ;  /* 0x000000065e007c0c */ /* 0x000fe4000f721270 */
        /* <DEDUP_REMOVED lines=10> */
.L_x_233:
[----:B------:R-:W-:Y:S05]  /*19c00*/  BSYNC.RECONVERGENT B2 ;  /* 0x0000000000027941 */ /* 0x000fea0003800200 */
.L_x_17:
[----:B------:R-:W-:Y:S05]  /*19c10*/  @!P5 EXIT ;  /* 0x000000000000d94d */ /* 0x000fea0003800000 */
[----:B-12---:R-:W1:Y:S01]  /*19c20*/  S2R R3, SR_TID.X ;  /* 0x0000000000037919 */ /* 0x006e620000002100 */
[----:B------:R-:W2:Y:S01]  /*19c30*/  LDC R2, c[0x0][0x394] ;  /* 0x0000e500ff027b82 */ /* 0x000ea20000000800 */
[----:B---3--:R-:W-:-:S07]  /*19c40*/  VIADD R5, R0, 0x1 ;  /* 0x0000000100057836 */ /* 0x008fce0000000000 */
[----:B------:R-:W-:Y:S01]  /*19c50*/  BAR.SYNC.DEFER_BLOCKING 0x0 ;  /* 0x0000000000007b1d */ /* 0x000fe20000010000 */
[----:B--2---:R-:W-:-:S04]  /*19c60*/  ISETP.NE.AND P1, PT, R5, R2, PT ;  /* 0x000000020500720c */ /* 0x004fc80003f25270 */
[----:B------:R-:W-:Y:S02]  /*19c70*/  SEL R5, R5, RZ, P1 ;  /* 0x000000ff05057207 */ /* 0x000fe40000800000 */
[----:B-1----:R-:W-:-:S13]  /*19c80*/  ISETP.NE.AND P0, PT, R3, RZ, PT ;  /* 0x000000ff0300720c */ /* 0x002fda0003f05270 */
[----:B------:R-:W-:Y:S05]  /*19c90*/  @P0 EXIT ;  /* 0x000000000000094d */ /* 0x000fea0003800000 */
[----:B------:R-:W-:Y:S01]  /*19ca0*/  @!PT LDS RZ, [RZ] ;  /* 0x00000000fffff984 */ /* 0x000fe20000000800 */
[----:B------:R-:W-:Y:S01]  /*19cb0*/  @!PT LDS RZ, [RZ] ;  /* 0x00000000fffff984 */ /* 0x000fe20000000800 */
[----:B------:R-:W-:Y:S01]  /*19cc0*/  @!PT LDS RZ, [RZ] ;  /* 0x00000000fffff984 */ /* 0x000fe20000000800 */
[----:B------:R-:W-:Y:S01]  /*19cd0*/  @!PT LDS RZ, [RZ] ;  /* 0x00000000fffff984 */ /* 0x000fe20000000800 */
[----:B------:R-:W-:Y:S06]  /*19ce0*/  MEMBAR.ALL.GPU ;  /* 0x0000000000007992 */ /* 0x000fec000000a000 */
[----:B------:R-:W-:-:S00]  /*19cf0*/  ERRBAR ;  /* 0x00000000000079ab */ /* 0x000fc00000000000 */
[----:B------:R-:W-:Y:S06]  /*19d00*/  CGAERRBAR ;  /* 0x00000000000075ab */ /* 0x000fec0000000000 */
[----:B------:R-:W-:Y:S01]  /*19d10*/  STG.E.STRONG.GPU desc[UR14][R108.64], R5 ;  /* 0x000000056c007986 */ /* 0x000fe2000c10f90e */
[----:B------:R-:W-:Y:S05]  /*19d20*/  EXIT ;  /* 0x000000000000794d */ /* 0x000fea0003800000 */
        .weak           $__internal_0_$__cuda_sm20_div_u64
        .type           $__internal_0_$__cuda_sm20_div_u64,@function
        .size           $__internal_0_$__cuda_sm20_div_u64,($__internal_1_$__cuda_sm20_rem_u64 - $__internal_0_$__cuda_sm20_div_u64)
$__internal_0_$__cuda_sm20_div_u64:
[----:B------:R-:W-:Y:S02]  /*19d30*/  IMAD.MOV.U32 R122, RZ, RZ, R104 ;  /* 0x000000ffff7a7224 */ /* 0x000fe400078e0068 */
[----:B------:R-:W-:-:S04]  /*19d40*/  IMAD.MOV.U32 R123, RZ, RZ, R102 ;  /* 0x000000ffff7b7224 */ /* 0x000fc800078e0066 */
[----:B------:R-:W1:Y:S08]  /*19d50*/  I2F.U64.RP R101, R122 ;  /* 0x0000007a00657312 */ /* 0x000e700000309000 */
[----:B-1----:R-:W1:Y:S02]  /*19d60*/  MUFU.RCP R99, R101 ;  /* 0x0000006500637308 */ /* 0x002e640000001000 */
[----:B-1----:R-:W-:-:S06]  /*19d70*/  IADD3 R99, PT, PT, R99, 0x1ffffffe, RZ ;  /* 0x1ffffffe63637810 */ /* 0x002fcc0007ffe0ff */
[----:B------:R-:W1:Y:S02]  /*19d80*/  F2I.U64.TRUNC R120, R99 ;  /* 0x0000006300787311 */ /* 0x000e64000020d800 */
[----:B-1----:R-:W-:Y:S01]  /*19d90*/  IMAD.WIDE.U32 R106, R120, R104, RZ ;  /* 0x00000068786a7225 */ /* 0x002fe200078e00ff */
[----:B------:R-:W-:-:S03]  /*19da0*/  MOV R119, R120 ;  /* 0x0000007800777202 */ /* 0x000fc60000000f00 */
[----:B------:R-:W-:Y:S01]  /*19db0*/  IMAD R97, R120, R102, R107 ;  /* 0x0000006678617224 */ /* 0x000fe200078e026b */
[----:B------:R-:W-:-:S03]  /*19dc0*/  IADD3 R106, P2, PT, RZ, -R106, RZ ;  /* 0x8000006aff6a7210 */ /* 0x000fc60007f5e0ff */
[----:B------:R-:W-:Y:S02]  /*19dd0*/  IMAD R98, R121, R104, R97 ;  /* 0x0000006879627224 */ /* 0x000fe400078e0261 */
[----:B------:R-:W-:-:S04]  /*19de0*/  IMAD.HI.U32 R118, R120, R106, RZ ;  /* 0x0000006a78767227 */ /* 0x000fc800078e00ff */
[----:B------:R-:W-:-:S04]  /*19df0*/  IMAD.X R98, RZ, RZ, ~R98, P2 ;  /* 0x000000ffff627224 */ /* 0x000fc800010e0e62 */
[----:B------:R-:W-:-:S04]  /*19e00*/  IMAD.WIDE.U32 R118, P4, R120, R98, R118 ;  /* 0x0000006278767225 */ /* 0x000fc80007880076 */
[C---:B------:R-:W-:Y:S02]  /*19e10*/  IMAD R97, R121.reuse, R98, RZ ;  /* 0x0000006279617224 */ /* 0x040fe400078e02ff */
[----:B------:R-:W-:-:S04]  /*19e20*/  IMAD.HI.U32 R106, P3, R121, R106, R118 ;  /* 0x0000006a796a7227 */ /* 0x000fc80007860076 */
[----:B------:R-:W-:Y:S01]  /*19e30*/  IMAD.HI.U32 R98, R121, R98, RZ ;  /* 0x0000006279627227 */ /* 0x000fe200078e00ff */
[----:B------:R-:W-:-:S03]  /*19e40*/  IADD3 R119, P2, PT, R97, R106, RZ ;  /* 0x0000006a61777210 */ /* 0x000fc60007f5e0ff */
[----:B------:R-:W-:Y:S02]  /*19e50*/  IMAD.X R98, R98, 0x1, R121, P4 ;  /* 0x0000000162627824 */ /* 0x000fe400020e0679 */
[----:B------:R-:W-:-:S03]  /*19e60*/  IMAD.WIDE.U32 R106, R119, R104, RZ ;  /* 0x00000068776a7225 */ /* 0x000fc600078e00ff */
[----:B------:R-:W-:Y:S01]  /*19e70*/  IADD3.X R99, PT, PT, RZ, RZ, R98, P2, P3 ;  /* 0x000000ffff637210 */ /* 0x000fe200017e6462 */
[----:B------:R-:W-:Y:S01]  /*19e80*/  IMAD R98, R119, R102, R107 ;  /* 0x0000006677627224 */ /* 0x000fe200078e026b */
[----:B------:R-:W-:-:S03]  /*19e90*/  IADD3 R106, P2, PT, RZ, -R106, RZ ;  /* 0x8000006aff6a7210 */ /* 0x000fc60007f5e0ff */
[----:B------:R-:W-:Y:S02]  /*19ea0*/  IMAD R98, R99, R104, R98 ;  /* 0x0000006863627224 */ /* 0x000fe400078e0262 */
[----:B------:R-:W-:-:S03]  /*19eb0*/  IMAD.HI.U32 R118, R119, R106, RZ ;  /* 0x0000006a77767227 */ /* 0x000fc600078e00ff */
[----:B------:R-:W-:-:S05]  /*19ec0*/  IADD3.X R98, PT, PT, RZ, ~R98, RZ, P2, !PT ;  /* 0x80000062ff627210 */ /* 0x000fca00017fe4ff */
[----:B------:R-:W-:-:S04]  /*19ed0*/  IMAD.WIDE.U32 R118, P4, R119, R98, R118 ;  /* 0x0000006277767225 */ /* 0x000fc80007880076 */
[C---:B------:R-:W-:Y:S02]  /*19ee0*/  IMAD R97, R99.reuse, R98, RZ ;  /* 0x0000006263617224 */ /* 0x040fe400078e02ff */
[----:B------:R-:W-:Y:S01]  /*19ef0*/  IMAD.HI.U32 R106, P3, R99, R106, R118 ;  /* 0x0000006a636a7227 */ /* 0x000fe20007860076 */
[----:B------:R-:W-:-:S03]  /*19f00*/  MOV R119, RZ ;  /* 0x000000ff00777202 */ /* 0x000fc60000000f00 */
[----:B------:R-:W-:Y:S01]  /*19f10*/  IMAD.HI.U32 R98, R99, R98, RZ ;  /* 0x0000006263627227 */ /* 0x000fe200078e00ff */
[----:B------:R-:W-:-:S03]  /*19f20*/  IADD3 R97, P2, PT, R97, R106, RZ ;  /* 0x0000006a61617210 */ /* 0x000fc60007f5e0ff */
[----:B------:R-:W-:Y:S02]  /*19f30*/  IMAD.X R98, R98, 0x1, R99, P4 ;  /* 0x0000000162627824 */ /* 0x000fe400020e0663 */
[----:B------:R-:W-:-:S03]  /*19f40*/  IMAD.HI.U32 R118, R97, R96, RZ ;  /* 0x0000006061767227 */ /* 0x000fc600078e00ff */
[----:B------:R-:W-:Y:S01]  /*19f50*/  IADD3.X R106, PT, PT, RZ, RZ, R98, P2, P3 ;  /* 0x000000ffff6a7210 */ /* 0x000fe200017e6462 */
[----:B------:R-:W-:-:S04]  /*19f60*/  IMAD.WIDE.U32 R98, R97, R95, R118 ;  /* 0x0000005f61627225 */ /* 0x000fc800078e0076 */
[C---:B------:R-:W-:Y:S02]  /*19f70*/  IMAD R103, R106.reuse, R95, RZ ;  /* 0x0000005f6a677224 */ /* 0x040fe400078e02ff */
[----:B------:R-:W-:-:S04]  /*19f80*/  IMAD.HI.U32 R98, P3, R106, R96, R98 ;  /* 0x000000606a627227 */ /* 0x000fc80007860062 */
[----:B------:R-:W-:Y:S01]  /*19f90*/  IMAD.HI.U32 R97, R106, R95, RZ ;  /* 0x0000005f6a617227 */ /* 0x000fe200078e00ff */
[----:B------:R-:W-:-:S03]  /*19fa0*/  IADD3 R103, P2, PT, R103, R98, RZ ;  /* 0x0000006267677210 */ /* 0x000fc60007f5e0ff */
[----:B------:R-:W-:Y:S02]  /*19fb0*/  IMAD.X R97, RZ, RZ, R97, P3 ;  /* 0x000000ffff617224 */ /* 0x000fe400018e0661 */
[----:B------:R-:W-:-:S03]  /*19fc0*/  IMAD.WIDE.U32 R106, R103, R104, RZ ;  /* 0x00000068676a7225 */ /* 0x000fc600078e00ff */
[----:B------:R-:W-:Y:S01]  /*19fd0*/  IADD3.X R101, PT, PT, RZ, R97, RZ, P2, !PT ;  /* 0x00000061ff657210 */ /* 0x000fe200017fe4ff */
[----:B------:R-:W-:Y:S01]  /*19fe0*/  IMAD R98, R103, R102, R107 ;  /* 0x0000006667627224 */ /* 0x000fe200078e026b */
[----:B------:R-:W-:-:S03]  /*19ff0*/  IADD3 R97, P2, PT, -R106, R96, RZ ;  /* 0x000000606a617210 */ /* 0x000fc60007f5e1ff */
[-C--:B------:R-:W-:Y:S01]  /*1a000*/  IMAD R98, R101, R104.reuse, R98 ;  /* 0x0000006865627224 */ /* 0x080fe200078e0262 */
[----:B------:R-:W-:Y:S02]  /*1a010*/  ISETP.GE.U32.AND P4, PT, R97, R104, PT ;  /* 0x000000686100720c */ /* 0x000fe40003f86070 */
[----:B------:R-:W-:Y:S01]  /*1a020*/  IADD3 R96, P3, PT, -R104, R97, RZ ;  /* 0x0000006168607210 */ /* 0x000fe20007f7e1ff */
[----:B------:R-:W-:Y:S01]  /*1a030*/  IMAD.X R95, R95, 0x1, ~R98, P2 ;  /* 0x000000015f5f7824 */ /* 0x000fe200010e0e62 */
[----:B------:R-:W-:-:S04]  /*1a040*/  IADD3 R99, P2, PT, R103, 0x1, RZ ;  /* 0x0000000167637810 */ /* 0x000fc80007f5e0ff */
[----:B------:R-:W-:Y:S01]  /*1a050*/  ISETP.GE.U32.AND.EX P4, PT, R95, R102, PT, P4 ;  /* 0x000000665f00720c */ /* 0x000fe20003f86140 */
[----:B------:R-:W-:Y:S01]  /*1a060*/  IMAD.X R98, RZ, RZ, R101, P2 ;  /* 0x000000ffff627224 */ /* 0x000fe200010e0665 */
[----:B------:R-:W-:Y:S02]  /*1a070*/  ISETP.NE.U32.AND P2, PT, R104, RZ, PT ;  /* 0x000000ff6800720c */ /* 0x000fe40003f45070 */
[----:B------:R-:W-:Y:S02]  /*1a080*/  SEL R97, R96, R97, P4 ;  /* 0x0000006160617207 */ /* 0x000fe40002000000 */
[----:B------:R-:W-:Y:S02]  /*1a090*/  IADD3.X R96, PT, PT, ~R102, R95, RZ, P3, !PT ;  /* 0x0000005f66607210 */ /* 0x000fe40001ffe5ff */
[----:B------:R-:W-:Y:S02]  /*1a0a0*/  SEL R99, R99, R103, P4 ;  /* 0x0000006763637207 */ /* 0x000fe40002000000 */
[----:B------:R-:W-:-:S02]  /*1a0b0*/  SEL R95, R96, R95, P4 ;  /* 0x0000005f605f7207 */ /* 0x000fc40002000000 */
[----:B------:R-:W-:Y:S02]  /*1a0c0*/  SEL R98, R98, R101, P4 ;  /* 0x0000006562627207 */ /* 0x000fe40002000000 */
[----:B------:R-:W-:Y:S02]  /*1a0d0*/  ISETP.GE.U32.AND P4, PT, R97, R104, PT ;  /* 0x000000686100720c */ /* 0x000fe40003f86070 */
[----:B------:R-:W-:Y:S02]  /*1a0e0*/  IADD3 R96, P3, PT, R99, 0x1, RZ ;  /* 0x0000000163607810 */ /* 0x000fe40007f7e0ff */
[----:B------:R-:W-:Y:S02]  /*1a0f0*/  ISETP.GE.U32.AND.EX P4, PT, R95, R102, PT, P4 ;  /* 0x000000665f00720c */ /* 0x000fe40003f86140 */
[----:B------:R-:W-:Y:S02]  /*1a100*/  IADD3.X R95, PT, PT, RZ, R98, RZ, P3, !PT ;  /* 0x00000062ff5f7210 */ /* 0x000fe40001ffe4ff */
[----:B------:R-:W-:-:S02]  /*1a110*/  MOV R101, 0x0 ;  /* 0x0000000000657802 */ /* 0x000fc40000000f00 */
[----:B------:R-:W-:Y:S02]  /*1a120*/  ISETP.NE.AND.EX P2, PT, R102, RZ, PT, P2 ;  /* 0x000000ff6600720c */ /* 0x000fe40003f45320 */
[----:B------:R-:W-:Y:S02]  /*1a130*/  SEL R96, R96, R99, P4 ;  /* 0x0000006360607207 */ /* 0x000fe40002000000 */
[----:B------:R-:W-:Y:S02]  /*1a140*/  SEL R95, R95, R98, P4 ;  /* 0x000000625f5f7207 */ /* 0x000fe40002000000 */
[----:B------:R-:W-:Y:S02]  /*1a150*/  SEL R96, R96, 0xffffffff, P2 ;  /* 0xffffffff60607807 */ /* 0x000fe40001000000 */
[----:B------:R-:W-:Y:S01]  /*1a160*/  SEL R95, R95, 0xffffffff, P2 ;  /* 0xffffffff5f5f7807 */ /* 0x000fe20001000000 */
[----:B------:R-:W-:Y:S06]  /*1a170*/  RET.REL.NODEC R100 `(_ZN7cutlass6KernelINS_4gemm6kernel14RankKUniversalINS1_11threadblock13MmaMultistageINS1_9GemmShapeILi64ELi64ELi16EEENS_9transform11threadblock28PredicatedTileAccessIteratorINS_11MatrixShapeILi64ELi16EEEdNS_6layout11ColumnMajorELi1ENS8_31PitchLinearWarpStripedThreadMapINS_16PitchLinearShapeILi64ELi16EEELi128ENSG_ILi16ELi2EEELi1EEENS_5ArrayIdLi1ELb1EEELb0ENSD_9NoPermuteEEENS9_25RegularTileAccessIteratorISC_dNSD_43ColumnMajorTensorOpMultiplicandCongruous64bELi1ESJ_Li8EEELNS_4arch14CacheOperation4KindE0ENSA_INSB_ILi16ELi64EEEdNSD_8RowMajorELi0ESJ_SL_Lb0ESM_EENSO_ISU_dNSD_40RowMajorTensorOpMultiplicandCongruous64bELi0ESJ_Li8EEELST_0EdSV_NS4_9MmaPolicyINS1_4warp11MmaTensorOpINS6_ILi32ELi32ELi16EEEdSP_dSX_dSV_NS10_17MmaTensorOpPolicyINSR_3MmaINS6_ILi8ELi8ELi4EEELi32EdSV_dSE_dSV_NSR_13OpMultiplyAddEEENSB_ILi1ELi1EEEEELi1ELb0EbEENSB_ILi0ELi0EEES1B_Li1EEELi3ELNS1_23SharedMemoryClearOptionE0EbEENS_8epilogue11threadblock8EpilogueIS7_S1A_Li1ENS1G_27PredicatedTileIteratorBlas3INS1G_26OutputTileOptimalThreadMapINS1G_15OutputTileShapeILi64ELi8ELi2ELi1ELi1EEENS1K_ILi1ELi4ELi1ELi1ELi4EEELi128ELi1ELi64EEEdLNS_8BlasModeE1EEENS1F_4warp24FragmentIteratorTensorOpIS12_S15_dNSK_IdLi2ELb1EEESV_EENS1Q_20TileIteratorTensorOpIS12_S15_dSV_EENS1G_18SharedLoadIteratorINS1N_18CompactedThreadMapEdLi8EEENS1F_6thread17LinearCombinationIdLi1EddLNS1Z_9ScaleType4KindE0ELNS_15FloatRoundStyleE2EdEENSB_ILi0ELi4EEELi1ELi1EEENS4_30GemmIdentityThreadblockSwizzleILi1EEELNS_8FillModeE1EEEEEvNT_6ParamsE) ;  /* 0xfffffe5c64a07950 */ /* 0x000fec0003c3ffff */
        .weak           $__internal_1_$__cuda_sm20_rem_u64
        .type           $__internal_1_$__cuda_sm20_rem_u64,@function
        .size           $__internal_1_$__cuda_sm20_rem_u64,(.L_x_341 - $__internal_1_$__cuda_sm20_rem_u64)
$__internal_1_$__cuda_sm20_rem_u64:
[----:B------:R-:W-:Y:S01]  /*1a180*/  MOV R120, R100 ;  /* 0x0000006400787202 */ /* 0x000fe20000000f00 */
[----:B------:R-:W-:-:S04]  /*1a190*/  IMAD.MOV.U32 R121, RZ, RZ, R97 ;  /* 0x000000ffff797224 */ /* 0x000fc800078e0061 */
[----:B------:R-:W1:Y:S08]  /*1a1a0*/  I2F.U64.RP R104, R120 ;  /* 0x0000007800687312 */ /* 0x000e700000309000 */
[----:B-1----:R-:W1:Y:S02]  /*1a1b0*/  MUFU.RCP R103, R104 ;  /* 0x0000006800677308 */ /* 0x002e640000001000 */
[----:B-1----:R-:W-:-:S06]  /*1a1c0*/  IADD3 R103, PT, PT, R103, 0x1ffffffe, RZ ;  /* 0x1ffffffe67677810 */ /* 0x002fcc0007ffe0ff */
[----:B------:R-:W1:Y:S02]  /*1a1d0*/  F2I.U64.TRUNC R118, R103 ;  /* 0x0000006700767311 */ /* 0x000e64000020d800 */
[----:B-1----:R-:W-:-:S04]  /*1a1e0*/  IMAD.WIDE.U32 R106, R118, R100, RZ ;  /* 0x00000064766a7225 */ /* 0x002fc800078e00ff */
[C---:B------:R-:W-:Y:S01]  /*1a1f0*/  IMAD R95, R118.reuse, R97, R107 ;  /* 0x00000061765f7224 */ /* 0x040fe200078e026b */
[----:B------:R-:W-:Y:S02]  /*1a200*/  IADD3 R102, P2, PT, RZ, -R106, RZ ;  /* 0x8000006aff667210 */ /* 0x000fe40007f5e0ff */
[----:B------:R-:W-:Y:S01]  /*1a210*/  MOV R107, R118 ;  /* 0x00000076006b7202 */ /* 0x000fe20000000f00 */
        /* <DEDUP_REMOVED lines=36> */
[----:B------:R-:W-:-:S04]  /*1a460*/  ISETP.GE.U32.AND P3, PT, R101, R100, PT ;  /* 0x000000646500720c */ /* 0x000fc80003f66070 */
[----:B------:R-:W-:Y:S02]  /*1a470*/  IADD3.X R96, PT, PT, ~R96, R99, RZ, P2, !PT ;  /* 0x0000006360607210 */ /* 0x000fe400017fe5ff */
[----:B------:R-:W-:Y:S02]  /*1a480*/  IADD3 R102, P2, PT, -R100, R101, RZ ;  /* 0x0000006564667210 */ /* 0x000fe40007f5e1ff */
[C---:B------:R-:W-:Y:S02]  /*1a490*/  ISETP.GE.U32.AND.EX P3, PT, R96.reuse, R97, PT, P3 ;  /* 0x000000616000720c */ /* 0x040fe40003f66130 */
[----:B------:R-:W-:Y:S01]  /*1a4a0*/  MOV R99, 0x0 ;  /* 0x0000000000637802 */ /* 0x000fe20000000f00 */
[----:B------:R-:W-:Y:S01]  /*1a4b0*/  IMAD.X R95, R96, 0x1, ~R97, P2 ;  /* 0x00000001605f7824 */ /* 0x000fe200010e0e61 */
[----:B------:R-:W-:Y:S02]  /*1a4c0*/  SEL R101, R102, R101, P3 ;  /* 0x0000006566657207 */ /* 0x000fe40001800000 */
[----:B------:R-:W-:-:S02]  /*1a4d0*/  ISETP.NE.U32.AND P2, PT, R100, RZ, PT ;  /* 0x000000ff6400720c */ /* 0x000fc40003f45070 */
[----:B------:R-:W-:Y:S02]  /*1a4e0*/  SEL R96, R95, R96, P3 ;  /* 0x000000605f607207 */ /* 0x000fe40001800000 */
[----:B------:R-:W-:Y:S02]  /*1a4f0*/  ISETP.GE.U32.AND P4, PT, R101, R100, PT ;  /* 0x000000646500720c */ /* 0x000fe40003f86070 */
[----:B------:R-:W-:Y:S02]  /*1a500*/  IADD3 R102, P3, PT, -R100, R101, RZ ;  /* 0x0000006564667210 */ /* 0x000fe40007f7e1ff */
[----:B------:R-:W-:Y:S02]  /*1a510*/  ISETP.GE.U32.AND.EX P4, PT, R96, R97, PT, P4 ;  /* 0x000000616000720c */ /* 0x000fe40003f86140 */
[C---:B------:R-:W-:Y:S02]  /*1a520*/  IADD3.X R95, PT, PT, ~R97.reuse, R96, RZ, P3, !PT ;  /* 0x00000060615f7210 */ /* 0x040fe40001ffe5ff */
[----:B------:R-:W-:-:S02]  /*1a530*/  ISETP.NE.AND.EX P2, PT, R97, RZ, PT, P2 ;  /* 0x000000ff6100720c */ /* 0x000fc40003f45320 */
[----:B------:R-:W-:Y:S02]  /*1a540*/  SEL R102, R102, R101, P4 ;  /* 0x0000006566667207 */ /* 0x000fe40002000000 */
[----:B------:R-:W-:Y:S02]  /*1a550*/  SEL R95, R95, R96, P4 ;  /* 0x000000605f5f7207 */ /* 0x000fe40002000000 */
[----:B------:R-:W-:Y:S02]  /*1a560*/  SEL R102, R102, 0xffffffff, P2 ;  /* 0xffffffff66667807 */ /* 0x000fe40001000000 */
[----:B------:R-:W-:Y:S01]  /*1a570*/  SEL R103, R95, 0xffffffff, P2 ;  /* 0xffffffff5f677807 */ /* 0x000fe20001000000 */
[----:B------:R-:W-:Y:S06]  /*1a580*/  RET.REL.NODEC R98 `(_ZN7cutlass6KernelINS_4gemm6kernel14RankKUniversalINS1_11threadblock13MmaMultistageINS1_9GemmShapeILi64ELi64ELi16EEENS_9transform11threadblock28PredicatedTileAccessIteratorINS_11MatrixShapeILi64ELi16EEEdNS_6layout11ColumnMajorELi1ENS8_31PitchLinearWarpStripedThreadMapINS_16PitchLinearShapeILi64ELi16EEELi128ENSG_ILi16ELi2EEELi1EEENS_5ArrayIdLi1ELb1EEELb0ENSD_9NoPermuteEEENS9_25RegularTileAccessIteratorISC_dNSD_43ColumnMajorTensorOpMultiplicandCongruous64bELi1ESJ_Li8EEELNS_4arch14CacheOperation4KindE0ENSA_INSB_ILi16ELi64EEEdNSD_8RowMajorELi0ESJ_SL_Lb0ESM_EENSO_ISU_dNSD_40RowMajorTensorOpMultiplicandCongruous64bELi0ESJ_Li8EEELST_0EdSV_NS4_9MmaPolicyINS1_4warp11MmaTensorOpINS6_ILi32ELi32ELi16EEEdSP_dSX_dSV_NS10_17MmaTensorOpPolicyINSR_3MmaINS6_ILi8ELi8ELi4EEELi32EdSV_dSE_dSV_NSR_13OpMultiplyAddEEENSB_ILi1ELi1EEEEELi1ELb0EbEENSB_ILi0ELi0EEES1B_Li1EEELi3ELNS1_23SharedMemoryClearOptionE0EbEENS_8epilogue11threadblock8EpilogueIS7_S1A_Li1ENS1G_27PredicatedTileIteratorBlas3INS1G_26OutputTileOptimalThreadMapINS1G_15OutputTileShapeILi64ELi8ELi2ELi1ELi1EEENS1K_ILi1ELi4ELi1ELi1ELi4EEELi128ELi1ELi64EEEdLNS_8BlasModeE1EEENS1F_4warp24FragmentIteratorTensorOpIS12_S15_dNSK_IdLi2ELb1EEESV_EENS1Q_20TileIteratorTensorOpIS12_S15_dSV_EENS1G_18SharedLoadIteratorINS1N_18CompactedThreadMapEdLi8EEENS1F_6thread17LinearCombinationIdLi1EddLNS1Z_9ScaleType4KindE0ELNS_15FloatRoundStyleE2EdEENSB_ILi0ELi4EEELi1ELi1EEENS4_30GemmIdentityThreadblockSwizzleILi1EEELNS_8FillModeE1EEEEEvNT_6ParamsE) ;  /* 0xfffffe58629c7950 */ /* 0x000fec0003c3ffff */
.L_x_340:
[----:B------:R-:W-:-:S00]  /*1a590*/  BRA `(.L_x_340) ;  /* 0xfffffffc00fc7947 */ /* 0x000fc0000383ffff */
[----:B------:R-:W-:-:S00]  /*1a5a0*/  NOP ;  /* 0x0000000000007918 */ /* 0x000fc00000000000 */
        /* <DEDUP_REMOVED lines=13> */
.L_x_341:


//--------------------- .nv.shared._ZN7cutlass6KernelINS_4gemm6kernel14RankKUniversalINS1_11threadblock13MmaMultistageINS1_9GemmShapeILi64ELi64ELi16EEENS_9transform11threadblock28PredicatedTileAccessIteratorINS_11MatrixShapeILi64ELi16EEEdNS_6layout11ColumnMajorELi1ENS8_31PitchLinearWarpStripedThreadMapINS_16PitchLinearShapeILi64ELi16EEELi128ENSG_ILi16ELi2EEELi1EEENS_5ArrayIdLi1ELb1EEELb0ENSD_9NoPermuteEEENS9_25RegularTileAccessIteratorISC_dNSD_43ColumnMajorTensorOpMultiplicandCongruous64bELi1ESJ_Li8EEELNS_4arch14CacheOperation4KindE0ENSA_INSB_ILi16ELi64EEEdNSD_8RowMajorELi0ESJ_SL_Lb0ESM_EENSO_ISU_dNSD_40RowMajorTensorOpMultiplicandCongruous64bELi0ESJ_Li8EEELST_0EdSV_NS4_9MmaPolicyINS1_4warp11MmaTensorOpINS6_ILi32ELi32ELi16EEEdSP_dSX_dSV_NS10_17MmaTensorOpPolicyINSR_3MmaINS6_ILi8ELi8ELi4EEELi32EdSV_dSE_dSV_NSR_13OpMultiplyAddEEENSB_ILi1ELi1EEEEELi1ELb0EbEENSB_ILi0ELi0EEES1B_Li1EEELi3ELNS1_23SharedMemoryClearOptionE0EbEENS_8epilogue11threadblock8EpilogueIS7_S1A_Li1ENS1G_27PredicatedTileIteratorBlas3INS1G_26OutputTileOptimalThreadMapINS1G_15OutputTileShapeILi64ELi8ELi2ELi1ELi1EEENS1K_ILi1ELi4ELi1ELi1ELi4EEELi128ELi1ELi64EEEdLNS_8BlasModeE1EEENS1F_4warp24FragmentIteratorTensorOpIS12_S15_dNSK_IdLi2ELb1EEESV_EENS1Q_20TileIteratorTensorOpIS12_S15_dSV_EENS1G_18SharedLoadIteratorINS1N_18CompactedThreadMapEdLi8EEENS1F_6thread17LinearCombinationIdLi1EddLNS1Z_9ScaleType4KindE0ELNS_15FloatRoundStyleE2EdEENSB_ILi0ELi4EEELi1ELi1EEENS4_30GemmIdentityThreadblockSwizzleILi1EEELNS_8FillModeE1EEEEEvNT_6ParamsE --------------------------
	.section	.nv.shared._ZN7cutlass6KernelINS_4gemm6kernel14RankKUniversalINS1_11threadblock13MmaMultistageINS1_9GemmShapeILi64ELi64ELi16EEENS_9transform11threadblock28PredicatedTileAccessIteratorINS_11MatrixShapeILi64ELi16EEEdNS_6layout11ColumnMajorELi1ENS8_31PitchLinearWarpStripedThreadMapINS_16PitchLinearShapeILi64ELi16EEELi128ENSG_ILi16ELi2EEELi1EEENS_5ArrayIdLi1ELb1EEELb0ENSD_9NoPermuteEEENS9_25RegularTileAccessIteratorISC_dNSD_43ColumnMajorTensorOpMultiplicandCongruous64bELi1ESJ_Li8EEELNS_4arch14CacheOperation4KindE0ENSA_INSB_ILi16ELi64EEEdNSD_8RowMajorELi0ESJ_SL_Lb0ESM_EENSO_ISU_dNSD_40RowMajorTensorOpMultiplicandCongruous64bELi0ESJ_Li8EEELST_0EdSV_NS4_9MmaPolicyINS1_4warp11MmaTensorOpINS6_ILi32ELi32ELi16EEEdSP_dSX_dSV_NS10_17MmaTensorOpPolicyINSR_3MmaINS6_ILi8ELi8ELi4EEELi32EdSV_dSE_dSV_NSR_13OpMultiplyAddEEENSB_ILi1ELi1EEEEELi1ELb0EbEENSB_ILi0ELi0EEES1B_Li1EEELi3ELNS1_23SharedMemoryClearOptionE0EbEENS_8epilogue11threadblock8EpilogueIS7_S1A_Li1ENS1G_27PredicatedTileIteratorBlas3INS1G_26OutputTileOptimalThreadMapINS1G_15OutputTileShapeILi64ELi8ELi2ELi1ELi1EEENS1K_ILi1ELi4ELi1ELi1ELi4EEELi128ELi1ELi64EEEdLNS_8BlasModeE1EEENS1F_4warp24FragmentIteratorTensorOpIS12_S15_dNSK_IdLi2ELb1EEESV_EENS1Q_20TileIteratorTensorOpIS12_S15_dSV_EENS1G_18SharedLoadIteratorINS1N_18CompactedThreadMapEdLi8EEENS1F_6thread17LinearCombinationIdLi1EddLNS1Z_9ScaleType4KindE0ELNS_15FloatRoundStyleE2EdEENSB_ILi0ELi4EEELi1ELi1EEENS4_30GemmIdentityThreadblockSwizzleILi1EEELNS_8FillModeE1EEEEEvNT_6ParamsE,"aw",@nobits
	.sectionflags	@""
	.align	16
	.zero		1024


//--------------------- .nv.shared.reserved.0     --------------------------
	.section	.nv.shared.reserved.0,"aw",@nobits
	.weak		__nv_reservedSMEM_offset_0_alias
	.size		__nv_reservedSMEM_offset_0_alias, 0, 64
	.other		__nv_reservedSMEM_offset_0_alias,@"STO_CUDA_RESERVED_SHARED STV_DEFAULT"
__nv_reservedSMEM_offset_0_alias:
	.zero		0
	.zero		64


//--------------------- .nv.global                --------------------------
	.section	.nv.global,"aw",@nobits
.nv.global:
	.type		_ZN39_INTERNAL_02b88fc6_4_k_cu_1278a996_33054cute1_E,@object
	.size		_ZN39_INTERNAL_02b88fc6_4_k_cu_1278a996_33054cute1_E,(_ZN39_INTERNAL_02b88fc6_4_k_cu_1278a996_33054cuda3std3__45__cpo6cbeginE - _ZN39_INTERNAL_02b88fc6_4_k_cu_1278a996_33054cute1_E)
_ZN39_INTERNAL_02b88fc6_4_k_cu_1278a996_33054cute1_E:
	.zero		1
	.type		_ZN39_INTERNAL_02b88fc6_4_k_cu_1278a996_33054cuda3std3__45__cpo6cbeginE,@object
	.size		_ZN39_INTERNAL_02b88fc6_4_k_cu_1278a996_33054cuda3std3__45__cpo6cbeginE,(_ZN39_INTERNAL_02b88fc6_4_k_cu_1278a996_33054cuda3std3__48in_placeE - _ZN39_INTERNAL_02b88fc6_4_k_cu_1278a996_33054cuda3std3__45__cpo6cbeginE)
_ZN39_INTERNAL_02b88fc6_4_k_cu_1278a996_33054cuda3std3__45__cpo6cbeginE:
	.zero		1
	.type		_ZN39_INTERNAL_02b88fc6_4_k_cu_1278a996_33054cuda3std3__48in_placeE,@object
	.size		_ZN39_INTERNAL_02b88fc6_4_k_cu_1278a996_33054cuda3std3__48in_placeE,(_ZN39_INTERNAL_02b88fc6_4_k_cu_1278a996_33054cuda3std6ranges3__45__cpo9iter_moveE - _ZN39_INTERNAL_02b88fc6_4_k_cu_1278a996_33054cuda3std3__48in_placeE)
_ZN39_INTERNAL_02b88fc6_4_k_cu_1278a996_33054cuda3std3__48in_placeE:
	.zero		1
	.type		_ZN39_INTERNAL_02b88fc6_4_k_cu_1278a996_33054cuda3std6ranges3__45__cpo9iter_moveE,@object
	.size		_ZN39_INTERNAL_02b88fc6_4_k_cu_1278a996_33054cuda3std6ranges3__45__cpo9iter_moveE,(_ZN39_INTERNAL_02b88fc6_4_k_cu_1278a996_33054cuda3std3__45__cpo5beginE - _ZN39_INTERNAL_02b88fc6_4_k_cu_1278a996_33054cuda3std6ranges3__45__cpo9iter_moveE)
_ZN39_INTERNAL_02b88fc6_4_k_cu_1278a996_33054cuda3std6ranges3__45__cpo9iter_moveE:
	.zero		1
	.type		_ZN39_INTERNAL_02b88fc6_4_k_cu_1278a996_33054cuda3std3__45__cpo5beginE,@object
	.size		_ZN39_INTERNAL_02b88fc6_4_k_cu_1278a996_33054cuda3std3__45__cpo5beginE,(_ZN39_INTERNAL_02b88fc6_4_k_cu_1278a996_33054cuda3std3__441_GLOBAL__N__02b88fc6_4_k_cu_1278a996_33056ignoreE - _ZN39_INTERNAL_02b88fc6_4_k_cu_1278a996_33054cuda3std3__45__cpo5beginE)
_ZN39_INTERNAL_02b88fc6_4_k_cu_1278a996_33054cuda3std3__45__cpo5beginE:
	.zero		1
	.type		_ZN39_INTERNAL_02b88fc6_4_k_cu_1278a996_33054cuda3std3__441_GLOBAL__N__02b88fc6_4_k_cu_1278a996_33056ignoreE,@object
	.size		_ZN39_INTERNAL_02b88fc6_4_k_cu_1278a996_33054cuda3std3__441_GLOBAL__N__02b88fc6_4_k_cu_1278a996_33056ignoreE,(_ZN39_INTERNAL_02b88fc6_4_k_cu_1278a996_33054cute7productE - _ZN39_INTERNAL_02b88fc6_4_k_cu_1278a996_33054cuda3std3__441_GLOBAL__N__02b88fc6_4_k_cu_1278a996_33056ignoreE)
_ZN39_INTERNAL_02b88fc6_4_k_cu_1278a996_33054cuda3std3__441_GLOBAL__N__02b88fc6_4_k_cu_1278a996_33056ignoreE:
	.zero		1
	.type		_ZN39_INTERNAL_02b88fc6_4_k_cu_1278a996_33054cute7productE,@object
	.size		_ZN39_INTERNAL_02b88fc6_4_k_cu_1278a996_33054cute7productE,(_ZN39_INTERNAL_02b88fc6_4_k_cu_1278a996_33054cuda3std3__45__cpo3endE - _ZN39_INTERNAL_02b88fc6_4_k_cu_1278a996_33054cute7productE)
_ZN39_INTERNAL_02b88fc6_4_k_cu_1278a996_33054cute7productE:
	.zero		1
	.type		_ZN39_INTERNAL_02b88fc6_4_k_cu_1278a996_33054cuda3std3__45__cpo3endE,@object
	.size		_ZN39_INTERNAL_02b88fc6_4_k_cu_1278a996_33054cuda3std3__45__cpo3endE,(_ZN39_INTERNAL_02b88fc6_4_k_cu_1278a996_33054cuda3std3__419piecewise_constructE - _ZN39_INTERNAL_02b88fc6_4_k_cu_1278a996_33054cuda3std3__45__cpo3endE)
_ZN39_INTERNAL_02b88fc6_4_k_cu_1278a996_33054cuda3std3__45__cpo3endE:
	.zero		1
	.type		_ZN39_INTERNAL_02b88fc6_4_k_cu_1278a996_33054cuda3std3__419piecewise_constructE,@object
	.size		_ZN39_INTERNAL_02b88fc6_4_k_cu_1278a996_33054cuda3std3__419piecewise_constructE,(_ZN39_INTERNAL_02b88fc6_4_k_cu_1278a996_33054cuda3std3__45__cpo4cendE - _ZN39_INTERNAL_02b88fc6_4_k_cu_1278a996_33054cuda3std3__419piecewise_constructE)
_ZN39_INTERNAL_02b88fc6_4_k_cu_1278a996_33054cuda3std3__419piecewise_constructE:
	.zero		1
	.type		_ZN39_INTERNAL_02b88fc6_4_k_cu_1278a996_33054cuda3std3__45__cpo4cendE,@object
	.size		_ZN39_INTERNAL_02b88fc6_4_k_cu_1278a996_33054cuda3std3__45__cpo4cendE,(_ZN39_INTERNAL_02b88fc6_4_k_cu_1278a996_33054cuda3std6ranges3__45__cpo4swapE - _ZN39_INTERNAL_02b88fc6_4_k_cu_1278a996_33054cuda3std3__45__cpo4cendE)
_ZN39_INTERNAL_02b88fc6_4_k_cu_1278a996_33054cuda3std3__45__cpo4cendE:
	.zero		1
	.type		_ZN39_INTERNAL_02b88fc6_4_k_cu_1278a996_33054cuda3std6ranges3__45__cpo4swapE,@object
	.size		_ZN39_INTERNAL_02b88fc6_4_k_cu_1278a996_33054cuda3std6ranges3__45__cpo4swapE,(.L_7 - _ZN39_INTERNAL_02b88fc6_4_k_cu_1278a996_33054cuda3std6ranges3__45__cpo4swapE)
_ZN39_INTERNAL_02b88fc6_4_k_cu_1278a996_33054cuda3std6ranges3__45__cpo4swapE:
	.zero		1
.L_7:


//--------------------- .nv.constant0._ZN7cutlass6KernelINS_4gemm6kernel14RankKUniversalINS1_11threadblock13MmaMultistageINS1_9GemmShapeILi64ELi64ELi16EEENS_9transform11threadblock28PredicatedTileAccessIteratorINS_11MatrixShapeILi64ELi16EEEdNS_6layout11ColumnMajorELi1ENS8_31PitchLinearWarpStripedThreadMapINS_16PitchLinearShapeILi64ELi16EEELi128ENSG_ILi16ELi2EEELi1EEENS_5ArrayIdLi1ELb1EEELb0ENSD_9NoPermuteEEENS9_25RegularTileAccessIteratorISC_dNSD_43ColumnMajorTensorOpMultiplicandCongruous64bELi1ESJ_Li8EEELNS_4arch14CacheOperation4KindE0ENSA_INSB_ILi16ELi64EEEdNSD_8RowMajorELi0ESJ_SL_Lb0ESM_EENSO_ISU_dNSD_40RowMajorTensorOpMultiplicandCongruous64bELi0ESJ_Li8EEELST_0EdSV_NS4_9MmaPolicyINS1_4warp11MmaTensorOpINS6_ILi32ELi32ELi16EEEdSP_dSX_dSV_NS10_17MmaTensorOpPolicyINSR_3MmaINS6_ILi8ELi8ELi4EEELi32EdSV_dSE_dSV_NSR_13OpMultiplyAddEEENSB_ILi1ELi1EEEEELi1ELb0EbEENSB_ILi0ELi0EEES1B_Li1EEELi3ELNS1_23SharedMemoryClearOptionE0EbEENS_8epilogue11threadblock8EpilogueIS7_S1A_Li1ENS1G_27PredicatedTileIteratorBlas3INS1G_26OutputTileOptimalThreadMapINS1G_15OutputTileShapeILi64ELi8ELi2ELi1ELi1EEENS1K_ILi1ELi4ELi1ELi1ELi4EEELi128ELi1ELi64EEEdLNS_8BlasModeE1EEENS1F_4warp24FragmentIteratorTensorOpIS12_S15_dNSK_IdLi2ELb1EEESV_EENS1Q_20TileIteratorTensorOpIS12_S15_dSV_EENS1G_18SharedLoadIteratorINS1N_18CompactedThreadMapEdLi8EEENS1F_6thread17LinearCombinationIdLi1EddLNS1Z_9ScaleType4KindE0ELNS_15FloatRoundStyleE2EdEENSB_ILi0ELi4EEELi1ELi1EEENS4_30GemmIdentityThreadblockSwizzleILi1EEELNS_8FillModeE1EEEEEvNT_6ParamsE --------------------------
	.section	.nv.constant0._ZN7cutlass6KernelINS_4gemm6kernel14RankKUniversalINS1_11threadblock13MmaMultistageINS1_9GemmShapeILi64ELi64ELi16EEENS_9transform11threadblock28PredicatedTileAccessIteratorINS_11MatrixShapeILi64ELi16EEEdNS_6layout11ColumnMajorELi1ENS8_31PitchLinearWarpStripedThreadMapINS_16PitchLinearShapeILi64ELi16EEELi128ENSG_ILi16ELi2EEELi1EEENS_5ArrayIdLi1ELb1EEELb0ENSD_9NoPermuteEEENS9_25RegularTileAccessIteratorISC_dNSD_43ColumnMajorTensorOpMultiplicandCongruous64bELi1ESJ_Li8EEELNS_4arch14CacheOperation4KindE0ENSA_INSB_ILi16ELi64EEEdNSD_8RowMajorELi0ESJ_SL_Lb0ESM_EENSO_ISU_dNSD_40RowMajorTensorOpMultiplicandCongruous64bELi0ESJ_Li8EEELST_0EdSV_NS4_9MmaPolicyINS1_4warp11MmaTensorOpINS6_ILi32ELi32ELi16EEEdSP_dSX_dSV_NS10_17MmaTensorOpPolicyINSR_3MmaINS6_ILi8ELi8ELi4EEELi32EdSV_dSE_dSV_NSR_13OpMultiplyAddEEENSB_ILi1ELi1EEEEELi1ELb0EbEENSB_ILi0ELi0EEES1B_Li1EEELi3ELNS1_23SharedMemoryClearOptionE0EbEENS_8epilogue11threadblock8EpilogueIS7_S1A_Li1ENS1G_27PredicatedTileIteratorBlas3INS1G_26OutputTileOptimalThreadMapINS1G_15OutputTileShapeILi64ELi8ELi2ELi1ELi1EEENS1K_ILi1ELi4ELi1ELi1ELi4EEELi128ELi1ELi64EEEdLNS_8BlasModeE1EEENS1F_4warp24FragmentIteratorTensorOpIS12_S15_dNSK_IdLi2ELb1EEESV_EENS1Q_20TileIteratorTensorOpIS12_S15_dSV_EENS1G_18SharedLoadIteratorINS1N_18CompactedThreadMapEdLi8EEENS1F_6thread17LinearCombinationIdLi1EddLNS1Z_9ScaleType4KindE0ELNS_15FloatRoundStyleE2EdEENSB_ILi0ELi4EEELi1ELi1EEENS4_30GemmIdentityThreadblockSwizzleILi1EEELNS_8FillModeE1EEEEEvNT_6ParamsE,"a",@progbits
	.sectionflags	@""
	.align	4
.nv.constant0._ZN7cutlass6KernelINS_4gemm6kernel14RankKUniversalINS1_11threadblock13MmaMultistageINS1_9GemmShapeILi64ELi64ELi16EEENS_9transform11threadblock28PredicatedTileAccessIteratorINS_11MatrixShapeILi64ELi16EEEdNS_6layout11ColumnMajorELi1ENS8_31PitchLinearWarpStripedThreadMapINS_16PitchLinearShapeILi64ELi16EEELi128ENSG_ILi16ELi2EEELi1EEENS_5ArrayIdLi1ELb1EEELb0ENSD_9NoPermuteEEENS9_25RegularTileAccessIteratorISC_dNSD_43ColumnMajorTensorOpMultiplicandCongruous64bELi1ESJ_Li8EEELNS_4arch14CacheOperation4KindE0ENSA_INSB_ILi16ELi64EEEdNSD_8RowMajorELi0ESJ_SL_Lb0ESM_EENSO_ISU_dNSD_40RowMajorTensorOpMultiplicandCongruous64bELi0ESJ_Li8EEELST_0EdSV_NS4_9MmaPolicyINS1_4warp11MmaTensorOpINS6_ILi32ELi32ELi16EEEdSP_dSX_dSV_NS10_17MmaTensorOpPolicyINSR_3MmaINS6_ILi8ELi8ELi4EEELi32EdSV_dSE_dSV_NSR_13OpMultiplyAddEEENSB_ILi1ELi1EEEEELi1ELb0EbEENSB_ILi0ELi0EEES1B_Li1EEELi3ELNS1_23SharedMemoryClearOptionE0EbEENS_8epilogue11threadblock8EpilogueIS7_S1A_Li1ENS1G_27PredicatedTileIteratorBlas3INS1G_26OutputTileOptimalThreadMapINS1G_15OutputTileShapeILi64ELi8ELi2ELi1ELi1EEENS1K_ILi1ELi4ELi1ELi1ELi4EEELi128ELi1ELi64EEEdLNS_8BlasModeE1EEENS1F_4warp24FragmentIteratorTensorOpIS12_S15_dNSK_IdLi2ELb1EEESV_EENS1Q_20TileIteratorTensorOpIS12_S15_dSV_EENS1G_18SharedLoadIteratorINS1N_18CompactedThreadMapEdLi8EEENS1F_6thread17LinearCombinationIdLi1EddLNS1Z_9ScaleType4KindE0ELNS_15FloatRoundStyleE2EdEENSB_ILi0ELi4EEELi1ELi1EEENS4_30GemmIdentityThreadblockSwizzleILi1EEELNS_8FillModeE1EEEEEvNT_6ParamsE:
	.zero		1264


//--------------------- SYMBOLS --------------------------

	.type		.nv.reservedSmem.offset0,@object
	.size		.nv.reservedSmem.offset0,0x4
	.type		.nv.reservedSmem.cap,@object
	.size		.nv.reservedSmem.cap,0x4
